//
// Generated by NVIDIA NVVM Compiler
//
// Compiler Build ID: CL-36424714
// Cuda compilation tools, release 13.0, V13.0.88
// Based on NVVM 20.0.0
//

.version 9.0
.target sm_100
.address_size 64

	// .globl	_Z25conv2d_conv1_const_kernelPKfPfiii
.const .align 4 .b8 c_conv1_w[600];
.const .align 4 .b8 c_conv1_b[24];
.const .align 4 .b8 c_conv2_w[9600];
.const .align 4 .b8 c_conv2_b[64];
.extern .shared .align 16 .b8 s_x[];

.visible .entry _Z25conv2d_conv1_const_kernelPKfPfiii(
	.param .u64 .ptr .align 1 _Z25conv2d_conv1_const_kernelPKfPfiii_param_0,
	.param .u64 .ptr .align 1 _Z25conv2d_conv1_const_kernelPKfPfiii_param_1,
	.param .u32 _Z25conv2d_conv1_const_kernelPKfPfiii_param_2,
	.param .u32 _Z25conv2d_conv1_const_kernelPKfPfiii_param_3,
	.param .u32 _Z25conv2d_conv1_const_kernelPKfPfiii_param_4
)
{
	.reg .pred 	%p<6>;
	.reg .b16 	%rs<6>;
	.reg .b32 	%r<29>;
	.reg .b32 	%f<77>;
	.reg .b64 	%rd<20>;

	ld.param.u64 	%rd1, [_Z25conv2d_conv1_const_kernelPKfPfiii_param_0];
	ld.param.u64 	%rd2, [_Z25conv2d_conv1_const_kernelPKfPfiii_param_1];
	ld.param.u32 	%r8, [_Z25conv2d_conv1_const_kernelPKfPfiii_param_2];
	ld.param.u32 	%r10, [_Z25conv2d_conv1_const_kernelPKfPfiii_param_3];
	ld.param.u32 	%r7, [_Z25conv2d_conv1_const_kernelPKfPfiii_param_4];
	add.s32 	%r1, %r7, -4;
	add.s32 	%r2, %r10, -4;
	mov.u32 	%r11, %ctaid.x;
	mov.u32 	%r12, %ntid.x;
	mov.u32 	%r13, %tid.x;
	mad.lo.s32 	%r3, %r11, %r12, %r13;
	mov.u32 	%r14, %ctaid.y;
	mov.u32 	%r15, %ntid.y;
	mov.u32 	%r16, %tid.y;
	mad.lo.s32 	%r17, %r14, %r15, %r16;
	mov.u32 	%r18, %ctaid.z;
	setp.ge.s32 	%p1, %r3, %r1;
	setp.ge.s32 	%p2, %r17, %r2;
	or.pred  	%p3, %p1, %p2;
	mul.lo.s32 	%r19, %r8, 6;
	setp.ge.s32 	%p4, %r18, %r19;
	or.pred  	%p5, %p3, %p4;
	@%p5 bra 	$L__BB0_2;
	cvta.to.global.u64 	%rd3, %rd2;
	cvta.to.global.u64 	%rd4, %rd1;
	cvt.u16.u32 	%rs1, %r18;
	mul.hi.u16 	%rs2, %rs1, -21845;
	shr.u16 	%rs3, %rs2, 2;
	cvt.u32.u16 	%r20, %rs3;
	mul.lo.s16 	%rs4, %rs3, 6;
	sub.s16 	%rs5, %rs1, %rs4;
	cvt.u32.u16 	%r21, %rs5;
	mul.wide.u32 	%rd5, %r21, 4;
	mov.u64 	%rd6, c_conv1_b;
	add.s64 	%rd7, %rd6, %rd5;
	ld.const.f32 	%f1, [%rd7];
	mad.lo.s32 	%r22, %r10, %r20, %r17;
	mad.lo.s32 	%r23, %r22, %r7, %r3;
	mul.wide.u16 	%r24, %rs5, 25;
	mul.wide.s32 	%rd8, %r23, 4;
	add.s64 	%rd9, %rd4, %rd8;
	ld.global.nc.f32 	%f2, [%rd9];
	mul.wide.u32 	%rd10, %r24, 4;
	mov.u64 	%rd11, c_conv1_w;
	add.s64 	%rd12, %rd11, %rd10;
	ld.const.f32 	%f3, [%rd12];
	fma.rn.f32 	%f4, %f2, %f3, %f1;
	ld.global.nc.f32 	%f5, [%rd9+4];
	ld.const.f32 	%f6, [%rd12+4];
	fma.rn.f32 	%f7, %f5, %f6, %f4;
	ld.global.nc.f32 	%f8, [%rd9+8];
	ld.const.f32 	%f9, [%rd12+8];
	fma.rn.f32 	%f10, %f8, %f9, %f7;
	ld.global.nc.f32 	%f11, [%rd9+12];
	ld.const.f32 	%f12, [%rd12+12];
	fma.rn.f32 	%f13, %f11, %f12, %f10;
	ld.global.nc.f32 	%f14, [%rd9+16];
	ld.const.f32 	%f15, [%rd12+16];
	fma.rn.f32 	%f16, %f14, %f15, %f13;
	mul.wide.s32 	%rd13, %r7, 4;
	add.s64 	%rd14, %rd9, %rd13;
	ld.global.nc.f32 	%f17, [%rd14];
	ld.const.f32 	%f18, [%rd12+20];
	fma.rn.f32 	%f19, %f17, %f18, %f16;
	ld.global.nc.f32 	%f20, [%rd14+4];
	ld.const.f32 	%f21, [%rd12+24];
	fma.rn.f32 	%f22, %f20, %f21, %f19;
	ld.global.nc.f32 	%f23, [%rd14+8];
	ld.const.f32 	%f24, [%rd12+28];
	fma.rn.f32 	%f25, %f23, %f24, %f22;
	ld.global.nc.f32 	%f26, [%rd14+12];
	ld.const.f32 	%f27, [%rd12+32];
	fma.rn.f32 	%f28, %f26, %f27, %f25;
	ld.global.nc.f32 	%f29, [%rd14+16];
	ld.const.f32 	%f30, [%rd12+36];
	fma.rn.f32 	%f31, %f29, %f30, %f28;
	add.s64 	%rd15, %rd14, %rd13;
	ld.global.nc.f32 	%f32, [%rd15];
	ld.const.f32 	%f33, [%rd12+40];
	fma.rn.f32 	%f34, %f32, %f33, %f31;
	ld.global.nc.f32 	%f35, [%rd15+4];
	ld.const.f32 	%f36, [%rd12+44];
	fma.rn.f32 	%f37, %f35, %f36, %f34;
	ld.global.nc.f32 	%f38, [%rd15+8];
	ld.const.f32 	%f39, [%rd12+48];
	fma.rn.f32 	%f40, %f38, %f39, %f37;
	ld.global.nc.f32 	%f41, [%rd15+12];
	ld.const.f32 	%f42, [%rd12+52];
	fma.rn.f32 	%f43, %f41, %f42, %f40;
	ld.global.nc.f32 	%f44, [%rd15+16];
	ld.const.f32 	%f45, [%rd12+56];
	fma.rn.f32 	%f46, %f44, %f45, %f43;
	add.s64 	%rd16, %rd15, %rd13;
	ld.global.nc.f32 	%f47, [%rd16];
	ld.const.f32 	%f48, [%rd12+60];
	fma.rn.f32 	%f49, %f47, %f48, %f46;
	ld.global.nc.f32 	%f50, [%rd16+4];
	ld.const.f32 	%f51, [%rd12+64];
	fma.rn.f32 	%f52, %f50, %f51, %f49;
	ld.global.nc.f32 	%f53, [%rd16+8];
	ld.const.f32 	%f54, [%rd12+68];
	fma.rn.f32 	%f55, %f53, %f54, %f52;
	ld.global.nc.f32 	%f56, [%rd16+12];
	ld.const.f32 	%f57, [%rd12+72];
	fma.rn.f32 	%f58, %f56, %f57, %f55;
	ld.global.nc.f32 	%f59, [%rd16+16];
	ld.const.f32 	%f60, [%rd12+76];
	fma.rn.f32 	%f61, %f59, %f60, %f58;
	add.s64 	%rd17, %rd16, %rd13;
	ld.global.nc.f32 	%f62, [%rd17];
	ld.const.f32 	%f63, [%rd12+80];
	fma.rn.f32 	%f64, %f62, %f63, %f61;
	ld.global.nc.f32 	%f65, [%rd17+4];
	ld.const.f32 	%f66, [%rd12+84];
	fma.rn.f32 	%f67, %f65, %f66, %f64;
	ld.global.nc.f32 	%f68, [%rd17+8];
	ld.const.f32 	%f69, [%rd12+88];
	fma.rn.f32 	%f70, %f68, %f69, %f67;
	ld.global.nc.f32 	%f71, [%rd17+12];
	ld.const.f32 	%f72, [%rd12+92];
	fma.rn.f32 	%f73, %f71, %f72, %f70;
	ld.global.nc.f32 	%f74, [%rd17+16];
	ld.const.f32 	%f75, [%rd12+96];
	fma.rn.f32 	%f76, %f74, %f75, %f73;
	mul.wide.u16 	%r25, %rs3, 6;
	add.s32 	%r26, %r25, %r21;
	mad.lo.s32 	%r27, %r2, %r26, %r17;
	mad.lo.s32 	%r28, %r27, %r1, %r3;
	mul.wide.s32 	%rd18, %r28, 4;
	add.s64 	%rd19, %rd3, %rd18;
	st.global.f32 	[%rd19], %f76;
$L__BB0_2:
	ret;

}
	// .globl	_Z25conv2d_conv2_const_kernelPKfPfiii
.visible .entry _Z25conv2d_conv2_const_kernelPKfPfiii(
	.param .u64 .ptr .align 1 _Z25conv2d_conv2_const_kernelPKfPfiii_param_0,
	.param .u64 .ptr .align 1 _Z25conv2d_conv2_const_kernelPKfPfiii_param_1,
	.param .u32 _Z25conv2d_conv2_const_kernelPKfPfiii_param_2,
	.param .u32 _Z25conv2d_conv2_const_kernelPKfPfiii_param_3,
	.param .u32 _Z25conv2d_conv2_const_kernelPKfPfiii_param_4
)
{
	.reg .pred 	%p<6>;
	.reg .b32 	%r<40>;
	.reg .b32 	%f<452>;
	.reg .b64 	%rd<51>;

	ld.param.u64 	%rd1, [_Z25conv2d_conv2_const_kernelPKfPfiii_param_0];
	ld.param.u64 	%rd2, [_Z25conv2d_conv2_const_kernelPKfPfiii_param_1];
	ld.param.u32 	%r8, [_Z25conv2d_conv2_const_kernelPKfPfiii_param_2];
	ld.param.u32 	%r10, [_Z25conv2d_conv2_const_kernelPKfPfiii_param_3];
	ld.param.u32 	%r7, [_Z25conv2d_conv2_const_kernelPKfPfiii_param_4];
	add.s32 	%r1, %r7, -4;
	add.s32 	%r2, %r10, -4;
	mov.u32 	%r11, %ctaid.x;
	mov.u32 	%r12, %ntid.x;
	mov.u32 	%r13, %tid.x;
	mad.lo.s32 	%r3, %r11, %r12, %r13;
	mov.u32 	%r14, %ctaid.y;
	mov.u32 	%r15, %ntid.y;
	mov.u32 	%r16, %tid.y;
	mad.lo.s32 	%r17, %r14, %r15, %r16;
	mov.u32 	%r18, %ctaid.z;
	setp.ge.s32 	%p1, %r3, %r1;
	setp.ge.s32 	%p2, %r17, %r2;
	or.pred  	%p3, %p1, %p2;
	shl.b32 	%r19, %r8, 4;
	setp.ge.s32 	%p4, %r18, %r19;
	or.pred  	%p5, %p3, %p4;
	@%p5 bra 	$L__BB1_2;
	cvta.to.global.u64 	%rd3, %rd1;
	cvta.to.global.u64 	%rd4, %rd2;
	shr.u32 	%r20, %r18, 4;
	and.b32  	%r21, %r18, 15;
	shl.b32 	%r22, %r18, 2;
	cvt.u64.u32 	%rd5, %r22;
	and.b64  	%rd6, %rd5, 60;
	mov.u64 	%rd7, c_conv2_b;
	add.s64 	%rd8, %rd7, %rd6;
	ld.const.f32 	%f1, [%rd8];
	mul.lo.s32 	%r23, %r20, %r10;
	mad.lo.s32 	%r24, %r23, 6, %r17;
	mad.lo.s32 	%r25, %r24, %r7, %r3;
	mul.lo.s32 	%r26, %r21, 150;
	mul.wide.s32 	%rd9, %r25, 4;
	add.s64 	%rd10, %rd3, %rd9;
	ld.global.nc.f32 	%f2, [%rd10];
	mul.wide.u32 	%rd11, %r26, 4;
	mov.u64 	%rd12, c_conv2_w;
	add.s64 	%rd13, %rd12, %rd11;
	ld.const.f32 	%f3, [%rd13];
	fma.rn.f32 	%f4, %f2, %f3, %f1;
	ld.global.nc.f32 	%f5, [%rd10+4];
	ld.const.f32 	%f6, [%rd13+4];
	fma.rn.f32 	%f7, %f5, %f6, %f4;
	ld.global.nc.f32 	%f8, [%rd10+8];
	ld.const.f32 	%f9, [%rd13+8];
	fma.rn.f32 	%f10, %f8, %f9, %f7;
	ld.global.nc.f32 	%f11, [%rd10+12];
	ld.const.f32 	%f12, [%rd13+12];
	fma.rn.f32 	%f13, %f11, %f12, %f10;
	ld.global.nc.f32 	%f14, [%rd10+16];
	ld.const.f32 	%f15, [%rd13+16];
	fma.rn.f32 	%f16, %f14, %f15, %f13;
	mul.wide.s32 	%rd14, %r7, 4;
	add.s64 	%rd15, %rd10, %rd14;
	ld.global.nc.f32 	%f17, [%rd15];
	ld.const.f32 	%f18, [%rd13+20];
	fma.rn.f32 	%f19, %f17, %f18, %f16;
	ld.global.nc.f32 	%f20, [%rd15+4];
	ld.const.f32 	%f21, [%rd13+24];
	fma.rn.f32 	%f22, %f20, %f21, %f19;
	ld.global.nc.f32 	%f23, [%rd15+8];
	ld.const.f32 	%f24, [%rd13+28];
	fma.rn.f32 	%f25, %f23, %f24, %f22;
	ld.global.nc.f32 	%f26, [%rd15+12];
	ld.const.f32 	%f27, [%rd13+32];
	fma.rn.f32 	%f28, %f26, %f27, %f25;
	ld.global.nc.f32 	%f29, [%rd15+16];
	ld.const.f32 	%f30, [%rd13+36];
	fma.rn.f32 	%f31, %f29, %f30, %f28;
	add.s64 	%rd16, %rd15, %rd14;
	ld.global.nc.f32 	%f32, [%rd16];
	ld.const.f32 	%f33, [%rd13+40];
	fma.rn.f32 	%f34, %f32, %f33, %f31;
	ld.global.nc.f32 	%f35, [%rd16+4];
	ld.const.f32 	%f36, [%rd13+44];
	fma.rn.f32 	%f37, %f35, %f36, %f34;
	ld.global.nc.f32 	%f38, [%rd16+8];
	ld.const.f32 	%f39, [%rd13+48];
	fma.rn.f32 	%f40, %f38, %f39, %f37;
	ld.global.nc.f32 	%f41, [%rd16+12];
	ld.const.f32 	%f42, [%rd13+52];
	fma.rn.f32 	%f43, %f41, %f42, %f40;
	ld.global.nc.f32 	%f44, [%rd16+16];
	ld.const.f32 	%f45, [%rd13+56];
	fma.rn.f32 	%f46, %f44, %f45, %f43;
	add.s64 	%rd17, %rd16, %rd14;
	ld.global.nc.f32 	%f47, [%rd17];
	ld.const.f32 	%f48, [%rd13+60];
	fma.rn.f32 	%f49, %f47, %f48, %f46;
	ld.global.nc.f32 	%f50, [%rd17+4];
	ld.const.f32 	%f51, [%rd13+64];
	fma.rn.f32 	%f52, %f50, %f51, %f49;
	ld.global.nc.f32 	%f53, [%rd17+8];
	ld.const.f32 	%f54, [%rd13+68];
	fma.rn.f32 	%f55, %f53, %f54, %f52;
	ld.global.nc.f32 	%f56, [%rd17+12];
	ld.const.f32 	%f57, [%rd13+72];
	fma.rn.f32 	%f58, %f56, %f57, %f55;
	ld.global.nc.f32 	%f59, [%rd17+16];
	ld.const.f32 	%f60, [%rd13+76];
	fma.rn.f32 	%f61, %f59, %f60, %f58;
	add.s64 	%rd18, %rd17, %rd14;
	ld.global.nc.f32 	%f62, [%rd18];
	ld.const.f32 	%f63, [%rd13+80];
	fma.rn.f32 	%f64, %f62, %f63, %f61;
	ld.global.nc.f32 	%f65, [%rd18+4];
	ld.const.f32 	%f66, [%rd13+84];
	fma.rn.f32 	%f67, %f65, %f66, %f64;
	ld.global.nc.f32 	%f68, [%rd18+8];
	ld.const.f32 	%f69, [%rd13+88];
	fma.rn.f32 	%f70, %f68, %f69, %f67;
	ld.global.nc.f32 	%f71, [%rd18+12];
	ld.const.f32 	%f72, [%rd13+92];
	fma.rn.f32 	%f73, %f71, %f72, %f70;
	ld.global.nc.f32 	%f74, [%rd18+16];
	ld.const.f32 	%f75, [%rd13+96];
	fma.rn.f32 	%f76, %f74, %f75, %f73;
	add.s32 	%r27, %r24, %r10;
	mad.lo.s32 	%r28, %r27, %r7, %r3;
	mul.wide.s32 	%rd19, %r28, 4;
	add.s64 	%rd20, %rd3, %rd19;
	ld.global.nc.f32 	%f77, [%rd20];
	ld.const.f32 	%f78, [%rd13+100];
	fma.rn.f32 	%f79, %f77, %f78, %f76;
	ld.global.nc.f32 	%f80, [%rd20+4];
	ld.const.f32 	%f81, [%rd13+104];
	fma.rn.f32 	%f82, %f80, %f81, %f79;
	ld.global.nc.f32 	%f83, [%rd20+8];
	ld.const.f32 	%f84, [%rd13+108];
	fma.rn.f32 	%f85, %f83, %f84, %f82;
	ld.global.nc.f32 	%f86, [%rd20+12];
	ld.const.f32 	%f87, [%rd13+112];
	fma.rn.f32 	%f88, %f86, %f87, %f85;
	ld.global.nc.f32 	%f89, [%rd20+16];
	ld.const.f32 	%f90, [%rd13+116];
	fma.rn.f32 	%f91, %f89, %f90, %f88;
	add.s64 	%rd21, %rd20, %rd14;
	ld.global.nc.f32 	%f92, [%rd21];
	ld.const.f32 	%f93, [%rd13+120];
	fma.rn.f32 	%f94, %f92, %f93, %f91;
	ld.global.nc.f32 	%f95, [%rd21+4];
	ld.const.f32 	%f96, [%rd13+124];
	fma.rn.f32 	%f97, %f95, %f96, %f94;
	ld.global.nc.f32 	%f98, [%rd21+8];
	ld.const.f32 	%f99, [%rd13+128];
	fma.rn.f32 	%f100, %f98, %f99, %f97;
	ld.global.nc.f32 	%f101, [%rd21+12];
	ld.const.f32 	%f102, [%rd13+132];
	fma.rn.f32 	%f103, %f101, %f102, %f100;
	ld.global.nc.f32 	%f104, [%rd21+16];
	ld.const.f32 	%f105, [%rd13+136];
	fma.rn.f32 	%f106, %f104, %f105, %f103;
	add.s64 	%rd22, %rd21, %rd14;
	ld.global.nc.f32 	%f107, [%rd22];
	ld.const.f32 	%f108, [%rd13+140];
	fma.rn.f32 	%f109, %f107, %f108, %f106;
	ld.global.nc.f32 	%f110, [%rd22+4];
	ld.const.f32 	%f111, [%rd13+144];
	fma.rn.f32 	%f112, %f110, %f111, %f109;
	ld.global.nc.f32 	%f113, [%rd22+8];
	ld.const.f32 	%f114, [%rd13+148];
	fma.rn.f32 	%f115, %f113, %f114, %f112;
	ld.global.nc.f32 	%f116, [%rd22+12];
	ld.const.f32 	%f117, [%rd13+152];
	fma.rn.f32 	%f118, %f116, %f117, %f115;
	ld.global.nc.f32 	%f119, [%rd22+16];
	ld.const.f32 	%f120, [%rd13+156];
	fma.rn.f32 	%f121, %f119, %f120, %f118;
	add.s64 	%rd23, %rd22, %rd14;
	ld.global.nc.f32 	%f122, [%rd23];
	ld.const.f32 	%f123, [%rd13+160];
	fma.rn.f32 	%f124, %f122, %f123, %f121;
	ld.global.nc.f32 	%f125, [%rd23+4];
	ld.const.f32 	%f126, [%rd13+164];
	fma.rn.f32 	%f127, %f125, %f126, %f124;
	ld.global.nc.f32 	%f128, [%rd23+8];
	ld.const.f32 	%f129, [%rd13+168];
	fma.rn.f32 	%f130, %f128, %f129, %f127;
	ld.global.nc.f32 	%f131, [%rd23+12];
	ld.const.f32 	%f132, [%rd13+172];
	fma.rn.f32 	%f133, %f131, %f132, %f130;
	ld.global.nc.f32 	%f134, [%rd23+16];
	ld.const.f32 	%f135, [%rd13+176];
	fma.rn.f32 	%f136, %f134, %f135, %f133;
	add.s64 	%rd24, %rd23, %rd14;
	ld.global.nc.f32 	%f137, [%rd24];
	ld.const.f32 	%f138, [%rd13+180];
	fma.rn.f32 	%f139, %f137, %f138, %f136;
	ld.global.nc.f32 	%f140, [%rd24+4];
	ld.const.f32 	%f141, [%rd13+184];
	fma.rn.f32 	%f142, %f140, %f141, %f139;
	ld.global.nc.f32 	%f143, [%rd24+8];
	ld.const.f32 	%f144, [%rd13+188];
	fma.rn.f32 	%f145, %f143, %f144, %f142;
	ld.global.nc.f32 	%f146, [%rd24+12];
	ld.const.f32 	%f147, [%rd13+192];
	fma.rn.f32 	%f148, %f146, %f147, %f145;
	ld.global.nc.f32 	%f149, [%rd24+16];
	ld.const.f32 	%f150, [%rd13+196];
	fma.rn.f32 	%f151, %f149, %f150, %f148;
	add.s32 	%r29, %r27, %r10;
	mad.lo.s32 	%r30, %r29, %r7, %r3;
	mul.wide.s32 	%rd25, %r30, 4;
	add.s64 	%rd26, %rd3, %rd25;
	ld.global.nc.f32 	%f152, [%rd26];
	ld.const.f32 	%f153, [%rd13+200];
	fma.rn.f32 	%f154, %f152, %f153, %f151;
	ld.global.nc.f32 	%f155, [%rd26+4];
	ld.const.f32 	%f156, [%rd13+204];
	fma.rn.f32 	%f157, %f155, %f156, %f154;
	ld.global.nc.f32 	%f158, [%rd26+8];
	ld.const.f32 	%f159, [%rd13+208];
	fma.rn.f32 	%f160, %f158, %f159, %f157;
	ld.global.nc.f32 	%f161, [%rd26+12];
	ld.const.f32 	%f162, [%rd13+212];
	fma.rn.f32 	%f163, %f161, %f162, %f160;
	ld.global.nc.f32 	%f164, [%rd26+16];
	ld.const.f32 	%f165, [%rd13+216];
	fma.rn.f32 	%f166, %f164, %f165, %f163;
	add.s64 	%rd27, %rd26, %rd14;
	ld.global.nc.f32 	%f167, [%rd27];
	ld.const.f32 	%f168, [%rd13+220];
	fma.rn.f32 	%f169, %f167, %f168, %f166;
	ld.global.nc.f32 	%f170, [%rd27+4];
	ld.const.f32 	%f171, [%rd13+224];
	fma.rn.f32 	%f172, %f170, %f171, %f169;
	ld.global.nc.f32 	%f173, [%rd27+8];
	ld.const.f32 	%f174, [%rd13+228];
	fma.rn.f32 	%f175, %f173, %f174, %f172;
	ld.global.nc.f32 	%f176, [%rd27+12];
	ld.const.f32 	%f177, [%rd13+232];
	fma.rn.f32 	%f178, %f176, %f177, %f175;
	ld.global.nc.f32 	%f179, [%rd27+16];
	ld.const.f32 	%f180, [%rd13+236];
	fma.rn.f32 	%f181, %f179, %f180, %f178;
	add.s64 	%rd28, %rd27, %rd14;
	ld.global.nc.f32 	%f182, [%rd28];
	ld.const.f32 	%f183, [%rd13+240];
	fma.rn.f32 	%f184, %f182, %f183, %f181;
	ld.global.nc.f32 	%f185, [%rd28+4];
	ld.const.f32 	%f186, [%rd13+244];
	fma.rn.f32 	%f187, %f185, %f186, %f184;
	ld.global.nc.f32 	%f188, [%rd28+8];
	ld.const.f32 	%f189, [%rd13+248];
	fma.rn.f32 	%f190, %f188, %f189, %f187;
	ld.global.nc.f32 	%f191, [%rd28+12];
	ld.const.f32 	%f192, [%rd13+252];
	fma.rn.f32 	%f193, %f191, %f192, %f190;
	ld.global.nc.f32 	%f194, [%rd28+16];
	ld.const.f32 	%f195, [%rd13+256];
	fma.rn.f32 	%f196, %f194, %f195, %f193;
	add.s64 	%rd29, %rd28, %rd14;
	ld.global.nc.f32 	%f197, [%rd29];
	ld.const.f32 	%f198, [%rd13+260];
	fma.rn.f32 	%f199, %f197, %f198, %f196;
	ld.global.nc.f32 	%f200, [%rd29+4];
	ld.const.f32 	%f201, [%rd13+264];
	fma.rn.f32 	%f202, %f200, %f201, %f199;
	ld.global.nc.f32 	%f203, [%rd29+8];
	ld.const.f32 	%f204, [%rd13+268];
	fma.rn.f32 	%f205, %f203, %f204, %f202;
	ld.global.nc.f32 	%f206, [%rd29+12];
	ld.const.f32 	%f207, [%rd13+272];
	fma.rn.f32 	%f208, %f206, %f207, %f205;
	ld.global.nc.f32 	%f209, [%rd29+16];
	ld.const.f32 	%f210, [%rd13+276];
	fma.rn.f32 	%f211, %f209, %f210, %f208;
	add.s64 	%rd30, %rd29, %rd14;
	ld.global.nc.f32 	%f212, [%rd30];
	ld.const.f32 	%f213, [%rd13+280];
	fma.rn.f32 	%f214, %f212, %f213, %f211;
	ld.global.nc.f32 	%f215, [%rd30+4];
	ld.const.f32 	%f216, [%rd13+284];
	fma.rn.f32 	%f217, %f215, %f216, %f214;
	ld.global.nc.f32 	%f218, [%rd30+8];
	ld.const.f32 	%f219, [%rd13+288];
	fma.rn.f32 	%f220, %f218, %f219, %f217;
	ld.global.nc.f32 	%f221, [%rd30+12];
	ld.const.f32 	%f222, [%rd13+292];
	fma.rn.f32 	%f223, %f221, %f222, %f220;
	ld.global.nc.f32 	%f224, [%rd30+16];
	ld.const.f32 	%f225, [%rd13+296];
	fma.rn.f32 	%f226, %f224, %f225, %f223;
	add.s32 	%r31, %r29, %r10;
	mad.lo.s32 	%r32, %r31, %r7, %r3;
	mul.wide.s32 	%rd31, %r32, 4;
	add.s64 	%rd32, %rd3, %rd31;
	ld.global.nc.f32 	%f227, [%rd32];
	ld.const.f32 	%f228, [%rd13+300];
	fma.rn.f32 	%f229, %f227, %f228, %f226;
	ld.global.nc.f32 	%f230, [%rd32+4];
	ld.const.f32 	%f231, [%rd13+304];
	fma.rn.f32 	%f232, %f230, %f231, %f229;
	ld.global.nc.f32 	%f233, [%rd32+8];
	ld.const.f32 	%f234, [%rd13+308];
	fma.rn.f32 	%f235, %f233, %f234, %f232;
	ld.global.nc.f32 	%f236, [%rd32+12];
	ld.const.f32 	%f237, [%rd13+312];
	fma.rn.f32 	%f238, %f236, %f237, %f235;
	ld.global.nc.f32 	%f239, [%rd32+16];
	ld.const.f32 	%f240, [%rd13+316];
	fma.rn.f32 	%f241, %f239, %f240, %f238;
	add.s64 	%rd33, %rd32, %rd14;
	ld.global.nc.f32 	%f242, [%rd33];
	ld.const.f32 	%f243, [%rd13+320];
	fma.rn.f32 	%f244, %f242, %f243, %f241;
	ld.global.nc.f32 	%f245, [%rd33+4];
	ld.const.f32 	%f246, [%rd13+324];
	fma.rn.f32 	%f247, %f245, %f246, %f244;
	ld.global.nc.f32 	%f248, [%rd33+8];
	ld.const.f32 	%f249, [%rd13+328];
	fma.rn.f32 	%f250, %f248, %f249, %f247;
	ld.global.nc.f32 	%f251, [%rd33+12];
	ld.const.f32 	%f252, [%rd13+332];
	fma.rn.f32 	%f253, %f251, %f252, %f250;
	ld.global.nc.f32 	%f254, [%rd33+16];
	ld.const.f32 	%f255, [%rd13+336];
	fma.rn.f32 	%f256, %f254, %f255, %f253;
	add.s64 	%rd34, %rd33, %rd14;
	ld.global.nc.f32 	%f257, [%rd34];
	ld.const.f32 	%f258, [%rd13+340];
	fma.rn.f32 	%f259, %f257, %f258, %f256;
	ld.global.nc.f32 	%f260, [%rd34+4];
	ld.const.f32 	%f261, [%rd13+344];
	fma.rn.f32 	%f262, %f260, %f261, %f259;
	ld.global.nc.f32 	%f263, [%rd34+8];
	ld.const.f32 	%f264, [%rd13+348];
	fma.rn.f32 	%f265, %f263, %f264, %f262;
	ld.global.nc.f32 	%f266, [%rd34+12];
	ld.const.f32 	%f267, [%rd13+352];
	fma.rn.f32 	%f268, %f266, %f267, %f265;
	ld.global.nc.f32 	%f269, [%rd34+16];
	ld.const.f32 	%f270, [%rd13+356];
	fma.rn.f32 	%f271, %f269, %f270, %f268;
	add.s64 	%rd35, %rd34, %rd14;
	ld.global.nc.f32 	%f272, [%rd35];
	ld.const.f32 	%f273, [%rd13+360];
	fma.rn.f32 	%f274, %f272, %f273, %f271;
	ld.global.nc.f32 	%f275, [%rd35+4];
	ld.const.f32 	%f276, [%rd13+364];
	fma.rn.f32 	%f277, %f275, %f276, %f274;
	ld.global.nc.f32 	%f278, [%rd35+8];
	ld.const.f32 	%f279, [%rd13+368];
	fma.rn.f32 	%f280, %f278, %f279, %f277;
	ld.global.nc.f32 	%f281, [%rd35+12];
	ld.const.f32 	%f282, [%rd13+372];
	fma.rn.f32 	%f283, %f281, %f282, %f280;
	ld.global.nc.f32 	%f284, [%rd35+16];
	ld.const.f32 	%f285, [%rd13+376];
	fma.rn.f32 	%f286, %f284, %f285, %f283;
	add.s64 	%rd36, %rd35, %rd14;
	ld.global.nc.f32 	%f287, [%rd36];
	ld.const.f32 	%f288, [%rd13+380];
	fma.rn.f32 	%f289, %f287, %f288, %f286;
	ld.global.nc.f32 	%f290, [%rd36+4];
	ld.const.f32 	%f291, [%rd13+384];
	fma.rn.f32 	%f292, %f290, %f291, %f289;
	ld.global.nc.f32 	%f293, [%rd36+8];
	ld.const.f32 	%f294, [%rd13+388];
	fma.rn.f32 	%f295, %f293, %f294, %f292;
	ld.global.nc.f32 	%f296, [%rd36+12];
	ld.const.f32 	%f297, [%rd13+392];
	fma.rn.f32 	%f298, %f296, %f297, %f295;
	ld.global.nc.f32 	%f299, [%rd36+16];
	ld.const.f32 	%f300, [%rd13+396];
	fma.rn.f32 	%f301, %f299, %f300, %f298;
	add.s32 	%r33, %r31, %r10;
	mad.lo.s32 	%r34, %r33, %r7, %r3;
	mul.wide.s32 	%rd37, %r34, 4;
	add.s64 	%rd38, %rd3, %rd37;
	ld.global.nc.f32 	%f302, [%rd38];
	ld.const.f32 	%f303, [%rd13+400];
	fma.rn.f32 	%f304, %f302, %f303, %f301;
	ld.global.nc.f32 	%f305, [%rd38+4];
	ld.const.f32 	%f306, [%rd13+404];
	fma.rn.f32 	%f307, %f305, %f306, %f304;
	ld.global.nc.f32 	%f308, [%rd38+8];
	ld.const.f32 	%f309, [%rd13+408];
	fma.rn.f32 	%f310, %f308, %f309, %f307;
	ld.global.nc.f32 	%f311, [%rd38+12];
	ld.const.f32 	%f312, [%rd13+412];
	fma.rn.f32 	%f313, %f311, %f312, %f310;
	ld.global.nc.f32 	%f314, [%rd38+16];
	ld.const.f32 	%f315, [%rd13+416];
	fma.rn.f32 	%f316, %f314, %f315, %f313;
	add.s64 	%rd39, %rd38, %rd14;
	ld.global.nc.f32 	%f317, [%rd39];
	ld.const.f32 	%f318, [%rd13+420];
	fma.rn.f32 	%f319, %f317, %f318, %f316;
	ld.global.nc.f32 	%f320, [%rd39+4];
	ld.const.f32 	%f321, [%rd13+424];
	fma.rn.f32 	%f322, %f320, %f321, %f319;
	ld.global.nc.f32 	%f323, [%rd39+8];
	ld.const.f32 	%f324, [%rd13+428];
	fma.rn.f32 	%f325, %f323, %f324, %f322;
	ld.global.nc.f32 	%f326, [%rd39+12];
	ld.const.f32 	%f327, [%rd13+432];
	fma.rn.f32 	%f328, %f326, %f327, %f325;
	ld.global.nc.f32 	%f329, [%rd39+16];
	ld.const.f32 	%f330, [%rd13+436];
	fma.rn.f32 	%f331, %f329, %f330, %f328;
	add.s64 	%rd40, %rd39, %rd14;
	ld.global.nc.f32 	%f332, [%rd40];
	ld.const.f32 	%f333, [%rd13+440];
	fma.rn.f32 	%f334, %f332, %f333, %f331;
	ld.global.nc.f32 	%f335, [%rd40+4];
	ld.const.f32 	%f336, [%rd13+444];
	fma.rn.f32 	%f337, %f335, %f336, %f334;
	ld.global.nc.f32 	%f338, [%rd40+8];
	ld.const.f32 	%f339, [%rd13+448];
	fma.rn.f32 	%f340, %f338, %f339, %f337;
	ld.global.nc.f32 	%f341, [%rd40+12];
	ld.const.f32 	%f342, [%rd13+452];
	fma.rn.f32 	%f343, %f341, %f342, %f340;
	ld.global.nc.f32 	%f344, [%rd40+16];
	ld.const.f32 	%f345, [%rd13+456];
	fma.rn.f32 	%f346, %f344, %f345, %f343;
	add.s64 	%rd41, %rd40, %rd14;
	ld.global.nc.f32 	%f347, [%rd41];
	ld.const.f32 	%f348, [%rd13+460];
	fma.rn.f32 	%f349, %f347, %f348, %f346;
	ld.global.nc.f32 	%f350, [%rd41+4];
	ld.const.f32 	%f351, [%rd13+464];
	fma.rn.f32 	%f352, %f350, %f351, %f349;
	ld.global.nc.f32 	%f353, [%rd41+8];
	ld.const.f32 	%f354, [%rd13+468];
	fma.rn.f32 	%f355, %f353, %f354, %f352;
	ld.global.nc.f32 	%f356, [%rd41+12];
	ld.const.f32 	%f357, [%rd13+472];
	fma.rn.f32 	%f358, %f356, %f357, %f355;
	ld.global.nc.f32 	%f359, [%rd41+16];
	ld.const.f32 	%f360, [%rd13+476];
	fma.rn.f32 	%f361, %f359, %f360, %f358;
	add.s64 	%rd42, %rd41, %rd14;
	ld.global.nc.f32 	%f362, [%rd42];
	ld.const.f32 	%f363, [%rd13+480];
	fma.rn.f32 	%f364, %f362, %f363, %f361;
	ld.global.nc.f32 	%f365, [%rd42+4];
	ld.const.f32 	%f366, [%rd13+484];
	fma.rn.f32 	%f367, %f365, %f366, %f364;
	ld.global.nc.f32 	%f368, [%rd42+8];
	ld.const.f32 	%f369, [%rd13+488];
	fma.rn.f32 	%f370, %f368, %f369, %f367;
	ld.global.nc.f32 	%f371, [%rd42+12];
	ld.const.f32 	%f372, [%rd13+492];
	fma.rn.f32 	%f373, %f371, %f372, %f370;
	ld.global.nc.f32 	%f374, [%rd42+16];
	ld.const.f32 	%f375, [%rd13+496];
	fma.rn.f32 	%f376, %f374, %f375, %f373;
	add.s32 	%r35, %r33, %r10;
	mad.lo.s32 	%r36, %r35, %r7, %r3;
	mul.wide.s32 	%rd43, %r36, 4;
	add.s64 	%rd44, %rd3, %rd43;
	ld.global.nc.f32 	%f377, [%rd44];
	ld.const.f32 	%f378, [%rd13+500];
	fma.rn.f32 	%f379, %f377, %f378, %f376;
	ld.global.nc.f32 	%f380, [%rd44+4];
	ld.const.f32 	%f381, [%rd13+504];
	fma.rn.f32 	%f382, %f380, %f381, %f379;
	ld.global.nc.f32 	%f383, [%rd44+8];
	ld.const.f32 	%f384, [%rd13+508];
	fma.rn.f32 	%f385, %f383, %f384, %f382;
	ld.global.nc.f32 	%f386, [%rd44+12];
	ld.const.f32 	%f387, [%rd13+512];
	fma.rn.f32 	%f388, %f386, %f387, %f385;
	ld.global.nc.f32 	%f389, [%rd44+16];
	ld.const.f32 	%f390, [%rd13+516];
	fma.rn.f32 	%f391, %f389, %f390, %f388;
	add.s64 	%rd45, %rd44, %rd14;
	ld.global.nc.f32 	%f392, [%rd45];
	ld.const.f32 	%f393, [%rd13+520];
	fma.rn.f32 	%f394, %f392, %f393, %f391;
	ld.global.nc.f32 	%f395, [%rd45+4];
	ld.const.f32 	%f396, [%rd13+524];
	fma.rn.f32 	%f397, %f395, %f396, %f394;
	ld.global.nc.f32 	%f398, [%rd45+8];
	ld.const.f32 	%f399, [%rd13+528];
	fma.rn.f32 	%f400, %f398, %f399, %f397;
	ld.global.nc.f32 	%f401, [%rd45+12];
	ld.const.f32 	%f402, [%rd13+532];
	fma.rn.f32 	%f403, %f401, %f402, %f400;
	ld.global.nc.f32 	%f404, [%rd45+16];
	ld.const.f32 	%f405, [%rd13+536];
	fma.rn.f32 	%f406, %f404, %f405, %f403;
	add.s64 	%rd46, %rd45, %rd14;
	ld.global.nc.f32 	%f407, [%rd46];
	ld.const.f32 	%f408, [%rd13+540];
	fma.rn.f32 	%f409, %f407, %f408, %f406;
	ld.global.nc.f32 	%f410, [%rd46+4];
	ld.const.f32 	%f411, [%rd13+544];
	fma.rn.f32 	%f412, %f410, %f411, %f409;
	ld.global.nc.f32 	%f413, [%rd46+8];
	ld.const.f32 	%f414, [%rd13+548];
	fma.rn.f32 	%f415, %f413, %f414, %f412;
	ld.global.nc.f32 	%f416, [%rd46+12];
	ld.const.f32 	%f417, [%rd13+552];
	fma.rn.f32 	%f418, %f416, %f417, %f415;
	ld.global.nc.f32 	%f419, [%rd46+16];
	ld.const.f32 	%f420, [%rd13+556];
	fma.rn.f32 	%f421, %f419, %f420, %f418;
	add.s64 	%rd47, %rd46, %rd14;
	ld.global.nc.f32 	%f422, [%rd47];
	ld.const.f32 	%f423, [%rd13+560];
	fma.rn.f32 	%f424, %f422, %f423, %f421;
	ld.global.nc.f32 	%f425, [%rd47+4];
	ld.const.f32 	%f426, [%rd13+564];
	fma.rn.f32 	%f427, %f425, %f426, %f424;
	ld.global.nc.f32 	%f428, [%rd47+8];
	ld.const.f32 	%f429, [%rd13+568];
	fma.rn.f32 	%f430, %f428, %f429, %f427;
	ld.global.nc.f32 	%f431, [%rd47+12];
	ld.const.f32 	%f432, [%rd13+572];
	fma.rn.f32 	%f433, %f431, %f432, %f430;
	ld.global.nc.f32 	%f434, [%rd47+16];
	ld.const.f32 	%f435, [%rd13+576];
	fma.rn.f32 	%f436, %f434, %f435, %f433;
	add.s64 	%rd48, %rd47, %rd14;
	ld.global.nc.f32 	%f437, [%rd48];
	ld.const.f32 	%f438, [%rd13+580];
	fma.rn.f32 	%f439, %f437, %f438, %f436;
	ld.global.nc.f32 	%f440, [%rd48+4];
	ld.const.f32 	%f441, [%rd13+584];
	fma.rn.f32 	%f442, %f440, %f441, %f439;
	ld.global.nc.f32 	%f443, [%rd48+8];
	ld.const.f32 	%f444, [%rd13+588];
	fma.rn.f32 	%f445, %f443, %f444, %f442;
	ld.global.nc.f32 	%f446, [%rd48+12];
	ld.const.f32 	%f447, [%rd13+592];
	fma.rn.f32 	%f448, %f446, %f447, %f445;
	ld.global.nc.f32 	%f449, [%rd48+16];
	ld.const.f32 	%f450, [%rd13+596];
	fma.rn.f32 	%f451, %f449, %f450, %f448;
	and.b32  	%r37, %r18, 65535;
	mad.lo.s32 	%r38, %r2, %r37, %r17;
	mad.lo.s32 	%r39, %r38, %r1, %r3;
	mul.wide.s32 	%rd49, %r39, 4;
	add.s64 	%rd50, %rd4, %rd49;
	st.global.f32 	[%rd50], %f451;
$L__BB1_2:
	ret;

}
	// .globl	_Z17maxpool2x2_kernelPKfPfiiii
.visible .entry _Z17maxpool2x2_kernelPKfPfiiii(
	.param .u64 .ptr .align 1 _Z17maxpool2x2_kernelPKfPfiiii_param_0,
	.param .u64 .ptr .align 1 _Z17maxpool2x2_kernelPKfPfiiii_param_1,
	.param .u32 _Z17maxpool2x2_kernelPKfPfiiii_param_2,
	.param .u32 _Z17maxpool2x2_kernelPKfPfiiii_param_3,
	.param .u32 _Z17maxpool2x2_kernelPKfPfiiii_param_4,
	.param .u32 _Z17maxpool2x2_kernelPKfPfiiii_param_5
)
{
	.reg .pred 	%p<6>;
	.reg .b32 	%r<31>;
	.reg .b32 	%f<9>;
	.reg .b64 	%rd<11>;

	ld.param.u64 	%rd1, [_Z17maxpool2x2_kernelPKfPfiiii_param_0];
	ld.param.u64 	%rd2, [_Z17maxpool2x2_kernelPKfPfiiii_param_1];
	ld.param.u32 	%r8, [_Z17maxpool2x2_kernelPKfPfiiii_param_2];
	ld.param.u32 	%r9, [_Z17maxpool2x2_kernelPKfPfiiii_param_3];
	ld.param.u32 	%r6, [_Z17maxpool2x2_kernelPKfPfiiii_param_4];
	ld.param.u32 	%r7, [_Z17maxpool2x2_kernelPKfPfiiii_param_5];
	shr.u32 	%r10, %r6, 31;
	add.s32 	%r11, %r6, %r10;
	shr.s32 	%r12, %r11, 1;
	shr.u32 	%r13, %r7, 31;
	add.s32 	%r14, %r7, %r13;
	shr.s32 	%r2, %r14, 1;
	mov.u32 	%r15, %ctaid.x;
	mov.u32 	%r16, %ntid.x;
	mov.u32 	%r17, %tid.x;
	mad.lo.s32 	%r3, %r15, %r16, %r17;
	mov.u32 	%r18, %ctaid.y;
	mov.u32 	%r19, %ntid.y;
	mov.u32 	%r20, %tid.y;
	mad.lo.s32 	%r21, %r18, %r19, %r20;
	mov.u32 	%r22, %ctaid.z;
	setp.ge.s32 	%p1, %r3, %r2;
	setp.ge.s32 	%p2, %r21, %r12;
	or.pred  	%p3, %p1, %p2;
	mul.lo.s32 	%r23, %r9, %r8;
	setp.ge.s32 	%p4, %r22, %r23;
	or.pred  	%p5, %p3, %p4;
	@%p5 bra 	$L__BB2_2;
	cvta.to.global.u64 	%rd3, %rd1;
	cvta.to.global.u64 	%rd4, %rd2;
	shl.b32 	%r25, %r21, 1;
	shl.b32 	%r26, %r3, 1;
	mad.lo.s32 	%r27, %r22, %r6, %r25;
	mad.lo.s32 	%r28, %r27, %r7, %r26;
	mul.wide.s32 	%rd5, %r28, 4;
	add.s64 	%rd6, %rd3, %rd5;
	ld.global.nc.f32 	%f1, [%rd6];
	max.f32 	%f2, %f1, 0fF149F2CA;
	ld.global.nc.f32 	%f3, [%rd6+4];
	max.f32 	%f4, %f2, %f3;
	mul.wide.s32 	%rd7, %r7, 4;
	add.s64 	%rd8, %rd6, %rd7;
	ld.global.nc.f32 	%f5, [%rd8];
	max.f32 	%f6, %f4, %f5;
	ld.global.nc.f32 	%f7, [%rd8+4];
	max.f32 	%f8, %f6, %f7;
	mad.lo.s32 	%r29, %r22, %r12, %r21;
	mad.lo.s32 	%r30, %r29, %r2, %r3;
	mul.wide.s32 	%rd9, %r30, 4;
	add.s64 	%rd10, %rd4, %rd9;
	st.global.f32 	[%rd10], %f8;
$L__BB2_2:
	ret;

}
	// .globl	_Z13ifnode_kernelPKfPfS1_iiiif
.visible .entry _Z13ifnode_kernelPKfPfS1_iiiif(
	.param .u64 .ptr .align 1 _Z13ifnode_kernelPKfPfS1_iiiif_param_0,
	.param .u64 .ptr .align 1 _Z13ifnode_kernelPKfPfS1_iiiif_param_1,
	.param .u64 .ptr .align 1 _Z13ifnode_kernelPKfPfS1_iiiif_param_2,
	.param .u32 _Z13ifnode_kernelPKfPfS1_iiiif_param_3,
	.param .u32 _Z13ifnode_kernelPKfPfS1_iiiif_param_4,
	.param .u32 _Z13ifnode_kernelPKfPfS1_iiiif_param_5,
	.param .u32 _Z13ifnode_kernelPKfPfS1_iiiif_param_6,
	.param .f32 _Z13ifnode_kernelPKfPfS1_iiiif_param_7
)
{
	.reg .pred 	%p<7>;
	.reg .b32 	%r<21>;
	.reg .b32 	%f<7>;
	.reg .b64 	%rd<11>;

	ld.param.u64 	%rd1, [_Z13ifnode_kernelPKfPfS1_iiiif_param_0];
	ld.param.u64 	%rd2, [_Z13ifnode_kernelPKfPfS1_iiiif_param_1];
	ld.param.u64 	%rd3, [_Z13ifnode_kernelPKfPfS1_iiiif_param_2];
	ld.param.u32 	%r6, [_Z13ifnode_kernelPKfPfS1_iiiif_param_3];
	ld.param.u32 	%r7, [_Z13ifnode_kernelPKfPfS1_iiiif_param_4];
	ld.param.u32 	%r8, [_Z13ifnode_kernelPKfPfS1_iiiif_param_5];
	ld.param.u32 	%r5, [_Z13ifnode_kernelPKfPfS1_iiiif_param_6];
	ld.param.f32 	%f1, [_Z13ifnode_kernelPKfPfS1_iiiif_param_7];
	mov.u32 	%r9, %ctaid.x;
	mov.u32 	%r10, %ntid.x;
	mov.u32 	%r11, %tid.x;
	mad.lo.s32 	%r1, %r9, %r10, %r11;
	mov.u32 	%r12, %ctaid.y;
	mov.u32 	%r13, %ntid.y;
	mov.u32 	%r14, %tid.y;
	mad.lo.s32 	%r15, %r12, %r13, %r14;
	mov.u32 	%r16, %ctaid.z;
	setp.ge.s32 	%p1, %r1, %r5;
	setp.ge.s32 	%p2, %r15, %r8;
	or.pred  	%p3, %p1, %p2;
	mul.lo.s32 	%r17, %r7, %r6;
	setp.ge.s32 	%p4, %r16, %r17;
	or.pred  	%p5, %p3, %p4;
	@%p5 bra 	$L__BB3_2;
	cvta.to.global.u64 	%rd4, %rd2;
	cvta.to.global.u64 	%rd5, %rd1;
	cvta.to.global.u64 	%rd6, %rd3;
	mad.lo.s32 	%r19, %r16, %r8, %r15;
	mad.lo.s32 	%r20, %r19, %r5, %r1;
	mul.wide.s32 	%rd7, %r20, 4;
	add.s64 	%rd8, %rd4, %rd7;
	ld.global.f32 	%f2, [%rd8];
	add.s64 	%rd9, %rd5, %rd7;
	ld.global.nc.f32 	%f3, [%rd9];
	add.f32 	%f4, %f2, %f3;
	setp.ge.f32 	%p6, %f4, %f1;
	selp.f32 	%f5, 0f3F800000, 0f00000000, %p6;
	selp.f32 	%f6, 0f00000000, %f4, %p6;
	st.global.f32 	[%rd8], %f6;
	add.s64 	%rd10, %rd6, %rd7;
	st.global.f32 	[%rd10], %f5;
$L__BB3_2:
	ret;

}
	// .globl	_Z14flatten_kernelPKfPfiiii
.visible .entry _Z14flatten_kernelPKfPfiiii(
	.param .u64 .ptr .align 1 _Z14flatten_kernelPKfPfiiii_param_0,
	.param .u64 .ptr .align 1 _Z14flatten_kernelPKfPfiiii_param_1,
	.param .u32 _Z14flatten_kernelPKfPfiiii_param_2,
	.param .u32 _Z14flatten_kernelPKfPfiiii_param_3,
	.param .u32 _Z14flatten_kernelPKfPfiiii_param_4,
	.param .u32 _Z14flatten_kernelPKfPfiiii_param_5
)
{
	.reg .pred 	%p<2>;
	.reg .b32 	%r<25>;
	.reg .b32 	%f<2>;
	.reg .b64 	%rd<9>;

	ld.param.u64 	%rd1, [_Z14flatten_kernelPKfPfiiii_param_0];
	ld.param.u64 	%rd2, [_Z14flatten_kernelPKfPfiiii_param_1];
	ld.param.u32 	%r6, [_Z14flatten_kernelPKfPfiiii_param_2];
	ld.param.u32 	%r3, [_Z14flatten_kernelPKfPfiiii_param_3];
	ld.param.u32 	%r4, [_Z14flatten_kernelPKfPfiiii_param_4];
	ld.param.u32 	%r5, [_Z14flatten_kernelPKfPfiiii_param_5];
	mul.lo.s32 	%r7, %r4, %r3;
	mul.lo.s32 	%r1, %r7, %r5;
	mov.u32 	%r8, %ctaid.x;
	mov.u32 	%r9, %ntid.x;
	mov.u32 	%r10, %tid.x;
	mad.lo.s32 	%r2, %r8, %r9, %r10;
	mul.lo.s32 	%r11, %r1, %r6;
	setp.ge.s32 	%p1, %r2, %r11;
	@%p1 bra 	$L__BB4_2;
	cvta.to.global.u64 	%rd3, %rd1;
	cvta.to.global.u64 	%rd4, %rd2;
	div.s32 	%r12, %r2, %r1;
	mul.lo.s32 	%r13, %r12, %r1;
	sub.s32 	%r14, %r2, %r13;
	mul.lo.s32 	%r15, %r5, %r4;
	div.s32 	%r16, %r14, %r15;
	mul.lo.s32 	%r17, %r16, %r15;
	sub.s32 	%r18, %r14, %r17;
	div.s32 	%r19, %r18, %r5;
	mul.lo.s32 	%r20, %r19, %r5;
	sub.s32 	%r21, %r18, %r20;
	mad.lo.s32 	%r22, %r12, %r3, %r16;
	mad.lo.s32 	%r23, %r22, %r4, %r19;
	mad.lo.s32 	%r24, %r23, %r5, %r21;
	mul.wide.s32 	%rd5, %r24, 4;
	add.s64 	%rd6, %rd3, %rd5;
	ld.global.nc.f32 	%f1, [%rd6];
	mul.wide.s32 	%rd7, %r2, 4;
	add.s64 	%rd8, %rd4, %rd7;
	st.global.f32 	[%rd8], %f1;
$L__BB4_2:
	ret;

}
	// .globl	_Z13linear_kernelPKfS0_S0_Pfiii
.visible .entry _Z13linear_kernelPKfS0_S0_Pfiii(
	.param .u64 .ptr .align 1 _Z13linear_kernelPKfS0_S0_Pfiii_param_0,
	.param .u64 .ptr .align 1 _Z13linear_kernelPKfS0_S0_Pfiii_param_1,
	.param .u64 .ptr .align 1 _Z13linear_kernelPKfS0_S0_Pfiii_param_2,
	.param .u64 .ptr .align 1 _Z13linear_kernelPKfS0_S0_Pfiii_param_3,
	.param .u32 _Z13linear_kernelPKfS0_S0_Pfiii_param_4,
	.param .u32 _Z13linear_kernelPKfS0_S0_Pfiii_param_5,
	.param .u32 _Z13linear_kernelPKfS0_S0_Pfiii_param_6
)
{
	.reg .pred 	%p<14>;
	.reg .b32 	%r<68>;
	.reg .b32 	%f<178>;
	.reg .b64 	%rd<84>;

	ld.param.u64 	%rd12, [_Z13linear_kernelPKfS0_S0_Pfiii_param_0];
	ld.param.u64 	%rd13, [_Z13linear_kernelPKfS0_S0_Pfiii_param_1];
	ld.param.u64 	%rd14, [_Z13linear_kernelPKfS0_S0_Pfiii_param_2];
	ld.param.u64 	%rd15, [_Z13linear_kernelPKfS0_S0_Pfiii_param_3];
	ld.param.u32 	%r35, [_Z13linear_kernelPKfS0_S0_Pfiii_param_4];
	ld.param.u32 	%r33, [_Z13linear_kernelPKfS0_S0_Pfiii_param_5];
	ld.param.u32 	%r34, [_Z13linear_kernelPKfS0_S0_Pfiii_param_6];
	mov.u32 	%r37, %ctaid.x;
	mov.u32 	%r38, %ntid.x;
	mov.u32 	%r39, %tid.x;
	mad.lo.s32 	%r1, %r37, %r38, %r39;
	mov.u32 	%r40, %ctaid.y;
	mov.u32 	%r41, %ntid.y;
	mov.u32 	%r42, %tid.y;
	mad.lo.s32 	%r43, %r40, %r41, %r42;
	setp.ge.s32 	%p1, %r1, %r34;
	setp.ge.s32 	%p2, %r43, %r35;
	or.pred  	%p3, %p1, %p2;
	@%p3 bra 	$L__BB5_17;
	cvta.to.global.u64 	%rd16, %rd14;
	mul.wide.s32 	%rd17, %r1, 4;
	add.s64 	%rd18, %rd16, %rd17;
	ld.global.nc.f32 	%f175, [%rd18];
	mul.lo.s32 	%r3, %r33, %r43;
	mul.wide.s32 	%rd19, %r3, 4;
	add.s64 	%rd1, %rd12, %rd19;
	mul.lo.s32 	%r4, %r33, %r1;
	mul.wide.s32 	%rd20, %r4, 4;
	add.s64 	%rd2, %rd13, %rd20;
	setp.lt.s32 	%p4, %r33, 4;
	mov.b32 	%r61, 0;
	@%p4 bra 	$L__BB5_9;
	add.s32 	%r48, %r33, -4;
	shr.u32 	%r49, %r48, 2;
	add.s32 	%r5, %r49, 1;
	and.b32  	%r6, %r5, 3;
	setp.lt.u32 	%p5, %r48, 12;
	mov.b32 	%r61, 0;
	mov.b32 	%r59, 4;
	@%p5 bra 	$L__BB5_6;
	and.b32  	%r51, %r5, 2147483644;
	neg.s32 	%r65, %r51;
	mov.b32 	%r61, 0;
$L__BB5_4:
	mul.wide.u32 	%rd53, %r61, 4;
	add.s64 	%rd21, %rd1, %rd53;
	// begin inline asm
	{
	.reg .u64 a;
	cvta.to.global.u64 a, %rd21;
	ld.global.ca.f32 %f17, [a];
	}

	// end inline asm
	add.s64 	%rd22, %rd2, %rd53;
	// begin inline asm
	{
	.reg .u64 a;
	cvta.to.global.u64 a, %rd22;
	ld.global.ca.f32 %f18, [a];
	}

	// end inline asm
	// begin inline asm
	fma.rn.f32 %f175, %f17, %f18, %f175;
	// end inline asm
	add.s64 	%rd23, %rd21, 4;
	// begin inline asm
	{
	.reg .u64 a;
	cvta.to.global.u64 a, %rd23;
	ld.global.ca.f32 %f23, [a];
	}

	// end inline asm
	add.s64 	%rd24, %rd22, 4;
	// begin inline asm
	{
	.reg .u64 a;
	cvta.to.global.u64 a, %rd24;
	ld.global.ca.f32 %f24, [a];
	}

	// end inline asm
	// begin inline asm
	fma.rn.f32 %f175, %f23, %f24, %f175;
	// end inline asm
	add.s64 	%rd25, %rd21, 8;
	// begin inline asm
	{
	.reg .u64 a;
	cvta.to.global.u64 a, %rd25;
	ld.global.ca.f32 %f29, [a];
	}

	// end inline asm
	add.s64 	%rd26, %rd22, 8;
	// begin inline asm
	{
	.reg .u64 a;
	cvta.to.global.u64 a, %rd26;
	ld.global.ca.f32 %f30, [a];
	}

	// end inline asm
	// begin inline asm
	fma.rn.f32 %f175, %f29, %f30, %f175;
	// end inline asm
	add.s64 	%rd27, %rd21, 12;
	// begin inline asm
	{
	.reg .u64 a;
	cvta.to.global.u64 a, %rd27;
	ld.global.ca.f32 %f35, [a];
	}

	// end inline asm
	add.s64 	%rd28, %rd22, 12;
	// begin inline asm
	{
	.reg .u64 a;
	cvta.to.global.u64 a, %rd28;
	ld.global.ca.f32 %f36, [a];
	}

	// end inline asm
	// begin inline asm
	fma.rn.f32 %f175, %f35, %f36, %f175;
	// end inline asm
	add.s64 	%rd29, %rd21, 16;
	// begin inline asm
	{
	.reg .u64 a;
	cvta.to.global.u64 a, %rd29;
	ld.global.ca.f32 %f41, [a];
	}

	// end inline asm
	add.s64 	%rd30, %rd22, 16;
	// begin inline asm
	{
	.reg .u64 a;
	cvta.to.global.u64 a, %rd30;
	ld.global.ca.f32 %f42, [a];
	}

	// end inline asm
	// begin inline asm
	fma.rn.f32 %f175, %f41, %f42, %f175;
	// end inline asm
	add.s64 	%rd31, %rd21, 20;
	// begin inline asm
	{
	.reg .u64 a;
	cvta.to.global.u64 a, %rd31;
	ld.global.ca.f32 %f47, [a];
	}

	// end inline asm
	add.s64 	%rd32, %rd22, 20;
	// begin inline asm
	{
	.reg .u64 a;
	cvta.to.global.u64 a, %rd32;
	ld.global.ca.f32 %f48, [a];
	}

	// end inline asm
	// begin inline asm
	fma.rn.f32 %f175, %f47, %f48, %f175;
	// end inline asm
	add.s64 	%rd33, %rd21, 24;
	// begin inline asm
	{
	.reg .u64 a;
	cvta.to.global.u64 a, %rd33;
	ld.global.ca.f32 %f53, [a];
	}

	// end inline asm
	add.s64 	%rd34, %rd22, 24;
	// begin inline asm
	{
	.reg .u64 a;
	cvta.to.global.u64 a, %rd34;
	ld.global.ca.f32 %f54, [a];
	}

	// end inline asm
	// begin inline asm
	fma.rn.f32 %f175, %f53, %f54, %f175;
	// end inline asm
	add.s64 	%rd35, %rd21, 28;
	// begin inline asm
	{
	.reg .u64 a;
	cvta.to.global.u64 a, %rd35;
	ld.global.ca.f32 %f59, [a];
	}

	// end inline asm
	add.s64 	%rd36, %rd22, 28;
	// begin inline asm
	{
	.reg .u64 a;
	cvta.to.global.u64 a, %rd36;
	ld.global.ca.f32 %f60, [a];
	}

	// end inline asm
	// begin inline asm
	fma.rn.f32 %f175, %f59, %f60, %f175;
	// end inline asm
	add.s64 	%rd37, %rd21, 32;
	// begin inline asm
	{
	.reg .u64 a;
	cvta.to.global.u64 a, %rd37;
	ld.global.ca.f32 %f65, [a];
	}

	// end inline asm
	add.s64 	%rd38, %rd22, 32;
	// begin inline asm
	{
	.reg .u64 a;
	cvta.to.global.u64 a, %rd38;
	ld.global.ca.f32 %f66, [a];
	}

	// end inline asm
	// begin inline asm
	fma.rn.f32 %f175, %f65, %f66, %f175;
	// end inline asm
	add.s64 	%rd39, %rd21, 36;
	// begin inline asm
	{
	.reg .u64 a;
	cvta.to.global.u64 a, %rd39;
	ld.global.ca.f32 %f71, [a];
	}

	// end inline asm
	add.s64 	%rd40, %rd22, 36;
	// begin inline asm
	{
	.reg .u64 a;
	cvta.to.global.u64 a, %rd40;
	ld.global.ca.f32 %f72, [a];
	}

	// end inline asm
	// begin inline asm
	fma.rn.f32 %f175, %f71, %f72, %f175;
	// end inline asm
	add.s64 	%rd41, %rd21, 40;
	// begin inline asm
	{
	.reg .u64 a;
	cvta.to.global.u64 a, %rd41;
	ld.global.ca.f32 %f77, [a];
	}

	// end inline asm
	add.s64 	%rd42, %rd22, 40;
	// begin inline asm
	{
	.reg .u64 a;
	cvta.to.global.u64 a, %rd42;
	ld.global.ca.f32 %f78, [a];
	}

	// end inline asm
	// begin inline asm
	fma.rn.f32 %f175, %f77, %f78, %f175;
	// end inline asm
	add.s64 	%rd43, %rd21, 44;
	// begin inline asm
	{
	.reg .u64 a;
	cvta.to.global.u64 a, %rd43;
	ld.global.ca.f32 %f83, [a];
	}

	// end inline asm
	add.s64 	%rd44, %rd22, 44;
	// begin inline asm
	{
	.reg .u64 a;
	cvta.to.global.u64 a, %rd44;
	ld.global.ca.f32 %f84, [a];
	}

	// end inline asm
	// begin inline asm
	fma.rn.f32 %f175, %f83, %f84, %f175;
	// end inline asm
	add.s64 	%rd45, %rd21, 48;
	// begin inline asm
	{
	.reg .u64 a;
	cvta.to.global.u64 a, %rd45;
	ld.global.ca.f32 %f89, [a];
	}

	// end inline asm
	add.s64 	%rd46, %rd22, 48;
	// begin inline asm
	{
	.reg .u64 a;
	cvta.to.global.u64 a, %rd46;
	ld.global.ca.f32 %f90, [a];
	}

	// end inline asm
	// begin inline asm
	fma.rn.f32 %f175, %f89, %f90, %f175;
	// end inline asm
	add.s64 	%rd47, %rd21, 52;
	// begin inline asm
	{
	.reg .u64 a;
	cvta.to.global.u64 a, %rd47;
	ld.global.ca.f32 %f95, [a];
	}

	// end inline asm
	add.s64 	%rd48, %rd22, 52;
	// begin inline asm
	{
	.reg .u64 a;
	cvta.to.global.u64 a, %rd48;
	ld.global.ca.f32 %f96, [a];
	}

	// end inline asm
	// begin inline asm
	fma.rn.f32 %f175, %f95, %f96, %f175;
	// end inline asm
	add.s64 	%rd49, %rd21, 56;
	// begin inline asm
	{
	.reg .u64 a;
	cvta.to.global.u64 a, %rd49;
	ld.global.ca.f32 %f101, [a];
	}

	// end inline asm
	add.s64 	%rd50, %rd22, 56;
	// begin inline asm
	{
	.reg .u64 a;
	cvta.to.global.u64 a, %rd50;
	ld.global.ca.f32 %f102, [a];
	}

	// end inline asm
	// begin inline asm
	fma.rn.f32 %f175, %f101, %f102, %f175;
	// end inline asm
	add.s64 	%rd51, %rd21, 60;
	// begin inline asm
	{
	.reg .u64 a;
	cvta.to.global.u64 a, %rd51;
	ld.global.ca.f32 %f107, [a];
	}

	// end inline asm
	add.s64 	%rd52, %rd22, 60;
	// begin inline asm
	{
	.reg .u64 a;
	cvta.to.global.u64 a, %rd52;
	ld.global.ca.f32 %f108, [a];
	}

	// end inline asm
	// begin inline asm
	fma.rn.f32 %f175, %f107, %f108, %f175;
	// end inline asm
	add.s32 	%r61, %r61, 16;
	add.s32 	%r65, %r65, 4;
	setp.eq.s32 	%p6, %r65, 0;
	@%p6 bra 	$L__BB5_5;
	bra.uni 	$L__BB5_4;
$L__BB5_5:
	add.s32 	%r59, %r61, 4;
$L__BB5_6:
	setp.eq.s32 	%p7, %r6, 0;
	@%p7 bra 	$L__BB5_9;
	neg.s32 	%r58, %r6;
	mov.u32 	%r60, %r61;
$L__BB5_8:
	.pragma "nounroll";
	mov.u32 	%r61, %r59;
	mul.wide.u32 	%rd62, %r60, 4;
	add.s64 	%rd54, %rd1, %rd62;
	// begin inline asm
	{
	.reg .u64 a;
	cvta.to.global.u64 a, %rd54;
	ld.global.ca.f32 %f113, [a];
	}

	// end inline asm
	add.s64 	%rd55, %rd2, %rd62;
	// begin inline asm
	{
	.reg .u64 a;
	cvta.to.global.u64 a, %rd55;
	ld.global.ca.f32 %f114, [a];
	}

	// end inline asm
	// begin inline asm
	fma.rn.f32 %f175, %f113, %f114, %f175;
	// end inline asm
	add.s64 	%rd56, %rd54, 4;
	// begin inline asm
	{
	.reg .u64 a;
	cvta.to.global.u64 a, %rd56;
	ld.global.ca.f32 %f119, [a];
	}

	// end inline asm
	add.s64 	%rd57, %rd55, 4;
	// begin inline asm
	{
	.reg .u64 a;
	cvta.to.global.u64 a, %rd57;
	ld.global.ca.f32 %f120, [a];
	}

	// end inline asm
	// begin inline asm
	fma.rn.f32 %f175, %f119, %f120, %f175;
	// end inline asm
	add.s64 	%rd58, %rd54, 8;
	// begin inline asm
	{
	.reg .u64 a;
	cvta.to.global.u64 a, %rd58;
	ld.global.ca.f32 %f125, [a];
	}

	// end inline asm
	add.s64 	%rd59, %rd55, 8;
	// begin inline asm
	{
	.reg .u64 a;
	cvta.to.global.u64 a, %rd59;
	ld.global.ca.f32 %f126, [a];
	}

	// end inline asm
	// begin inline asm
	fma.rn.f32 %f175, %f125, %f126, %f175;
	// end inline asm
	add.s64 	%rd60, %rd54, 12;
	// begin inline asm
	{
	.reg .u64 a;
	cvta.to.global.u64 a, %rd60;
	ld.global.ca.f32 %f131, [a];
	}

	// end inline asm
	add.s64 	%rd61, %rd55, 12;
	// begin inline asm
	{
	.reg .u64 a;
	cvta.to.global.u64 a, %rd61;
	ld.global.ca.f32 %f132, [a];
	}

	// end inline asm
	// begin inline asm
	fma.rn.f32 %f175, %f131, %f132, %f175;
	// end inline asm
	add.s32 	%r59, %r61, 4;
	add.s32 	%r58, %r58, 1;
	setp.ne.s32 	%p8, %r58, 0;
	mov.u32 	%r60, %r61;
	@%p8 bra 	$L__BB5_8;
$L__BB5_9:
	setp.ge.s32 	%p9, %r61, %r33;
	@%p9 bra 	$L__BB5_16;
	sub.s32 	%r52, %r33, %r61;
	and.b32  	%r19, %r52, 3;
	setp.eq.s32 	%p10, %r19, 0;
	mov.u32 	%r64, %r61;
	@%p10 bra 	$L__BB5_13;
	mul.wide.u32 	%rd64, %r61, 4;
	add.s64 	%rd65, %rd20, %rd64;
	add.s64 	%rd82, %rd13, %rd65;
	add.s64 	%rd67, %rd19, %rd64;
	add.s64 	%rd81, %rd12, %rd67;
	neg.s32 	%r62, %r19;
	mov.u32 	%r64, %r61;
$L__BB5_12:
	.pragma "nounroll";
	// begin inline asm
	{
	.reg .u64 a;
	cvta.to.global.u64 a, %rd81;
	ld.global.ca.f32 %f138, [a];
	}

	// end inline asm
	// begin inline asm
	{
	.reg .u64 a;
	cvta.to.global.u64 a, %rd82;
	ld.global.ca.f32 %f139, [a];
	}

	// end inline asm
	// begin inline asm
	fma.rn.f32 %f175, %f138, %f139, %f175;
	// end inline asm
	add.s32 	%r64, %r64, 1;
	add.s64 	%rd82, %rd82, 4;
	add.s64 	%rd81, %rd81, 4;
	add.s32 	%r62, %r62, 1;
	setp.ne.s32 	%p11, %r62, 0;
	@%p11 bra 	$L__BB5_12;
$L__BB5_13:
	sub.s32 	%r53, %r61, %r33;
	setp.gt.u32 	%p12, %r53, -4;
	@%p12 bra 	$L__BB5_16;
	sub.s32 	%r67, %r64, %r33;
	mul.wide.u32 	%rd83, %r64, 4;
$L__BB5_15:
	add.s64 	%rd70, %rd1, %rd83;
	// begin inline asm
	{
	.reg .u64 a;
	cvta.to.global.u64 a, %rd70;
	ld.global.ca.f32 %f144, [a];
	}

	// end inline asm
	add.s64 	%rd71, %rd2, %rd83;
	// begin inline asm
	{
	.reg .u64 a;
	cvta.to.global.u64 a, %rd71;
	ld.global.ca.f32 %f145, [a];
	}

	// end inline asm
	// begin inline asm
	fma.rn.f32 %f175, %f144, %f145, %f175;
	// end inline asm
	add.s64 	%rd72, %rd70, 4;
	// begin inline asm
	{
	.reg .u64 a;
	cvta.to.global.u64 a, %rd72;
	ld.global.ca.f32 %f150, [a];
	}

	// end inline asm
	add.s64 	%rd73, %rd71, 4;
	// begin inline asm
	{
	.reg .u64 a;
	cvta.to.global.u64 a, %rd73;
	ld.global.ca.f32 %f151, [a];
	}

	// end inline asm
	// begin inline asm
	fma.rn.f32 %f175, %f150, %f151, %f175;
	// end inline asm
	add.s64 	%rd74, %rd70, 8;
	// begin inline asm
	{
	.reg .u64 a;
	cvta.to.global.u64 a, %rd74;
	ld.global.ca.f32 %f156, [a];
	}

	// end inline asm
	add.s64 	%rd75, %rd71, 8;
	// begin inline asm
	{
	.reg .u64 a;
	cvta.to.global.u64 a, %rd75;
	ld.global.ca.f32 %f157, [a];
	}

	// end inline asm
	// begin inline asm
	fma.rn.f32 %f175, %f156, %f157, %f175;
	// end inline asm
	add.s64 	%rd76, %rd70, 12;
	// begin inline asm
	{
	.reg .u64 a;
	cvta.to.global.u64 a, %rd76;
	ld.global.ca.f32 %f162, [a];
	}

	// end inline asm
	add.s64 	%rd77, %rd71, 12;
	// begin inline asm
	{
	.reg .u64 a;
	cvta.to.global.u64 a, %rd77;
	ld.global.ca.f32 %f163, [a];
	}

	// end inline asm
	// begin inline asm
	fma.rn.f32 %f175, %f162, %f163, %f175;
	// end inline asm
	add.s32 	%r67, %r67, 4;
	add.s64 	%rd83, %rd83, 16;
	setp.ne.s32 	%p13, %r67, 0;
	@%p13 bra 	$L__BB5_15;
$L__BB5_16:
	mad.lo.s32 	%r54, %r34, %r43, %r1;
	cvta.to.global.u64 	%rd78, %rd15;
	mul.wide.s32 	%rd79, %r54, 4;
	add.s64 	%rd80, %rd78, %rd79;
	st.global.f32 	[%rd80], %f175;
$L__BB5_17:
	ret;

}
	// .globl	_Z18add_inplace_kernelPfPKfi
.visible .entry _Z18add_inplace_kernelPfPKfi(
	.param .u64 .ptr .align 1 _Z18add_inplace_kernelPfPKfi_param_0,
	.param .u64 .ptr .align 1 _Z18add_inplace_kernelPfPKfi_param_1,
	.param .u32 _Z18add_inplace_kernelPfPKfi_param_2
)
{
	.reg .pred 	%p<2>;
	.reg .b32 	%r<6>;
	.reg .b32 	%f<4>;
	.reg .b64 	%rd<8>;

	ld.param.u64 	%rd1, [_Z18add_inplace_kernelPfPKfi_param_0];
	ld.param.u64 	%rd2, [_Z18add_inplace_kernelPfPKfi_param_1];
	ld.param.u32 	%r2, [_Z18add_inplace_kernelPfPKfi_param_2];
	mov.u32 	%r3, %ctaid.x;
	mov.u32 	%r4, %ntid.x;
	mov.u32 	%r5, %tid.x;
	mad.lo.s32 	%r1, %r3, %r4, %r5;
	setp.ge.s32 	%p1, %r1, %r2;
	@%p1 bra 	$L__BB6_2;
	cvta.to.global.u64 	%rd3, %rd2;
	cvta.to.global.u64 	%rd4, %rd1;
	mul.wide.s32 	%rd5, %r1, 4;
	add.s64 	%rd6, %rd3, %rd5;
	ld.global.nc.f32 	%f1, [%rd6];
	add.s64 	%rd7, %rd4, %rd5;
	ld.global.f32 	%f2, [%rd7];
	add.f32 	%f3, %f1, %f2;
	st.global.f32 	[%rd7], %f3;
$L__BB6_2:
	ret;

}
	// .globl	_Z20scale_inplace_kernelPffi
.visible .entry _Z20scale_inplace_kernelPffi(
	.param .u64 .ptr .align 1 _Z20scale_inplace_kernelPffi_param_0,
	.param .f32 _Z20scale_inplace_kernelPffi_param_1,
	.param .u32 _Z20scale_inplace_kernelPffi_param_2
)
{
	.reg .pred 	%p<2>;
	.reg .b32 	%r<6>;
	.reg .b32 	%f<4>;
	.reg .b64 	%rd<5>;

	ld.param.u64 	%rd1, [_Z20scale_inplace_kernelPffi_param_0];
	ld.param.f32 	%f1, [_Z20scale_inplace_kernelPffi_param_1];
	ld.param.u32 	%r2, [_Z20scale_inplace_kernelPffi_param_2];
	mov.u32 	%r3, %ctaid.x;
	mov.u32 	%r4, %ntid.x;
	mov.u32 	%r5, %tid.x;
	mad.lo.s32 	%r1, %r3, %r4, %r5;
	setp.ge.s32 	%p1, %r1, %r2;
	@%p1 bra 	$L__BB7_2;
	cvta.to.global.u64 	%rd2, %rd1;
	mul.wide.s32 	%rd3, %r1, 4;
	add.s64 	%rd4, %rd2, %rd3;
	ld.global.f32 	%f2, [%rd4];
	mul.f32 	%f3, %f1, %f2;
	st.global.f32 	[%rd4], %f3;
$L__BB7_2:
	ret;

}
	// .globl	_Z13argmax_kernelPKfPiii
.visible .entry _Z13argmax_kernelPKfPiii(
	.param .u64 .ptr .align 1 _Z13argmax_kernelPKfPiii_param_0,
	.param .u64 .ptr .align 1 _Z13argmax_kernelPKfPiii_param_1,
	.param .u32 _Z13argmax_kernelPKfPiii_param_2,
	.param .u32 _Z13argmax_kernelPKfPiii_param_3
)
{
	.reg .pred 	%p<40>;
	.reg .b32 	%r<112>;
	.reg .b32 	%f<70>;
	.reg .b64 	%rd<26>;

	ld.param.u64 	%rd9, [_Z13argmax_kernelPKfPiii_param_0];
	ld.param.u64 	%rd10, [_Z13argmax_kernelPKfPiii_param_1];
	ld.param.u32 	%r35, [_Z13argmax_kernelPKfPiii_param_2];
	ld.param.u32 	%r34, [_Z13argmax_kernelPKfPiii_param_3];
	mov.u32 	%r36, %ctaid.x;
	mov.u32 	%r37, %ntid.x;
	mov.u32 	%r38, %tid.x;
	mad.lo.s32 	%r1, %r36, %r37, %r38;
	setp.ge.s32 	%p1, %r1, %r35;
	@%p1 bra 	$L__BB8_16;
	cvta.to.global.u64 	%rd1, %rd9;
	mul.lo.s32 	%r2, %r34, %r1;
	setp.lt.s32 	%p2, %r34, 2;
	mov.b32 	%r111, 0;
	@%p2 bra 	$L__BB8_15;
	mul.wide.s32 	%rd11, %r2, 4;
	add.s64 	%rd2, %rd1, %rd11;
	ld.global.nc.f32 	%f67, [%rd2];
	add.s32 	%r3, %r34, -1;
	add.s32 	%r43, %r34, -2;
	and.b32  	%r4, %r3, 15;
	setp.lt.u32 	%p3, %r43, 15;
	mov.b32 	%r111, 0;
	mov.b32 	%r103, 1;
	@%p3 bra 	$L__BB8_6;
	and.b32  	%r5, %r3, -16;
	add.s64 	%rd13, %rd11, %rd1;
	add.s64 	%rd24, %rd13, 32;
	mov.b32 	%r97, 0;
	mov.u32 	%r111, %r97;
$L__BB8_4:
	.pragma "nounroll";
	add.s32 	%r45, %r97, 1;
	ld.global.nc.f32 	%f11, [%rd24+-28];
	setp.gt.f32 	%p4, %f11, %f67;
	selp.b32 	%r46, %r45, %r111, %p4;
	selp.f32 	%f12, %f11, %f67, %p4;
	ld.global.nc.f32 	%f13, [%rd24+-24];
	setp.gt.f32 	%p5, %f13, %f12;
	add.s32 	%r47, %r97, 2;
	selp.b32 	%r48, %r47, %r46, %p5;
	selp.f32 	%f14, %f13, %f12, %p5;
	ld.global.nc.f32 	%f15, [%rd24+-20];
	setp.gt.f32 	%p6, %f15, %f14;
	add.s32 	%r49, %r97, 3;
	selp.b32 	%r50, %r49, %r48, %p6;
	selp.f32 	%f16, %f15, %f14, %p6;
	ld.global.nc.f32 	%f17, [%rd24+-16];
	setp.gt.f32 	%p7, %f17, %f16;
	add.s32 	%r51, %r97, 4;
	selp.b32 	%r52, %r51, %r50, %p7;
	selp.f32 	%f18, %f17, %f16, %p7;
	ld.global.nc.f32 	%f19, [%rd24+-12];
	setp.gt.f32 	%p8, %f19, %f18;
	add.s32 	%r53, %r97, 5;
	selp.b32 	%r54, %r53, %r52, %p8;
	selp.f32 	%f20, %f19, %f18, %p8;
	ld.global.nc.f32 	%f21, [%rd24+-8];
	setp.gt.f32 	%p9, %f21, %f20;
	add.s32 	%r55, %r97, 6;
	selp.b32 	%r56, %r55, %r54, %p9;
	selp.f32 	%f22, %f21, %f20, %p9;
	ld.global.nc.f32 	%f23, [%rd24+-4];
	setp.gt.f32 	%p10, %f23, %f22;
	add.s32 	%r57, %r97, 7;
	selp.b32 	%r58, %r57, %r56, %p10;
	selp.f32 	%f24, %f23, %f22, %p10;
	ld.global.nc.f32 	%f25, [%rd24];
	setp.gt.f32 	%p11, %f25, %f24;
	add.s32 	%r59, %r97, 8;
	selp.b32 	%r60, %r59, %r58, %p11;
	selp.f32 	%f26, %f25, %f24, %p11;
	ld.global.nc.f32 	%f27, [%rd24+4];
	setp.gt.f32 	%p12, %f27, %f26;
	add.s32 	%r61, %r97, 9;
	selp.b32 	%r62, %r61, %r60, %p12;
	selp.f32 	%f28, %f27, %f26, %p12;
	ld.global.nc.f32 	%f29, [%rd24+8];
	setp.gt.f32 	%p13, %f29, %f28;
	add.s32 	%r63, %r97, 10;
	selp.b32 	%r64, %r63, %r62, %p13;
	selp.f32 	%f30, %f29, %f28, %p13;
	ld.global.nc.f32 	%f31, [%rd24+12];
	setp.gt.f32 	%p14, %f31, %f30;
	add.s32 	%r65, %r97, 11;
	selp.b32 	%r66, %r65, %r64, %p14;
	selp.f32 	%f32, %f31, %f30, %p14;
	ld.global.nc.f32 	%f33, [%rd24+16];
	setp.gt.f32 	%p15, %f33, %f32;
	add.s32 	%r67, %r97, 12;
	selp.b32 	%r68, %r67, %r66, %p15;
	selp.f32 	%f34, %f33, %f32, %p15;
	ld.global.nc.f32 	%f35, [%rd24+20];
	setp.gt.f32 	%p16, %f35, %f34;
	add.s32 	%r69, %r97, 13;
	selp.b32 	%r70, %r69, %r68, %p16;
	selp.f32 	%f36, %f35, %f34, %p16;
	ld.global.nc.f32 	%f37, [%rd24+24];
	setp.gt.f32 	%p17, %f37, %f36;
	add.s32 	%r71, %r97, 14;
	selp.b32 	%r72, %r71, %r70, %p17;
	selp.f32 	%f38, %f37, %f36, %p17;
	ld.global.nc.f32 	%f39, [%rd24+28];
	setp.gt.f32 	%p18, %f39, %f38;
	add.s32 	%r73, %r97, 15;
	selp.b32 	%r74, %r73, %r72, %p18;
	selp.f32 	%f40, %f39, %f38, %p18;
	ld.global.nc.f32 	%f41, [%rd24+32];
	setp.gt.f32 	%p19, %f41, %f40;
	add.s32 	%r97, %r97, 16;
	selp.b32 	%r111, %r97, %r74, %p19;
	selp.f32 	%f67, %f41, %f40, %p19;
	add.s64 	%rd24, %rd24, 64;
	setp.ne.s32 	%p20, %r97, %r5;
	@%p20 bra 	$L__BB8_4;
	add.s32 	%r103, %r97, 1;
$L__BB8_6:
	setp.eq.s32 	%p21, %r4, 0;
	@%p21 bra 	$L__BB8_15;
	and.b32  	%r14, %r3, 7;
	setp.lt.u32 	%p22, %r4, 8;
	@%p22 bra 	$L__BB8_9;
	mul.wide.u32 	%rd14, %r103, 4;
	add.s64 	%rd15, %rd2, %rd14;
	ld.global.nc.f32 	%f42, [%rd15];
	setp.gt.f32 	%p23, %f42, %f67;
	selp.b32 	%r76, %r103, %r111, %p23;
	selp.f32 	%f43, %f42, %f67, %p23;
	add.s32 	%r77, %r103, 1;
	ld.global.nc.f32 	%f44, [%rd15+4];
	setp.gt.f32 	%p24, %f44, %f43;
	selp.b32 	%r78, %r77, %r76, %p24;
	selp.f32 	%f45, %f44, %f43, %p24;
	add.s32 	%r79, %r103, 2;
	ld.global.nc.f32 	%f46, [%rd15+8];
	setp.gt.f32 	%p25, %f46, %f45;
	selp.b32 	%r80, %r79, %r78, %p25;
	selp.f32 	%f47, %f46, %f45, %p25;
	add.s32 	%r81, %r103, 3;
	ld.global.nc.f32 	%f48, [%rd15+12];
	setp.gt.f32 	%p26, %f48, %f47;
	selp.b32 	%r82, %r81, %r80, %p26;
	selp.f32 	%f49, %f48, %f47, %p26;
	add.s32 	%r83, %r103, 4;
	ld.global.nc.f32 	%f50, [%rd15+16];
	setp.gt.f32 	%p27, %f50, %f49;
	selp.b32 	%r84, %r83, %r82, %p27;
	selp.f32 	%f51, %f50, %f49, %p27;
	add.s32 	%r85, %r103, 5;
	ld.global.nc.f32 	%f52, [%rd15+20];
	setp.gt.f32 	%p28, %f52, %f51;
	selp.b32 	%r86, %r85, %r84, %p28;
	selp.f32 	%f53, %f52, %f51, %p28;
	add.s32 	%r87, %r103, 6;
	ld.global.nc.f32 	%f54, [%rd15+24];
	setp.gt.f32 	%p29, %f54, %f53;
	selp.b32 	%r88, %r87, %r86, %p29;
	selp.f32 	%f55, %f54, %f53, %p29;
	add.s32 	%r89, %r103, 7;
	ld.global.nc.f32 	%f56, [%rd15+28];
	setp.gt.f32 	%p30, %f56, %f55;
	selp.b32 	%r111, %r89, %r88, %p30;
	selp.f32 	%f67, %f56, %f55, %p30;
	add.s32 	%r103, %r103, 8;
$L__BB8_9:
	setp.eq.s32 	%p31, %r14, 0;
	@%p31 bra 	$L__BB8_15;
	and.b32  	%r20, %r3, 3;
	setp.lt.u32 	%p32, %r14, 4;
	@%p32 bra 	$L__BB8_12;
	mul.wide.u32 	%rd16, %r103, 4;
	add.s64 	%rd17, %rd2, %rd16;
	ld.global.nc.f32 	%f57, [%rd17];
	setp.gt.f32 	%p33, %f57, %f67;
	selp.b32 	%r91, %r103, %r111, %p33;
	selp.f32 	%f58, %f57, %f67, %p33;
	add.s32 	%r92, %r103, 1;
	ld.global.nc.f32 	%f59, [%rd17+4];
	setp.gt.f32 	%p34, %f59, %f58;
	selp.b32 	%r93, %r92, %r91, %p34;
	selp.f32 	%f60, %f59, %f58, %p34;
	add.s32 	%r94, %r103, 2;
	ld.global.nc.f32 	%f61, [%rd17+8];
	setp.gt.f32 	%p35, %f61, %f60;
	selp.b32 	%r95, %r94, %r93, %p35;
	selp.f32 	%f62, %f61, %f60, %p35;
	add.s32 	%r96, %r103, 3;
	ld.global.nc.f32 	%f63, [%rd17+12];
	setp.gt.f32 	%p36, %f63, %f62;
	selp.b32 	%r111, %r96, %r95, %p36;
	selp.f32 	%f67, %f63, %f62, %p36;
	add.s32 	%r103, %r103, 4;
$L__BB8_12:
	setp.eq.s32 	%p37, %r20, 0;
	@%p37 bra 	$L__BB8_15;
	mul.wide.u32 	%rd19, %r103, 4;
	add.s64 	%rd20, %rd11, %rd19;
	add.s64 	%rd25, %rd1, %rd20;
	neg.s32 	%r108, %r20;
$L__BB8_14:
	.pragma "nounroll";
	ld.global.nc.f32 	%f64, [%rd25];
	setp.gt.f32 	%p38, %f64, %f67;
	selp.b32 	%r111, %r103, %r111, %p38;
	selp.f32 	%f67, %f64, %f67, %p38;
	add.s32 	%r103, %r103, 1;
	add.s64 	%rd25, %rd25, 4;
	add.s32 	%r108, %r108, 1;
	setp.ne.s32 	%p39, %r108, 0;
	@%p39 bra 	$L__BB8_14;
$L__BB8_15:
	cvta.to.global.u64 	%rd21, %rd10;
	mul.wide.s32 	%rd22, %r1, 4;
	add.s64 	%rd23, %rd21, %rd22;
	st.global.u32 	[%rd23], %r111;
$L__BB8_16:
	ret;

}
	// .globl	_Z26conv2_if_pool2_fused_constPKfPfS1_iiif
.visible .entry _Z26conv2_if_pool2_fused_constPKfPfS1_iiif(
	.param .u64 .ptr .align 1 _Z26conv2_if_pool2_fused_constPKfPfS1_iiif_param_0,
	.param .u64 .ptr .align 1 _Z26conv2_if_pool2_fused_constPKfPfS1_iiif_param_1,
	.param .u64 .ptr .align 1 _Z26conv2_if_pool2_fused_constPKfPfS1_iiif_param_2,
	.param .u32 _Z26conv2_if_pool2_fused_constPKfPfS1_iiif_param_3,
	.param .u32 _Z26conv2_if_pool2_fused_constPKfPfS1_iiif_param_4,
	.param .u32 _Z26conv2_if_pool2_fused_constPKfPfS1_iiif_param_5,
	.param .f32 _Z26conv2_if_pool2_fused_constPKfPfS1_iiif_param_6
)
{
	.reg .pred 	%p<10>;
	.reg .b32 	%r<62>;
	.reg .b32 	%f<3626>;
	.reg .b64 	%rd<1233>;

	ld.param.u32 	%r5, [_Z26conv2_if_pool2_fused_constPKfPfS1_iiif_param_3];
	ld.param.u32 	%r3, [_Z26conv2_if_pool2_fused_constPKfPfS1_iiif_param_4];
	ld.param.u32 	%r4, [_Z26conv2_if_pool2_fused_constPKfPfS1_iiif_param_5];
	add.s32 	%r7, %r3, -4;
	add.s32 	%r8, %r4, -4;
	shr.u32 	%r9, %r7, 31;
	add.s32 	%r10, %r7, %r9;
	shr.s32 	%r11, %r10, 1;
	shr.u32 	%r12, %r8, 31;
	add.s32 	%r13, %r8, %r12;
	shr.s32 	%r2, %r13, 1;
	mov.u32 	%r14, %ctaid.x;
	mov.u32 	%r15, %ntid.x;
	mov.u32 	%r16, %tid.x;
	mad.lo.s32 	%r17, %r14, %r15, %r16;
	mov.u32 	%r18, %ctaid.y;
	mov.u32 	%r19, %ntid.y;
	mov.u32 	%r20, %tid.y;
	mad.lo.s32 	%r21, %r18, %r19, %r20;
	mov.u32 	%r23, %ctaid.z;
	setp.ge.s32 	%p1, %r17, %r2;
	setp.ge.s32 	%p2, %r21, %r11;
	or.pred  	%p3, %p1, %p2;
	shl.b32 	%r25, %r5, 4;
	setp.ge.s32 	%p4, %r23, %r25;
	or.pred  	%p5, %p3, %p4;
	@%p5 bra 	$L__BB9_2;
	ld.param.f32 	%f3625, [_Z26conv2_if_pool2_fused_constPKfPfS1_iiif_param_6];
	ld.param.u32 	%r61, [_Z26conv2_if_pool2_fused_constPKfPfS1_iiif_param_5];
	ld.param.u32 	%r60, [_Z26conv2_if_pool2_fused_constPKfPfS1_iiif_param_4];
	ld.param.u64 	%rd1232, [_Z26conv2_if_pool2_fused_constPKfPfS1_iiif_param_2];
	ld.param.u64 	%rd1231, [_Z26conv2_if_pool2_fused_constPKfPfS1_iiif_param_1];
	ld.param.u64 	%rd1230, [_Z26conv2_if_pool2_fused_constPKfPfS1_iiif_param_0];
	cvta.to.global.u64 	%rd1208, %rd1232;
	cvta.to.global.u64 	%rd1209, %rd1231;
	mov.u32 	%r26, %ctaid.z;
	shr.u32 	%r27, %r26, 4;
	and.b32  	%r28, %r26, 15;
	mov.u32 	%r29, %ctaid.y;
	mov.u32 	%r30, %ntid.y;
	mov.u32 	%r31, %tid.y;
	mad.lo.s32 	%r32, %r29, %r30, %r31;
	shl.b32 	%r33, %r32, 1;
	mov.u32 	%r34, %ctaid.x;
	mov.u32 	%r35, %ntid.x;
	mov.u32 	%r36, %tid.x;
	mad.lo.s32 	%r37, %r34, %r35, %r36;
	shl.b32 	%r38, %r37, 1;
	add.s32 	%r39, %r60, -4;
	mov.u64 	%rd1210, c_conv2_b;
	cvta.const.u64 	%rd1211, %rd1210;
	shl.b32 	%r40, %r26, 2;
	cvt.u64.u32 	%rd1212, %r40;
	and.b64  	%rd1213, %rd1212, 60;
	add.s64 	%rd907, %rd1211, %rd1213;
	mad.lo.s32 	%r41, %r27, 6, 5;
	mad.lo.s32 	%r42, %r39, %r26, %r33;
	add.s32 	%r43, %r61, -4;
	mad.lo.s32 	%r44, %r41, %r60, %r33;
	// begin inline asm
	{
	.reg .u64 a;
	cvta.to.const.u64 a, %rd907;
	ld.const.f32 %f11, [a];
	}

	// end inline asm
	mad.lo.s32 	%r45, %r60, -5, %r44;
	mad.lo.s32 	%r46, %r45, %r61, %r38;
	mul.lo.s32 	%r47, %r28, 150;
	mul.wide.s32 	%rd1214, %r46, 4;
	add.s64 	%rd5, %rd1230, %rd1214;
	// begin inline asm
	{
	.reg .u64 a;
	cvta.to.global.u64 a, %rd5;
	ld.global.ca.f32 %f3, [a];
	}

	// end inline asm
	mov.u64 	%rd1215, c_conv2_w;
	cvta.const.u64 	%rd1216, %rd1215;
	mul.wide.u32 	%rd1217, %r47, 4;
	add.s64 	%rd909, %rd1216, %rd1217;
	// begin inline asm
	{
	.reg .u64 a;
	cvta.to.const.u64 a, %rd909;
	ld.const.f32 %f4, [a];
	}

	// end inline asm
	// begin inline asm
	fma.rn.f32 %f11, %f3, %f4, %f11;
	// end inline asm
	add.s64 	%rd306, %rd5, 4;
	// begin inline asm
	{
	.reg .u64 a;
	cvta.to.global.u64 a, %rd306;
	ld.global.ca.f32 %f9, [a];
	}

	// end inline asm
	add.s64 	%rd911, %rd909, 4;
	// begin inline asm
	{
	.reg .u64 a;
	cvta.to.const.u64 a, %rd911;
	ld.const.f32 %f10, [a];
	}

	// end inline asm
	// begin inline asm
	fma.rn.f32 %f11, %f9, %f10, %f11;
	// end inline asm
	add.s64 	%rd308, %rd5, 8;
	// begin inline asm
	{
	.reg .u64 a;
	cvta.to.global.u64 a, %rd308;
	ld.global.ca.f32 %f15, [a];
	}

	// end inline asm
	add.s64 	%rd913, %rd909, 8;
	// begin inline asm
	{
	.reg .u64 a;
	cvta.to.const.u64 a, %rd913;
	ld.const.f32 %f16, [a];
	}

	// end inline asm
	// begin inline asm
	fma.rn.f32 %f11, %f15, %f16, %f11;
	// end inline asm
	add.s64 	%rd310, %rd5, 12;
	// begin inline asm
	{
	.reg .u64 a;
	cvta.to.global.u64 a, %rd310;
	ld.global.ca.f32 %f21, [a];
	}

	// end inline asm
	add.s64 	%rd915, %rd909, 12;
	// begin inline asm
	{
	.reg .u64 a;
	cvta.to.const.u64 a, %rd915;
	ld.const.f32 %f22, [a];
	}

	// end inline asm
	// begin inline asm
	fma.rn.f32 %f11, %f21, %f22, %f11;
	// end inline asm
	add.s64 	%rd312, %rd5, 16;
	// begin inline asm
	{
	.reg .u64 a;
	cvta.to.global.u64 a, %rd312;
	ld.global.ca.f32 %f27, [a];
	}

	// end inline asm
	add.s64 	%rd917, %rd909, 16;
	// begin inline asm
	{
	.reg .u64 a;
	cvta.to.const.u64 a, %rd917;
	ld.const.f32 %f28, [a];
	}

	// end inline asm
	// begin inline asm
	fma.rn.f32 %f11, %f27, %f28, %f11;
	// end inline asm
	mul.wide.s32 	%rd1218, %r61, 4;
	add.s64 	%rd607, %rd5, %rd1218;
	// begin inline asm
	{
	.reg .u64 a;
	cvta.to.global.u64 a, %rd607;
	ld.global.ca.f32 %f33, [a];
	}

	// end inline asm
	add.s64 	%rd919, %rd909, 20;
	// begin inline asm
	{
	.reg .u64 a;
	cvta.to.const.u64 a, %rd919;
	ld.const.f32 %f34, [a];
	}

	// end inline asm
	// begin inline asm
	fma.rn.f32 %f11, %f33, %f34, %f11;
	// end inline asm
	add.s64 	%rd908, %rd607, 4;
	// begin inline asm
	{
	.reg .u64 a;
	cvta.to.global.u64 a, %rd908;
	ld.global.ca.f32 %f39, [a];
	}

	// end inline asm
	add.s64 	%rd921, %rd909, 24;
	// begin inline asm
	{
	.reg .u64 a;
	cvta.to.const.u64 a, %rd921;
	ld.const.f32 %f40, [a];
	}

	// end inline asm
	// begin inline asm
	fma.rn.f32 %f11, %f39, %f40, %f11;
	// end inline asm
	add.s64 	%rd910, %rd607, 8;
	// begin inline asm
	{
	.reg .u64 a;
	cvta.to.global.u64 a, %rd910;
	ld.global.ca.f32 %f45, [a];
	}

	// end inline asm
	add.s64 	%rd923, %rd909, 28;
	// begin inline asm
	{
	.reg .u64 a;
	cvta.to.const.u64 a, %rd923;
	ld.const.f32 %f46, [a];
	}

	// end inline asm
	// begin inline asm
	fma.rn.f32 %f11, %f45, %f46, %f11;
	// end inline asm
	add.s64 	%rd912, %rd607, 12;
	// begin inline asm
	{
	.reg .u64 a;
	cvta.to.global.u64 a, %rd912;
	ld.global.ca.f32 %f51, [a];
	}

	// end inline asm
	add.s64 	%rd925, %rd909, 32;
	// begin inline asm
	{
	.reg .u64 a;
	cvta.to.const.u64 a, %rd925;
	ld.const.f32 %f52, [a];
	}

	// end inline asm
	// begin inline asm
	fma.rn.f32 %f11, %f51, %f52, %f11;
	// end inline asm
	add.s64 	%rd914, %rd607, 16;
	// begin inline asm
	{
	.reg .u64 a;
	cvta.to.global.u64 a, %rd914;
	ld.global.ca.f32 %f57, [a];
	}

	// end inline asm
	add.s64 	%rd927, %rd909, 36;
	// begin inline asm
	{
	.reg .u64 a;
	cvta.to.const.u64 a, %rd927;
	ld.const.f32 %f58, [a];
	}

	// end inline asm
	// begin inline asm
	fma.rn.f32 %f11, %f57, %f58, %f11;
	// end inline asm
	add.s64 	%rd617, %rd607, %rd1218;
	// begin inline asm
	{
	.reg .u64 a;
	cvta.to.global.u64 a, %rd617;
	ld.global.ca.f32 %f63, [a];
	}

	// end inline asm
	add.s64 	%rd929, %rd909, 40;
	// begin inline asm
	{
	.reg .u64 a;
	cvta.to.const.u64 a, %rd929;
	ld.const.f32 %f64, [a];
	}

	// end inline asm
	// begin inline asm
	fma.rn.f32 %f11, %f63, %f64, %f11;
	// end inline asm
	add.s64 	%rd918, %rd617, 4;
	// begin inline asm
	{
	.reg .u64 a;
	cvta.to.global.u64 a, %rd918;
	ld.global.ca.f32 %f69, [a];
	}

	// end inline asm
	add.s64 	%rd931, %rd909, 44;
	// begin inline asm
	{
	.reg .u64 a;
	cvta.to.const.u64 a, %rd931;
	ld.const.f32 %f70, [a];
	}

	// end inline asm
	// begin inline asm
	fma.rn.f32 %f11, %f69, %f70, %f11;
	// end inline asm
	add.s64 	%rd920, %rd617, 8;
	// begin inline asm
	{
	.reg .u64 a;
	cvta.to.global.u64 a, %rd920;
	ld.global.ca.f32 %f75, [a];
	}

	// end inline asm
	add.s64 	%rd933, %rd909, 48;
	// begin inline asm
	{
	.reg .u64 a;
	cvta.to.const.u64 a, %rd933;
	ld.const.f32 %f76, [a];
	}

	// end inline asm
	// begin inline asm
	fma.rn.f32 %f11, %f75, %f76, %f11;
	// end inline asm
	add.s64 	%rd922, %rd617, 12;
	// begin inline asm
	{
	.reg .u64 a;
	cvta.to.global.u64 a, %rd922;
	ld.global.ca.f32 %f81, [a];
	}

	// end inline asm
	add.s64 	%rd935, %rd909, 52;
	// begin inline asm
	{
	.reg .u64 a;
	cvta.to.const.u64 a, %rd935;
	ld.const.f32 %f82, [a];
	}

	// end inline asm
	// begin inline asm
	fma.rn.f32 %f11, %f81, %f82, %f11;
	// end inline asm
	add.s64 	%rd924, %rd617, 16;
	// begin inline asm
	{
	.reg .u64 a;
	cvta.to.global.u64 a, %rd924;
	ld.global.ca.f32 %f87, [a];
	}

	// end inline asm
	add.s64 	%rd937, %rd909, 56;
	// begin inline asm
	{
	.reg .u64 a;
	cvta.to.const.u64 a, %rd937;
	ld.const.f32 %f88, [a];
	}

	// end inline asm
	// begin inline asm
	fma.rn.f32 %f11, %f87, %f88, %f11;
	// end inline asm
	add.s64 	%rd627, %rd617, %rd1218;
	// begin inline asm
	{
	.reg .u64 a;
	cvta.to.global.u64 a, %rd627;
	ld.global.ca.f32 %f93, [a];
	}

	// end inline asm
	add.s64 	%rd939, %rd909, 60;
	// begin inline asm
	{
	.reg .u64 a;
	cvta.to.const.u64 a, %rd939;
	ld.const.f32 %f94, [a];
	}

	// end inline asm
	// begin inline asm
	fma.rn.f32 %f11, %f93, %f94, %f11;
	// end inline asm
	add.s64 	%rd928, %rd627, 4;
	// begin inline asm
	{
	.reg .u64 a;
	cvta.to.global.u64 a, %rd928;
	ld.global.ca.f32 %f99, [a];
	}

	// end inline asm
	add.s64 	%rd941, %rd909, 64;
	// begin inline asm
	{
	.reg .u64 a;
	cvta.to.const.u64 a, %rd941;
	ld.const.f32 %f100, [a];
	}

	// end inline asm
	// begin inline asm
	fma.rn.f32 %f11, %f99, %f100, %f11;
	// end inline asm
	add.s64 	%rd930, %rd627, 8;
	// begin inline asm
	{
	.reg .u64 a;
	cvta.to.global.u64 a, %rd930;
	ld.global.ca.f32 %f105, [a];
	}

	// end inline asm
	add.s64 	%rd943, %rd909, 68;
	// begin inline asm
	{
	.reg .u64 a;
	cvta.to.const.u64 a, %rd943;
	ld.const.f32 %f106, [a];
	}

	// end inline asm
	// begin inline asm
	fma.rn.f32 %f11, %f105, %f106, %f11;
	// end inline asm
	add.s64 	%rd932, %rd627, 12;
	// begin inline asm
	{
	.reg .u64 a;
	cvta.to.global.u64 a, %rd932;
	ld.global.ca.f32 %f111, [a];
	}

	// end inline asm
	add.s64 	%rd945, %rd909, 72;
	// begin inline asm
	{
	.reg .u64 a;
	cvta.to.const.u64 a, %rd945;
	ld.const.f32 %f112, [a];
	}

	// end inline asm
	// begin inline asm
	fma.rn.f32 %f11, %f111, %f112, %f11;
	// end inline asm
	add.s64 	%rd934, %rd627, 16;
	// begin inline asm
	{
	.reg .u64 a;
	cvta.to.global.u64 a, %rd934;
	ld.global.ca.f32 %f117, [a];
	}

	// end inline asm
	add.s64 	%rd947, %rd909, 76;
	// begin inline asm
	{
	.reg .u64 a;
	cvta.to.const.u64 a, %rd947;
	ld.const.f32 %f118, [a];
	}

	// end inline asm
	// begin inline asm
	fma.rn.f32 %f11, %f117, %f118, %f11;
	// end inline asm
	add.s64 	%rd637, %rd627, %rd1218;
	// begin inline asm
	{
	.reg .u64 a;
	cvta.to.global.u64 a, %rd637;
	ld.global.ca.f32 %f123, [a];
	}

	// end inline asm
	add.s64 	%rd949, %rd909, 80;
	// begin inline asm
	{
	.reg .u64 a;
	cvta.to.const.u64 a, %rd949;
	ld.const.f32 %f124, [a];
	}

	// end inline asm
	// begin inline asm
	fma.rn.f32 %f11, %f123, %f124, %f11;
	// end inline asm
	add.s64 	%rd938, %rd637, 4;
	// begin inline asm
	{
	.reg .u64 a;
	cvta.to.global.u64 a, %rd938;
	ld.global.ca.f32 %f129, [a];
	}

	// end inline asm
	add.s64 	%rd951, %rd909, 84;
	// begin inline asm
	{
	.reg .u64 a;
	cvta.to.const.u64 a, %rd951;
	ld.const.f32 %f130, [a];
	}

	// end inline asm
	// begin inline asm
	fma.rn.f32 %f11, %f129, %f130, %f11;
	// end inline asm
	add.s64 	%rd940, %rd637, 8;
	// begin inline asm
	{
	.reg .u64 a;
	cvta.to.global.u64 a, %rd940;
	ld.global.ca.f32 %f135, [a];
	}

	// end inline asm
	add.s64 	%rd953, %rd909, 88;
	// begin inline asm
	{
	.reg .u64 a;
	cvta.to.const.u64 a, %rd953;
	ld.const.f32 %f136, [a];
	}

	// end inline asm
	// begin inline asm
	fma.rn.f32 %f11, %f135, %f136, %f11;
	// end inline asm
	add.s64 	%rd942, %rd637, 12;
	// begin inline asm
	{
	.reg .u64 a;
	cvta.to.global.u64 a, %rd942;
	ld.global.ca.f32 %f141, [a];
	}

	// end inline asm
	add.s64 	%rd955, %rd909, 92;
	// begin inline asm
	{
	.reg .u64 a;
	cvta.to.const.u64 a, %rd955;
	ld.const.f32 %f142, [a];
	}

	// end inline asm
	// begin inline asm
	fma.rn.f32 %f11, %f141, %f142, %f11;
	// end inline asm
	add.s64 	%rd944, %rd637, 16;
	// begin inline asm
	{
	.reg .u64 a;
	cvta.to.global.u64 a, %rd944;
	ld.global.ca.f32 %f147, [a];
	}

	// end inline asm
	add.s64 	%rd957, %rd909, 96;
	// begin inline asm
	{
	.reg .u64 a;
	cvta.to.const.u64 a, %rd957;
	ld.const.f32 %f148, [a];
	}

	// end inline asm
	// begin inline asm
	fma.rn.f32 %f11, %f147, %f148, %f11;
	// end inline asm
	add.s32 	%r48, %r45, %r60;
	mad.lo.s32 	%r49, %r48, %r61, %r38;
	mul.wide.s32 	%rd1219, %r49, 4;
	add.s64 	%rd55, %rd1230, %rd1219;
	// begin inline asm
	{
	.reg .u64 a;
	cvta.to.global.u64 a, %rd55;
	ld.global.ca.f32 %f153, [a];
	}

	// end inline asm
	add.s64 	%rd959, %rd909, 100;
	// begin inline asm
	{
	.reg .u64 a;
	cvta.to.const.u64 a, %rd959;
	ld.const.f32 %f154, [a];
	}

	// end inline asm
	// begin inline asm
	fma.rn.f32 %f11, %f153, %f154, %f11;
	// end inline asm
	add.s64 	%rd356, %rd55, 4;
	// begin inline asm
	{
	.reg .u64 a;
	cvta.to.global.u64 a, %rd356;
	ld.global.ca.f32 %f159, [a];
	}

	// end inline asm
	add.s64 	%rd961, %rd909, 104;
	// begin inline asm
	{
	.reg .u64 a;
	cvta.to.const.u64 a, %rd961;
	ld.const.f32 %f160, [a];
	}

	// end inline asm
	// begin inline asm
	fma.rn.f32 %f11, %f159, %f160, %f11;
	// end inline asm
	add.s64 	%rd358, %rd55, 8;
	// begin inline asm
	{
	.reg .u64 a;
	cvta.to.global.u64 a, %rd358;
	ld.global.ca.f32 %f165, [a];
	}

	// end inline asm
	add.s64 	%rd963, %rd909, 108;
	// begin inline asm
	{
	.reg .u64 a;
	cvta.to.const.u64 a, %rd963;
	ld.const.f32 %f166, [a];
	}

	// end inline asm
	// begin inline asm
	fma.rn.f32 %f11, %f165, %f166, %f11;
	// end inline asm
	add.s64 	%rd360, %rd55, 12;
	// begin inline asm
	{
	.reg .u64 a;
	cvta.to.global.u64 a, %rd360;
	ld.global.ca.f32 %f171, [a];
	}

	// end inline asm
	add.s64 	%rd965, %rd909, 112;
	// begin inline asm
	{
	.reg .u64 a;
	cvta.to.const.u64 a, %rd965;
	ld.const.f32 %f172, [a];
	}

	// end inline asm
	// begin inline asm
	fma.rn.f32 %f11, %f171, %f172, %f11;
	// end inline asm
	add.s64 	%rd362, %rd55, 16;
	// begin inline asm
	{
	.reg .u64 a;
	cvta.to.global.u64 a, %rd362;
	ld.global.ca.f32 %f177, [a];
	}

	// end inline asm
	add.s64 	%rd967, %rd909, 116;
	// begin inline asm
	{
	.reg .u64 a;
	cvta.to.const.u64 a, %rd967;
	ld.const.f32 %f178, [a];
	}

	// end inline asm
	// begin inline asm
	fma.rn.f32 %f11, %f177, %f178, %f11;
	// end inline asm
	add.s64 	%rd657, %rd55, %rd1218;
	// begin inline asm
	{
	.reg .u64 a;
	cvta.to.global.u64 a, %rd657;
	ld.global.ca.f32 %f183, [a];
	}

	// end inline asm
	add.s64 	%rd969, %rd909, 120;
	// begin inline asm
	{
	.reg .u64 a;
	cvta.to.const.u64 a, %rd969;
	ld.const.f32 %f184, [a];
	}

	// end inline asm
	// begin inline asm
	fma.rn.f32 %f11, %f183, %f184, %f11;
	// end inline asm
	add.s64 	%rd958, %rd657, 4;
	// begin inline asm
	{
	.reg .u64 a;
	cvta.to.global.u64 a, %rd958;
	ld.global.ca.f32 %f189, [a];
	}

	// end inline asm
	add.s64 	%rd971, %rd909, 124;
	// begin inline asm
	{
	.reg .u64 a;
	cvta.to.const.u64 a, %rd971;
	ld.const.f32 %f190, [a];
	}

	// end inline asm
	// begin inline asm
	fma.rn.f32 %f11, %f189, %f190, %f11;
	// end inline asm
	add.s64 	%rd960, %rd657, 8;
	// begin inline asm
	{
	.reg .u64 a;
	cvta.to.global.u64 a, %rd960;
	ld.global.ca.f32 %f195, [a];
	}

	// end inline asm
	add.s64 	%rd973, %rd909, 128;
	// begin inline asm
	{
	.reg .u64 a;
	cvta.to.const.u64 a, %rd973;
	ld.const.f32 %f196, [a];
	}

	// end inline asm
	// begin inline asm
	fma.rn.f32 %f11, %f195, %f196, %f11;
	// end inline asm
	add.s64 	%rd962, %rd657, 12;
	// begin inline asm
	{
	.reg .u64 a;
	cvta.to.global.u64 a, %rd962;
	ld.global.ca.f32 %f201, [a];
	}

	// end inline asm
	add.s64 	%rd975, %rd909, 132;
	// begin inline asm
	{
	.reg .u64 a;
	cvta.to.const.u64 a, %rd975;
	ld.const.f32 %f202, [a];
	}

	// end inline asm
	// begin inline asm
	fma.rn.f32 %f11, %f201, %f202, %f11;
	// end inline asm
	add.s64 	%rd964, %rd657, 16;
	// begin inline asm
	{
	.reg .u64 a;
	cvta.to.global.u64 a, %rd964;
	ld.global.ca.f32 %f207, [a];
	}

	// end inline asm
	add.s64 	%rd977, %rd909, 136;
	// begin inline asm
	{
	.reg .u64 a;
	cvta.to.const.u64 a, %rd977;
	ld.const.f32 %f208, [a];
	}

	// end inline asm
	// begin inline asm
	fma.rn.f32 %f11, %f207, %f208, %f11;
	// end inline asm
	add.s64 	%rd667, %rd657, %rd1218;
	// begin inline asm
	{
	.reg .u64 a;
	cvta.to.global.u64 a, %rd667;
	ld.global.ca.f32 %f213, [a];
	}

	// end inline asm
	add.s64 	%rd979, %rd909, 140;
	// begin inline asm
	{
	.reg .u64 a;
	cvta.to.const.u64 a, %rd979;
	ld.const.f32 %f214, [a];
	}

	// end inline asm
	// begin inline asm
	fma.rn.f32 %f11, %f213, %f214, %f11;
	// end inline asm
	add.s64 	%rd968, %rd667, 4;
	// begin inline asm
	{
	.reg .u64 a;
	cvta.to.global.u64 a, %rd968;
	ld.global.ca.f32 %f219, [a];
	}

	// end inline asm
	add.s64 	%rd981, %rd909, 144;
	// begin inline asm
	{
	.reg .u64 a;
	cvta.to.const.u64 a, %rd981;
	ld.const.f32 %f220, [a];
	}

	// end inline asm
	// begin inline asm
	fma.rn.f32 %f11, %f219, %f220, %f11;
	// end inline asm
	add.s64 	%rd970, %rd667, 8;
	// begin inline asm
	{
	.reg .u64 a;
	cvta.to.global.u64 a, %rd970;
	ld.global.ca.f32 %f225, [a];
	}

	// end inline asm
	add.s64 	%rd983, %rd909, 148;
	// begin inline asm
	{
	.reg .u64 a;
	cvta.to.const.u64 a, %rd983;
	ld.const.f32 %f226, [a];
	}

	// end inline asm
	// begin inline asm
	fma.rn.f32 %f11, %f225, %f226, %f11;
	// end inline asm
	add.s64 	%rd972, %rd667, 12;
	// begin inline asm
	{
	.reg .u64 a;
	cvta.to.global.u64 a, %rd972;
	ld.global.ca.f32 %f231, [a];
	}

	// end inline asm
	add.s64 	%rd985, %rd909, 152;
	// begin inline asm
	{
	.reg .u64 a;
	cvta.to.const.u64 a, %rd985;
	ld.const.f32 %f232, [a];
	}

	// end inline asm
	// begin inline asm
	fma.rn.f32 %f11, %f231, %f232, %f11;
	// end inline asm
	add.s64 	%rd974, %rd667, 16;
	// begin inline asm
	{
	.reg .u64 a;
	cvta.to.global.u64 a, %rd974;
	ld.global.ca.f32 %f237, [a];
	}

	// end inline asm
	add.s64 	%rd987, %rd909, 156;
	// begin inline asm
	{
	.reg .u64 a;
	cvta.to.const.u64 a, %rd987;
	ld.const.f32 %f238, [a];
	}

	// end inline asm
	// begin inline asm
	fma.rn.f32 %f11, %f237, %f238, %f11;
	// end inline asm
	add.s64 	%rd677, %rd667, %rd1218;
	// begin inline asm
	{
	.reg .u64 a;
	cvta.to.global.u64 a, %rd677;
	ld.global.ca.f32 %f243, [a];
	}

	// end inline asm
	add.s64 	%rd989, %rd909, 160;
	// begin inline asm
	{
	.reg .u64 a;
	cvta.to.const.u64 a, %rd989;
	ld.const.f32 %f244, [a];
	}

	// end inline asm
	// begin inline asm
	fma.rn.f32 %f11, %f243, %f244, %f11;
	// end inline asm
	add.s64 	%rd978, %rd677, 4;
	// begin inline asm
	{
	.reg .u64 a;
	cvta.to.global.u64 a, %rd978;
	ld.global.ca.f32 %f249, [a];
	}

	// end inline asm
	add.s64 	%rd991, %rd909, 164;
	// begin inline asm
	{
	.reg .u64 a;
	cvta.to.const.u64 a, %rd991;
	ld.const.f32 %f250, [a];
	}

	// end inline asm
	// begin inline asm
	fma.rn.f32 %f11, %f249, %f250, %f11;
	// end inline asm
	add.s64 	%rd980, %rd677, 8;
	// begin inline asm
	{
	.reg .u64 a;
	cvta.to.global.u64 a, %rd980;
	ld.global.ca.f32 %f255, [a];
	}

	// end inline asm
	add.s64 	%rd993, %rd909, 168;
	// begin inline asm
	{
	.reg .u64 a;
	cvta.to.const.u64 a, %rd993;
	ld.const.f32 %f256, [a];
	}

	// end inline asm
	// begin inline asm
	fma.rn.f32 %f11, %f255, %f256, %f11;
	// end inline asm
	add.s64 	%rd982, %rd677, 12;
	// begin inline asm
	{
	.reg .u64 a;
	cvta.to.global.u64 a, %rd982;
	ld.global.ca.f32 %f261, [a];
	}

	// end inline asm
	add.s64 	%rd995, %rd909, 172;
	// begin inline asm
	{
	.reg .u64 a;
	cvta.to.const.u64 a, %rd995;
	ld.const.f32 %f262, [a];
	}

	// end inline asm
	// begin inline asm
	fma.rn.f32 %f11, %f261, %f262, %f11;
	// end inline asm
	add.s64 	%rd984, %rd677, 16;
	// begin inline asm
	{
	.reg .u64 a;
	cvta.to.global.u64 a, %rd984;
	ld.global.ca.f32 %f267, [a];
	}

	// end inline asm
	add.s64 	%rd997, %rd909, 176;
	// begin inline asm
	{
	.reg .u64 a;
	cvta.to.const.u64 a, %rd997;
	ld.const.f32 %f268, [a];
	}

	// end inline asm
	// begin inline asm
	fma.rn.f32 %f11, %f267, %f268, %f11;
	// end inline asm
	add.s64 	%rd687, %rd677, %rd1218;
	// begin inline asm
	{
	.reg .u64 a;
	cvta.to.global.u64 a, %rd687;
	ld.global.ca.f32 %f273, [a];
	}

	// end inline asm
	add.s64 	%rd999, %rd909, 180;
	// begin inline asm
	{
	.reg .u64 a;
	cvta.to.const.u64 a, %rd999;
	ld.const.f32 %f274, [a];
	}

	// end inline asm
	// begin inline asm
	fma.rn.f32 %f11, %f273, %f274, %f11;
	// end inline asm
	add.s64 	%rd988, %rd687, 4;
	// begin inline asm
	{
	.reg .u64 a;
	cvta.to.global.u64 a, %rd988;
	ld.global.ca.f32 %f279, [a];
	}

	// end inline asm
	add.s64 	%rd1001, %rd909, 184;
	// begin inline asm
	{
	.reg .u64 a;
	cvta.to.const.u64 a, %rd1001;
	ld.const.f32 %f280, [a];
	}

	// end inline asm
	// begin inline asm
	fma.rn.f32 %f11, %f279, %f280, %f11;
	// end inline asm
	add.s64 	%rd990, %rd687, 8;
	// begin inline asm
	{
	.reg .u64 a;
	cvta.to.global.u64 a, %rd990;
	ld.global.ca.f32 %f285, [a];
	}

	// end inline asm
	add.s64 	%rd1003, %rd909, 188;
	// begin inline asm
	{
	.reg .u64 a;
	cvta.to.const.u64 a, %rd1003;
	ld.const.f32 %f286, [a];
	}

	// end inline asm
	// begin inline asm
	fma.rn.f32 %f11, %f285, %f286, %f11;
	// end inline asm
	add.s64 	%rd992, %rd687, 12;
	// begin inline asm
	{
	.reg .u64 a;
	cvta.to.global.u64 a, %rd992;
	ld.global.ca.f32 %f291, [a];
	}

	// end inline asm
	add.s64 	%rd1005, %rd909, 192;
	// begin inline asm
	{
	.reg .u64 a;
	cvta.to.const.u64 a, %rd1005;
	ld.const.f32 %f292, [a];
	}

	// end inline asm
	// begin inline asm
	fma.rn.f32 %f11, %f291, %f292, %f11;
	// end inline asm
	add.s64 	%rd994, %rd687, 16;
	// begin inline asm
	{
	.reg .u64 a;
	cvta.to.global.u64 a, %rd994;
	ld.global.ca.f32 %f297, [a];
	}

	// end inline asm
	add.s64 	%rd1007, %rd909, 196;
	// begin inline asm
	{
	.reg .u64 a;
	cvta.to.const.u64 a, %rd1007;
	ld.const.f32 %f298, [a];
	}

	// end inline asm
	// begin inline asm
	fma.rn.f32 %f11, %f297, %f298, %f11;
	// end inline asm
	add.s32 	%r50, %r48, %r60;
	mad.lo.s32 	%r51, %r50, %r61, %r38;
	mul.wide.s32 	%rd1220, %r51, 4;
	add.s64 	%rd105, %rd1230, %rd1220;
	// begin inline asm
	{
	.reg .u64 a;
	cvta.to.global.u64 a, %rd105;
	ld.global.ca.f32 %f303, [a];
	}

	// end inline asm
	add.s64 	%rd1009, %rd909, 200;
	// begin inline asm
	{
	.reg .u64 a;
	cvta.to.const.u64 a, %rd1009;
	ld.const.f32 %f304, [a];
	}

	// end inline asm
	// begin inline asm
	fma.rn.f32 %f11, %f303, %f304, %f11;
	// end inline asm
	add.s64 	%rd406, %rd105, 4;
	// begin inline asm
	{
	.reg .u64 a;
	cvta.to.global.u64 a, %rd406;
	ld.global.ca.f32 %f309, [a];
	}

	// end inline asm
	add.s64 	%rd1011, %rd909, 204;
	// begin inline asm
	{
	.reg .u64 a;
	cvta.to.const.u64 a, %rd1011;
	ld.const.f32 %f310, [a];
	}

	// end inline asm
	// begin inline asm
	fma.rn.f32 %f11, %f309, %f310, %f11;
	// end inline asm
	add.s64 	%rd408, %rd105, 8;
	// begin inline asm
	{
	.reg .u64 a;
	cvta.to.global.u64 a, %rd408;
	ld.global.ca.f32 %f315, [a];
	}

	// end inline asm
	add.s64 	%rd1013, %rd909, 208;
	// begin inline asm
	{
	.reg .u64 a;
	cvta.to.const.u64 a, %rd1013;
	ld.const.f32 %f316, [a];
	}

	// end inline asm
	// begin inline asm
	fma.rn.f32 %f11, %f315, %f316, %f11;
	// end inline asm
	add.s64 	%rd410, %rd105, 12;
	// begin inline asm
	{
	.reg .u64 a;
	cvta.to.global.u64 a, %rd410;
	ld.global.ca.f32 %f321, [a];
	}

	// end inline asm
	add.s64 	%rd1015, %rd909, 212;
	// begin inline asm
	{
	.reg .u64 a;
	cvta.to.const.u64 a, %rd1015;
	ld.const.f32 %f322, [a];
	}

	// end inline asm
	// begin inline asm
	fma.rn.f32 %f11, %f321, %f322, %f11;
	// end inline asm
	add.s64 	%rd412, %rd105, 16;
	// begin inline asm
	{
	.reg .u64 a;
	cvta.to.global.u64 a, %rd412;
	ld.global.ca.f32 %f327, [a];
	}

	// end inline asm
	add.s64 	%rd1017, %rd909, 216;
	// begin inline asm
	{
	.reg .u64 a;
	cvta.to.const.u64 a, %rd1017;
	ld.const.f32 %f328, [a];
	}

	// end inline asm
	// begin inline asm
	fma.rn.f32 %f11, %f327, %f328, %f11;
	// end inline asm
	add.s64 	%rd707, %rd105, %rd1218;
	// begin inline asm
	{
	.reg .u64 a;
	cvta.to.global.u64 a, %rd707;
	ld.global.ca.f32 %f333, [a];
	}

	// end inline asm
	add.s64 	%rd1019, %rd909, 220;
	// begin inline asm
	{
	.reg .u64 a;
	cvta.to.const.u64 a, %rd1019;
	ld.const.f32 %f334, [a];
	}

	// end inline asm
	// begin inline asm
	fma.rn.f32 %f11, %f333, %f334, %f11;
	// end inline asm
	add.s64 	%rd1008, %rd707, 4;
	// begin inline asm
	{
	.reg .u64 a;
	cvta.to.global.u64 a, %rd1008;
	ld.global.ca.f32 %f339, [a];
	}

	// end inline asm
	add.s64 	%rd1021, %rd909, 224;
	// begin inline asm
	{
	.reg .u64 a;
	cvta.to.const.u64 a, %rd1021;
	ld.const.f32 %f340, [a];
	}

	// end inline asm
	// begin inline asm
	fma.rn.f32 %f11, %f339, %f340, %f11;
	// end inline asm
	add.s64 	%rd1010, %rd707, 8;
	// begin inline asm
	{
	.reg .u64 a;
	cvta.to.global.u64 a, %rd1010;
	ld.global.ca.f32 %f345, [a];
	}

	// end inline asm
	add.s64 	%rd1023, %rd909, 228;
	// begin inline asm
	{
	.reg .u64 a;
	cvta.to.const.u64 a, %rd1023;
	ld.const.f32 %f346, [a];
	}

	// end inline asm
	// begin inline asm
	fma.rn.f32 %f11, %f345, %f346, %f11;
	// end inline asm
	add.s64 	%rd1012, %rd707, 12;
	// begin inline asm
	{
	.reg .u64 a;
	cvta.to.global.u64 a, %rd1012;
	ld.global.ca.f32 %f351, [a];
	}

	// end inline asm
	add.s64 	%rd1025, %rd909, 232;
	// begin inline asm
	{
	.reg .u64 a;
	cvta.to.const.u64 a, %rd1025;
	ld.const.f32 %f352, [a];
	}

	// end inline asm
	// begin inline asm
	fma.rn.f32 %f11, %f351, %f352, %f11;
	// end inline asm
	add.s64 	%rd1014, %rd707, 16;
	// begin inline asm
	{
	.reg .u64 a;
	cvta.to.global.u64 a, %rd1014;
	ld.global.ca.f32 %f357, [a];
	}

	// end inline asm
	add.s64 	%rd1027, %rd909, 236;
	// begin inline asm
	{
	.reg .u64 a;
	cvta.to.const.u64 a, %rd1027;
	ld.const.f32 %f358, [a];
	}

	// end inline asm
	// begin inline asm
	fma.rn.f32 %f11, %f357, %f358, %f11;
	// end inline asm
	add.s64 	%rd717, %rd707, %rd1218;
	// begin inline asm
	{
	.reg .u64 a;
	cvta.to.global.u64 a, %rd717;
	ld.global.ca.f32 %f363, [a];
	}

	// end inline asm
	add.s64 	%rd1029, %rd909, 240;
	// begin inline asm
	{
	.reg .u64 a;
	cvta.to.const.u64 a, %rd1029;
	ld.const.f32 %f364, [a];
	}

	// end inline asm
	// begin inline asm
	fma.rn.f32 %f11, %f363, %f364, %f11;
	// end inline asm
	add.s64 	%rd1018, %rd717, 4;
	// begin inline asm
	{
	.reg .u64 a;
	cvta.to.global.u64 a, %rd1018;
	ld.global.ca.f32 %f369, [a];
	}

	// end inline asm
	add.s64 	%rd1031, %rd909, 244;
	// begin inline asm
	{
	.reg .u64 a;
	cvta.to.const.u64 a, %rd1031;
	ld.const.f32 %f370, [a];
	}

	// end inline asm
	// begin inline asm
	fma.rn.f32 %f11, %f369, %f370, %f11;
	// end inline asm
	add.s64 	%rd1020, %rd717, 8;
	// begin inline asm
	{
	.reg .u64 a;
	cvta.to.global.u64 a, %rd1020;
	ld.global.ca.f32 %f375, [a];
	}

	// end inline asm
	add.s64 	%rd1033, %rd909, 248;
	// begin inline asm
	{
	.reg .u64 a;
	cvta.to.const.u64 a, %rd1033;
	ld.const.f32 %f376, [a];
	}

	// end inline asm
	// begin inline asm
	fma.rn.f32 %f11, %f375, %f376, %f11;
	// end inline asm
	add.s64 	%rd1022, %rd717, 12;
	// begin inline asm
	{
	.reg .u64 a;
	cvta.to.global.u64 a, %rd1022;
	ld.global.ca.f32 %f381, [a];
	}

	// end inline asm
	add.s64 	%rd1035, %rd909, 252;
	// begin inline asm
	{
	.reg .u64 a;
	cvta.to.const.u64 a, %rd1035;
	ld.const.f32 %f382, [a];
	}

	// end inline asm
	// begin inline asm
	fma.rn.f32 %f11, %f381, %f382, %f11;
	// end inline asm
	add.s64 	%rd1024, %rd717, 16;
	// begin inline asm
	{
	.reg .u64 a;
	cvta.to.global.u64 a, %rd1024;
	ld.global.ca.f32 %f387, [a];
	}

	// end inline asm
	add.s64 	%rd1037, %rd909, 256;
	// begin inline asm
	{
	.reg .u64 a;
	cvta.to.const.u64 a, %rd1037;
	ld.const.f32 %f388, [a];
	}

	// end inline asm
	// begin inline asm
	fma.rn.f32 %f11, %f387, %f388, %f11;
	// end inline asm
	add.s64 	%rd727, %rd717, %rd1218;
	// begin inline asm
	{
	.reg .u64 a;
	cvta.to.global.u64 a, %rd727;
	ld.global.ca.f32 %f393, [a];
	}

	// end inline asm
	add.s64 	%rd1039, %rd909, 260;
	// begin inline asm
	{
	.reg .u64 a;
	cvta.to.const.u64 a, %rd1039;
	ld.const.f32 %f394, [a];
	}

	// end inline asm
	// begin inline asm
	fma.rn.f32 %f11, %f393, %f394, %f11;
	// end inline asm
	add.s64 	%rd1028, %rd727, 4;
	// begin inline asm
	{
	.reg .u64 a;
	cvta.to.global.u64 a, %rd1028;
	ld.global.ca.f32 %f399, [a];
	}

	// end inline asm
	add.s64 	%rd1041, %rd909, 264;
	// begin inline asm
	{
	.reg .u64 a;
	cvta.to.const.u64 a, %rd1041;
	ld.const.f32 %f400, [a];
	}

	// end inline asm
	// begin inline asm
	fma.rn.f32 %f11, %f399, %f400, %f11;
	// end inline asm
	add.s64 	%rd1030, %rd727, 8;
	// begin inline asm
	{
	.reg .u64 a;
	cvta.to.global.u64 a, %rd1030;
	ld.global.ca.f32 %f405, [a];
	}

	// end inline asm
	add.s64 	%rd1043, %rd909, 268;
	// begin inline asm
	{
	.reg .u64 a;
	cvta.to.const.u64 a, %rd1043;
	ld.const.f32 %f406, [a];
	}

	// end inline asm
	// begin inline asm
	fma.rn.f32 %f11, %f405, %f406, %f11;
	// end inline asm
	add.s64 	%rd1032, %rd727, 12;
	// begin inline asm
	{
	.reg .u64 a;
	cvta.to.global.u64 a, %rd1032;
	ld.global.ca.f32 %f411, [a];
	}

	// end inline asm
	add.s64 	%rd1045, %rd909, 272;
	// begin inline asm
	{
	.reg .u64 a;
	cvta.to.const.u64 a, %rd1045;
	ld.const.f32 %f412, [a];
	}

	// end inline asm
	// begin inline asm
	fma.rn.f32 %f11, %f411, %f412, %f11;
	// end inline asm
	add.s64 	%rd1034, %rd727, 16;
	// begin inline asm
	{
	.reg .u64 a;
	cvta.to.global.u64 a, %rd1034;
	ld.global.ca.f32 %f417, [a];
	}

	// end inline asm
	add.s64 	%rd1047, %rd909, 276;
	// begin inline asm
	{
	.reg .u64 a;
	cvta.to.const.u64 a, %rd1047;
	ld.const.f32 %f418, [a];
	}

	// end inline asm
	// begin inline asm
	fma.rn.f32 %f11, %f417, %f418, %f11;
	// end inline asm
	add.s64 	%rd737, %rd727, %rd1218;
	// begin inline asm
	{
	.reg .u64 a;
	cvta.to.global.u64 a, %rd737;
	ld.global.ca.f32 %f423, [a];
	}

	// end inline asm
	add.s64 	%rd1049, %rd909, 280;
	// begin inline asm
	{
	.reg .u64 a;
	cvta.to.const.u64 a, %rd1049;
	ld.const.f32 %f424, [a];
	}

	// end inline asm
	// begin inline asm
	fma.rn.f32 %f11, %f423, %f424, %f11;
	// end inline asm
	add.s64 	%rd1038, %rd737, 4;
	// begin inline asm
	{
	.reg .u64 a;
	cvta.to.global.u64 a, %rd1038;
	ld.global.ca.f32 %f429, [a];
	}

	// end inline asm
	add.s64 	%rd1051, %rd909, 284;
	// begin inline asm
	{
	.reg .u64 a;
	cvta.to.const.u64 a, %rd1051;
	ld.const.f32 %f430, [a];
	}

	// end inline asm
	// begin inline asm
	fma.rn.f32 %f11, %f429, %f430, %f11;
	// end inline asm
	add.s64 	%rd1040, %rd737, 8;
	// begin inline asm
	{
	.reg .u64 a;
	cvta.to.global.u64 a, %rd1040;
	ld.global.ca.f32 %f435, [a];
	}

	// end inline asm
	add.s64 	%rd1053, %rd909, 288;
	// begin inline asm
	{
	.reg .u64 a;
	cvta.to.const.u64 a, %rd1053;
	ld.const.f32 %f436, [a];
	}

	// end inline asm
	// begin inline asm
	fma.rn.f32 %f11, %f435, %f436, %f11;
	// end inline asm
	add.s64 	%rd1042, %rd737, 12;
	// begin inline asm
	{
	.reg .u64 a;
	cvta.to.global.u64 a, %rd1042;
	ld.global.ca.f32 %f441, [a];
	}

	// end inline asm
	add.s64 	%rd1055, %rd909, 292;
	// begin inline asm
	{
	.reg .u64 a;
	cvta.to.const.u64 a, %rd1055;
	ld.const.f32 %f442, [a];
	}

	// end inline asm
	// begin inline asm
	fma.rn.f32 %f11, %f441, %f442, %f11;
	// end inline asm
	add.s64 	%rd1044, %rd737, 16;
	// begin inline asm
	{
	.reg .u64 a;
	cvta.to.global.u64 a, %rd1044;
	ld.global.ca.f32 %f447, [a];
	}

	// end inline asm
	add.s64 	%rd1057, %rd909, 296;
	// begin inline asm
	{
	.reg .u64 a;
	cvta.to.const.u64 a, %rd1057;
	ld.const.f32 %f448, [a];
	}

	// end inline asm
	// begin inline asm
	fma.rn.f32 %f11, %f447, %f448, %f11;
	// end inline asm
	add.s32 	%r52, %r50, %r60;
	mad.lo.s32 	%r53, %r52, %r61, %r38;
	mul.wide.s32 	%rd1221, %r53, 4;
	add.s64 	%rd155, %rd1230, %rd1221;
	// begin inline asm
	{
	.reg .u64 a;
	cvta.to.global.u64 a, %rd155;
	ld.global.ca.f32 %f453, [a];
	}

	// end inline asm
	add.s64 	%rd1059, %rd909, 300;
	// begin inline asm
	{
	.reg .u64 a;
	cvta.to.const.u64 a, %rd1059;
	ld.const.f32 %f454, [a];
	}

	// end inline asm
	// begin inline asm
	fma.rn.f32 %f11, %f453, %f454, %f11;
	// end inline asm
	add.s64 	%rd456, %rd155, 4;
	// begin inline asm
	{
	.reg .u64 a;
	cvta.to.global.u64 a, %rd456;
	ld.global.ca.f32 %f459, [a];
	}

	// end inline asm
	add.s64 	%rd1061, %rd909, 304;
	// begin inline asm
	{
	.reg .u64 a;
	cvta.to.const.u64 a, %rd1061;
	ld.const.f32 %f460, [a];
	}

	// end inline asm
	// begin inline asm
	fma.rn.f32 %f11, %f459, %f460, %f11;
	// end inline asm
	add.s64 	%rd458, %rd155, 8;
	// begin inline asm
	{
	.reg .u64 a;
	cvta.to.global.u64 a, %rd458;
	ld.global.ca.f32 %f465, [a];
	}

	// end inline asm
	add.s64 	%rd1063, %rd909, 308;
	// begin inline asm
	{
	.reg .u64 a;
	cvta.to.const.u64 a, %rd1063;
	ld.const.f32 %f466, [a];
	}

	// end inline asm
	// begin inline asm
	fma.rn.f32 %f11, %f465, %f466, %f11;
	// end inline asm
	add.s64 	%rd460, %rd155, 12;
	// begin inline asm
	{
	.reg .u64 a;
	cvta.to.global.u64 a, %rd460;
	ld.global.ca.f32 %f471, [a];
	}

	// end inline asm
	add.s64 	%rd1065, %rd909, 312;
	// begin inline asm
	{
	.reg .u64 a;
	cvta.to.const.u64 a, %rd1065;
	ld.const.f32 %f472, [a];
	}

	// end inline asm
	// begin inline asm
	fma.rn.f32 %f11, %f471, %f472, %f11;
	// end inline asm
	add.s64 	%rd462, %rd155, 16;
	// begin inline asm
	{
	.reg .u64 a;
	cvta.to.global.u64 a, %rd462;
	ld.global.ca.f32 %f477, [a];
	}

	// end inline asm
	add.s64 	%rd1067, %rd909, 316;
	// begin inline asm
	{
	.reg .u64 a;
	cvta.to.const.u64 a, %rd1067;
	ld.const.f32 %f478, [a];
	}

	// end inline asm
	// begin inline asm
	fma.rn.f32 %f11, %f477, %f478, %f11;
	// end inline asm
	add.s64 	%rd757, %rd155, %rd1218;
	// begin inline asm
	{
	.reg .u64 a;
	cvta.to.global.u64 a, %rd757;
	ld.global.ca.f32 %f483, [a];
	}

	// end inline asm
	add.s64 	%rd1069, %rd909, 320;
	// begin inline asm
	{
	.reg .u64 a;
	cvta.to.const.u64 a, %rd1069;
	ld.const.f32 %f484, [a];
	}

	// end inline asm
	// begin inline asm
	fma.rn.f32 %f11, %f483, %f484, %f11;
	// end inline asm
	add.s64 	%rd1058, %rd757, 4;
	// begin inline asm
	{
	.reg .u64 a;
	cvta.to.global.u64 a, %rd1058;
	ld.global.ca.f32 %f489, [a];
	}

	// end inline asm
	add.s64 	%rd1071, %rd909, 324;
	// begin inline asm
	{
	.reg .u64 a;
	cvta.to.const.u64 a, %rd1071;
	ld.const.f32 %f490, [a];
	}

	// end inline asm
	// begin inline asm
	fma.rn.f32 %f11, %f489, %f490, %f11;
	// end inline asm
	add.s64 	%rd1060, %rd757, 8;
	// begin inline asm
	{
	.reg .u64 a;
	cvta.to.global.u64 a, %rd1060;
	ld.global.ca.f32 %f495, [a];
	}

	// end inline asm
	add.s64 	%rd1073, %rd909, 328;
	// begin inline asm
	{
	.reg .u64 a;
	cvta.to.const.u64 a, %rd1073;
	ld.const.f32 %f496, [a];
	}

	// end inline asm
	// begin inline asm
	fma.rn.f32 %f11, %f495, %f496, %f11;
	// end inline asm
	add.s64 	%rd1062, %rd757, 12;
	// begin inline asm
	{
	.reg .u64 a;
	cvta.to.global.u64 a, %rd1062;
	ld.global.ca.f32 %f501, [a];
	}

	// end inline asm
	add.s64 	%rd1075, %rd909, 332;
	// begin inline asm
	{
	.reg .u64 a;
	cvta.to.const.u64 a, %rd1075;
	ld.const.f32 %f502, [a];
	}

	// end inline asm
	// begin inline asm
	fma.rn.f32 %f11, %f501, %f502, %f11;
	// end inline asm
	add.s64 	%rd1064, %rd757, 16;
	// begin inline asm
	{
	.reg .u64 a;
	cvta.to.global.u64 a, %rd1064;
	ld.global.ca.f32 %f507, [a];
	}

	// end inline asm
	add.s64 	%rd1077, %rd909, 336;
	// begin inline asm
	{
	.reg .u64 a;
	cvta.to.const.u64 a, %rd1077;
	ld.const.f32 %f508, [a];
	}

	// end inline asm
	// begin inline asm
	fma.rn.f32 %f11, %f507, %f508, %f11;
	// end inline asm
	add.s64 	%rd767, %rd757, %rd1218;
	// begin inline asm
	{
	.reg .u64 a;
	cvta.to.global.u64 a, %rd767;
	ld.global.ca.f32 %f513, [a];
	}

	// end inline asm
	add.s64 	%rd1079, %rd909, 340;
	// begin inline asm
	{
	.reg .u64 a;
	cvta.to.const.u64 a, %rd1079;
	ld.const.f32 %f514, [a];
	}

	// end inline asm
	// begin inline asm
	fma.rn.f32 %f11, %f513, %f514, %f11;
	// end inline asm
	add.s64 	%rd1068, %rd767, 4;
	// begin inline asm
	{
	.reg .u64 a;
	cvta.to.global.u64 a, %rd1068;
	ld.global.ca.f32 %f519, [a];
	}

	// end inline asm
	add.s64 	%rd1081, %rd909, 344;
	// begin inline asm
	{
	.reg .u64 a;
	cvta.to.const.u64 a, %rd1081;
	ld.const.f32 %f520, [a];
	}

	// end inline asm
	// begin inline asm
	fma.rn.f32 %f11, %f519, %f520, %f11;
	// end inline asm
	add.s64 	%rd1070, %rd767, 8;
	// begin inline asm
	{
	.reg .u64 a;
	cvta.to.global.u64 a, %rd1070;
	ld.global.ca.f32 %f525, [a];
	}

	// end inline asm
	add.s64 	%rd1083, %rd909, 348;
	// begin inline asm
	{
	.reg .u64 a;
	cvta.to.const.u64 a, %rd1083;
	ld.const.f32 %f526, [a];
	}

	// end inline asm
	// begin inline asm
	fma.rn.f32 %f11, %f525, %f526, %f11;
	// end inline asm
	add.s64 	%rd1072, %rd767, 12;
	// begin inline asm
	{
	.reg .u64 a;
	cvta.to.global.u64 a, %rd1072;
	ld.global.ca.f32 %f531, [a];
	}

	// end inline asm
	add.s64 	%rd1085, %rd909, 352;
	// begin inline asm
	{
	.reg .u64 a;
	cvta.to.const.u64 a, %rd1085;
	ld.const.f32 %f532, [a];
	}

	// end inline asm
	// begin inline asm
	fma.rn.f32 %f11, %f531, %f532, %f11;
	// end inline asm
	add.s64 	%rd1074, %rd767, 16;
	// begin inline asm
	{
	.reg .u64 a;
	cvta.to.global.u64 a, %rd1074;
	ld.global.ca.f32 %f537, [a];
	}

	// end inline asm
	add.s64 	%rd1087, %rd909, 356;
	// begin inline asm
	{
	.reg .u64 a;
	cvta.to.const.u64 a, %rd1087;
	ld.const.f32 %f538, [a];
	}

	// end inline asm
	// begin inline asm
	fma.rn.f32 %f11, %f537, %f538, %f11;
	// end inline asm
	add.s64 	%rd777, %rd767, %rd1218;
	// begin inline asm
	{
	.reg .u64 a;
	cvta.to.global.u64 a, %rd777;
	ld.global.ca.f32 %f543, [a];
	}

	// end inline asm
	add.s64 	%rd1089, %rd909, 360;
	// begin inline asm
	{
	.reg .u64 a;
	cvta.to.const.u64 a, %rd1089;
	ld.const.f32 %f544, [a];
	}

	// end inline asm
	// begin inline asm
	fma.rn.f32 %f11, %f543, %f544, %f11;
	// end inline asm
	add.s64 	%rd1078, %rd777, 4;
	// begin inline asm
	{
	.reg .u64 a;
	cvta.to.global.u64 a, %rd1078;
	ld.global.ca.f32 %f549, [a];
	}

	// end inline asm
	add.s64 	%rd1091, %rd909, 364;
	// begin inline asm
	{
	.reg .u64 a;
	cvta.to.const.u64 a, %rd1091;
	ld.const.f32 %f550, [a];
	}

	// end inline asm
	// begin inline asm
	fma.rn.f32 %f11, %f549, %f550, %f11;
	// end inline asm
	add.s64 	%rd1080, %rd777, 8;
	// begin inline asm
	{
	.reg .u64 a;
	cvta.to.global.u64 a, %rd1080;
	ld.global.ca.f32 %f555, [a];
	}

	// end inline asm
	add.s64 	%rd1093, %rd909, 368;
	// begin inline asm
	{
	.reg .u64 a;
	cvta.to.const.u64 a, %rd1093;
	ld.const.f32 %f556, [a];
	}

	// end inline asm
	// begin inline asm
	fma.rn.f32 %f11, %f555, %f556, %f11;
	// end inline asm
	add.s64 	%rd1082, %rd777, 12;
	// begin inline asm
	{
	.reg .u64 a;
	cvta.to.global.u64 a, %rd1082;
	ld.global.ca.f32 %f561, [a];
	}

	// end inline asm
	add.s64 	%rd1095, %rd909, 372;
	// begin inline asm
	{
	.reg .u64 a;
	cvta.to.const.u64 a, %rd1095;
	ld.const.f32 %f562, [a];
	}

	// end inline asm
	// begin inline asm
	fma.rn.f32 %f11, %f561, %f562, %f11;
	// end inline asm
	add.s64 	%rd1084, %rd777, 16;
	// begin inline asm
	{
	.reg .u64 a;
	cvta.to.global.u64 a, %rd1084;
	ld.global.ca.f32 %f567, [a];
	}

	// end inline asm
	add.s64 	%rd1097, %rd909, 376;
	// begin inline asm
	{
	.reg .u64 a;
	cvta.to.const.u64 a, %rd1097;
	ld.const.f32 %f568, [a];
	}

	// end inline asm
	// begin inline asm
	fma.rn.f32 %f11, %f567, %f568, %f11;
	// end inline asm
	add.s64 	%rd787, %rd777, %rd1218;
	// begin inline asm
	{
	.reg .u64 a;
	cvta.to.global.u64 a, %rd787;
	ld.global.ca.f32 %f573, [a];
	}

	// end inline asm
	add.s64 	%rd1099, %rd909, 380;
	// begin inline asm
	{
	.reg .u64 a;
	cvta.to.const.u64 a, %rd1099;
	ld.const.f32 %f574, [a];
	}

	// end inline asm
	// begin inline asm
	fma.rn.f32 %f11, %f573, %f574, %f11;
	// end inline asm
	add.s64 	%rd1088, %rd787, 4;
	// begin inline asm
	{
	.reg .u64 a;
	cvta.to.global.u64 a, %rd1088;
	ld.global.ca.f32 %f579, [a];
	}

	// end inline asm
	add.s64 	%rd1101, %rd909, 384;
	// begin inline asm
	{
	.reg .u64 a;
	cvta.to.const.u64 a, %rd1101;
	ld.const.f32 %f580, [a];
	}

	// end inline asm
	// begin inline asm
	fma.rn.f32 %f11, %f579, %f580, %f11;
	// end inline asm
	add.s64 	%rd1090, %rd787, 8;
	// begin inline asm
	{
	.reg .u64 a;
	cvta.to.global.u64 a, %rd1090;
	ld.global.ca.f32 %f585, [a];
	}

	// end inline asm
	add.s64 	%rd1103, %rd909, 388;
	// begin inline asm
	{
	.reg .u64 a;
	cvta.to.const.u64 a, %rd1103;
	ld.const.f32 %f586, [a];
	}

	// end inline asm
	// begin inline asm
	fma.rn.f32 %f11, %f585, %f586, %f11;
	// end inline asm
	add.s64 	%rd1092, %rd787, 12;
	// begin inline asm
	{
	.reg .u64 a;
	cvta.to.global.u64 a, %rd1092;
	ld.global.ca.f32 %f591, [a];
	}

	// end inline asm
	add.s64 	%rd1105, %rd909, 392;
	// begin inline asm
	{
	.reg .u64 a;
	cvta.to.const.u64 a, %rd1105;
	ld.const.f32 %f592, [a];
	}

	// end inline asm
	// begin inline asm
	fma.rn.f32 %f11, %f591, %f592, %f11;
	// end inline asm
	add.s64 	%rd1094, %rd787, 16;
	// begin inline asm
	{
	.reg .u64 a;
	cvta.to.global.u64 a, %rd1094;
	ld.global.ca.f32 %f597, [a];
	}

	// end inline asm
	add.s64 	%rd1107, %rd909, 396;
	// begin inline asm
	{
	.reg .u64 a;
	cvta.to.const.u64 a, %rd1107;
	ld.const.f32 %f598, [a];
	}

	// end inline asm
	// begin inline asm
	fma.rn.f32 %f11, %f597, %f598, %f11;
	// end inline asm
	add.s32 	%r54, %r52, %r60;
	mad.lo.s32 	%r55, %r54, %r61, %r38;
	mul.wide.s32 	%rd1222, %r55, 4;
	add.s64 	%rd205, %rd1230, %rd1222;
	// begin inline asm
	{
	.reg .u64 a;
	cvta.to.global.u64 a, %rd205;
	ld.global.ca.f32 %f603, [a];
	}

	// end inline asm
	add.s64 	%rd1109, %rd909, 400;
	// begin inline asm
	{
	.reg .u64 a;
	cvta.to.const.u64 a, %rd1109;
	ld.const.f32 %f604, [a];
	}

	// end inline asm
	// begin inline asm
	fma.rn.f32 %f11, %f603, %f604, %f11;
	// end inline asm
	add.s64 	%rd506, %rd205, 4;
	// begin inline asm
	{
	.reg .u64 a;
	cvta.to.global.u64 a, %rd506;
	ld.global.ca.f32 %f609, [a];
	}

	// end inline asm
	add.s64 	%rd1111, %rd909, 404;
	// begin inline asm
	{
	.reg .u64 a;
	cvta.to.const.u64 a, %rd1111;
	ld.const.f32 %f610, [a];
	}

	// end inline asm
	// begin inline asm
	fma.rn.f32 %f11, %f609, %f610, %f11;
	// end inline asm
	add.s64 	%rd508, %rd205, 8;
	// begin inline asm
	{
	.reg .u64 a;
	cvta.to.global.u64 a, %rd508;
	ld.global.ca.f32 %f615, [a];
	}

	// end inline asm
	add.s64 	%rd1113, %rd909, 408;
	// begin inline asm
	{
	.reg .u64 a;
	cvta.to.const.u64 a, %rd1113;
	ld.const.f32 %f616, [a];
	}

	// end inline asm
	// begin inline asm
	fma.rn.f32 %f11, %f615, %f616, %f11;
	// end inline asm
	add.s64 	%rd510, %rd205, 12;
	// begin inline asm
	{
	.reg .u64 a;
	cvta.to.global.u64 a, %rd510;
	ld.global.ca.f32 %f621, [a];
	}

	// end inline asm
	add.s64 	%rd1115, %rd909, 412;
	// begin inline asm
	{
	.reg .u64 a;
	cvta.to.const.u64 a, %rd1115;
	ld.const.f32 %f622, [a];
	}

	// end inline asm
	// begin inline asm
	fma.rn.f32 %f11, %f621, %f622, %f11;
	// end inline asm
	add.s64 	%rd512, %rd205, 16;
	// begin inline asm
	{
	.reg .u64 a;
	cvta.to.global.u64 a, %rd512;
	ld.global.ca.f32 %f627, [a];
	}

	// end inline asm
	add.s64 	%rd1117, %rd909, 416;
	// begin inline asm
	{
	.reg .u64 a;
	cvta.to.const.u64 a, %rd1117;
	ld.const.f32 %f628, [a];
	}

	// end inline asm
	// begin inline asm
	fma.rn.f32 %f11, %f627, %f628, %f11;
	// end inline asm
	add.s64 	%rd807, %rd205, %rd1218;
	// begin inline asm
	{
	.reg .u64 a;
	cvta.to.global.u64 a, %rd807;
	ld.global.ca.f32 %f633, [a];
	}

	// end inline asm
	add.s64 	%rd1119, %rd909, 420;
	// begin inline asm
	{
	.reg .u64 a;
	cvta.to.const.u64 a, %rd1119;
	ld.const.f32 %f634, [a];
	}

	// end inline asm
	// begin inline asm
	fma.rn.f32 %f11, %f633, %f634, %f11;
	// end inline asm
	add.s64 	%rd1108, %rd807, 4;
	// begin inline asm
	{
	.reg .u64 a;
	cvta.to.global.u64 a, %rd1108;
	ld.global.ca.f32 %f639, [a];
	}

	// end inline asm
	add.s64 	%rd1121, %rd909, 424;
	// begin inline asm
	{
	.reg .u64 a;
	cvta.to.const.u64 a, %rd1121;
	ld.const.f32 %f640, [a];
	}

	// end inline asm
	// begin inline asm
	fma.rn.f32 %f11, %f639, %f640, %f11;
	// end inline asm
	add.s64 	%rd1110, %rd807, 8;
	// begin inline asm
	{
	.reg .u64 a;
	cvta.to.global.u64 a, %rd1110;
	ld.global.ca.f32 %f645, [a];
	}

	// end inline asm
	add.s64 	%rd1123, %rd909, 428;
	// begin inline asm
	{
	.reg .u64 a;
	cvta.to.const.u64 a, %rd1123;
	ld.const.f32 %f646, [a];
	}

	// end inline asm
	// begin inline asm
	fma.rn.f32 %f11, %f645, %f646, %f11;
	// end inline asm
	add.s64 	%rd1112, %rd807, 12;
	// begin inline asm
	{
	.reg .u64 a;
	cvta.to.global.u64 a, %rd1112;
	ld.global.ca.f32 %f651, [a];
	}

	// end inline asm
	add.s64 	%rd1125, %rd909, 432;
	// begin inline asm
	{
	.reg .u64 a;
	cvta.to.const.u64 a, %rd1125;
	ld.const.f32 %f652, [a];
	}

	// end inline asm
	// begin inline asm
	fma.rn.f32 %f11, %f651, %f652, %f11;
	// end inline asm
	add.s64 	%rd1114, %rd807, 16;
	// begin inline asm
	{
	.reg .u64 a;
	cvta.to.global.u64 a, %rd1114;
	ld.global.ca.f32 %f657, [a];
	}

	// end inline asm
	add.s64 	%rd1127, %rd909, 436;
	// begin inline asm
	{
	.reg .u64 a;
	cvta.to.const.u64 a, %rd1127;
	ld.const.f32 %f658, [a];
	}

	// end inline asm
	// begin inline asm
	fma.rn.f32 %f11, %f657, %f658, %f11;
	// end inline asm
	add.s64 	%rd817, %rd807, %rd1218;
	// begin inline asm
	{
	.reg .u64 a;
	cvta.to.global.u64 a, %rd817;
	ld.global.ca.f32 %f663, [a];
	}

	// end inline asm
	add.s64 	%rd1129, %rd909, 440;
	// begin inline asm
	{
	.reg .u64 a;
	cvta.to.const.u64 a, %rd1129;
	ld.const.f32 %f664, [a];
	}

	// end inline asm
	// begin inline asm
	fma.rn.f32 %f11, %f663, %f664, %f11;
	// end inline asm
	add.s64 	%rd1118, %rd817, 4;
	// begin inline asm
	{
	.reg .u64 a;
	cvta.to.global.u64 a, %rd1118;
	ld.global.ca.f32 %f669, [a];
	}

	// end inline asm
	add.s64 	%rd1131, %rd909, 444;
	// begin inline asm
	{
	.reg .u64 a;
	cvta.to.const.u64 a, %rd1131;
	ld.const.f32 %f670, [a];
	}

	// end inline asm
	// begin inline asm
	fma.rn.f32 %f11, %f669, %f670, %f11;
	// end inline asm
	add.s64 	%rd1120, %rd817, 8;
	// begin inline asm
	{
	.reg .u64 a;
	cvta.to.global.u64 a, %rd1120;
	ld.global.ca.f32 %f675, [a];
	}

	// end inline asm
	add.s64 	%rd1133, %rd909, 448;
	// begin inline asm
	{
	.reg .u64 a;
	cvta.to.const.u64 a, %rd1133;
	ld.const.f32 %f676, [a];
	}

	// end inline asm
	// begin inline asm
	fma.rn.f32 %f11, %f675, %f676, %f11;
	// end inline asm
	add.s64 	%rd1122, %rd817, 12;
	// begin inline asm
	{
	.reg .u64 a;
	cvta.to.global.u64 a, %rd1122;
	ld.global.ca.f32 %f681, [a];
	}

	// end inline asm
	add.s64 	%rd1135, %rd909, 452;
	// begin inline asm
	{
	.reg .u64 a;
	cvta.to.const.u64 a, %rd1135;
	ld.const.f32 %f682, [a];
	}

	// end inline asm
	// begin inline asm
	fma.rn.f32 %f11, %f681, %f682, %f11;
	// end inline asm
	add.s64 	%rd1124, %rd817, 16;
	// begin inline asm
	{
	.reg .u64 a;
	cvta.to.global.u64 a, %rd1124;
	ld.global.ca.f32 %f687, [a];
	}

	// end inline asm
	add.s64 	%rd1137, %rd909, 456;
	// begin inline asm
	{
	.reg .u64 a;
	cvta.to.const.u64 a, %rd1137;
	ld.const.f32 %f688, [a];
	}

	// end inline asm
	// begin inline asm
	fma.rn.f32 %f11, %f687, %f688, %f11;
	// end inline asm
	add.s64 	%rd827, %rd817, %rd1218;
	// begin inline asm
	{
	.reg .u64 a;
	cvta.to.global.u64 a, %rd827;
	ld.global.ca.f32 %f693, [a];
	}

	// end inline asm
	add.s64 	%rd1139, %rd909, 460;
	// begin inline asm
	{
	.reg .u64 a;
	cvta.to.const.u64 a, %rd1139;
	ld.const.f32 %f694, [a];
	}

	// end inline asm
	// begin inline asm
	fma.rn.f32 %f11, %f693, %f694, %f11;
	// end inline asm
	add.s64 	%rd1128, %rd827, 4;
	// begin inline asm
	{
	.reg .u64 a;
	cvta.to.global.u64 a, %rd1128;
	ld.global.ca.f32 %f699, [a];
	}

	// end inline asm
	add.s64 	%rd1141, %rd909, 464;
	// begin inline asm
	{
	.reg .u64 a;
	cvta.to.const.u64 a, %rd1141;
	ld.const.f32 %f700, [a];
	}

	// end inline asm
	// begin inline asm
	fma.rn.f32 %f11, %f699, %f700, %f11;
	// end inline asm
	add.s64 	%rd1130, %rd827, 8;
	// begin inline asm
	{
	.reg .u64 a;
	cvta.to.global.u64 a, %rd1130;
	ld.global.ca.f32 %f705, [a];
	}

	// end inline asm
	add.s64 	%rd1143, %rd909, 468;
	// begin inline asm
	{
	.reg .u64 a;
	cvta.to.const.u64 a, %rd1143;
	ld.const.f32 %f706, [a];
	}

	// end inline asm
	// begin inline asm
	fma.rn.f32 %f11, %f705, %f706, %f11;
	// end inline asm
	add.s64 	%rd1132, %rd827, 12;
	// begin inline asm
	{
	.reg .u64 a;
	cvta.to.global.u64 a, %rd1132;
	ld.global.ca.f32 %f711, [a];
	}

	// end inline asm
	add.s64 	%rd1145, %rd909, 472;
	// begin inline asm
	{
	.reg .u64 a;
	cvta.to.const.u64 a, %rd1145;
	ld.const.f32 %f712, [a];
	}

	// end inline asm
	// begin inline asm
	fma.rn.f32 %f11, %f711, %f712, %f11;
	// end inline asm
	add.s64 	%rd1134, %rd827, 16;
	// begin inline asm
	{
	.reg .u64 a;
	cvta.to.global.u64 a, %rd1134;
	ld.global.ca.f32 %f717, [a];
	}

	// end inline asm
	add.s64 	%rd1147, %rd909, 476;
	// begin inline asm
	{
	.reg .u64 a;
	cvta.to.const.u64 a, %rd1147;
	ld.const.f32 %f718, [a];
	}

	// end inline asm
	// begin inline asm
	fma.rn.f32 %f11, %f717, %f718, %f11;
	// end inline asm
	add.s64 	%rd837, %rd827, %rd1218;
	// begin inline asm
	{
	.reg .u64 a;
	cvta.to.global.u64 a, %rd837;
	ld.global.ca.f32 %f723, [a];
	}

	// end inline asm
	add.s64 	%rd1149, %rd909, 480;
	// begin inline asm
	{
	.reg .u64 a;
	cvta.to.const.u64 a, %rd1149;
	ld.const.f32 %f724, [a];
	}

	// end inline asm
	// begin inline asm
	fma.rn.f32 %f11, %f723, %f724, %f11;
	// end inline asm
	add.s64 	%rd1138, %rd837, 4;
	// begin inline asm
	{
	.reg .u64 a;
	cvta.to.global.u64 a, %rd1138;
	ld.global.ca.f32 %f729, [a];
	}

	// end inline asm
	add.s64 	%rd1151, %rd909, 484;
	// begin inline asm
	{
	.reg .u64 a;
	cvta.to.const.u64 a, %rd1151;
	ld.const.f32 %f730, [a];
	}

	// end inline asm
	// begin inline asm
	fma.rn.f32 %f11, %f729, %f730, %f11;
	// end inline asm
	add.s64 	%rd1140, %rd837, 8;
	// begin inline asm
	{
	.reg .u64 a;
	cvta.to.global.u64 a, %rd1140;
	ld.global.ca.f32 %f735, [a];
	}

	// end inline asm
	add.s64 	%rd1153, %rd909, 488;
	// begin inline asm
	{
	.reg .u64 a;
	cvta.to.const.u64 a, %rd1153;
	ld.const.f32 %f736, [a];
	}

	// end inline asm
	// begin inline asm
	fma.rn.f32 %f11, %f735, %f736, %f11;
	// end inline asm
	add.s64 	%rd1142, %rd837, 12;
	// begin inline asm
	{
	.reg .u64 a;
	cvta.to.global.u64 a, %rd1142;
	ld.global.ca.f32 %f741, [a];
	}

	// end inline asm
	add.s64 	%rd1155, %rd909, 492;
	// begin inline asm
	{
	.reg .u64 a;
	cvta.to.const.u64 a, %rd1155;
	ld.const.f32 %f742, [a];
	}

	// end inline asm
	// begin inline asm
	fma.rn.f32 %f11, %f741, %f742, %f11;
	// end inline asm
	add.s64 	%rd1144, %rd837, 16;
	// begin inline asm
	{
	.reg .u64 a;
	cvta.to.global.u64 a, %rd1144;
	ld.global.ca.f32 %f747, [a];
	}

	// end inline asm
	add.s64 	%rd1157, %rd909, 496;
	// begin inline asm
	{
	.reg .u64 a;
	cvta.to.const.u64 a, %rd1157;
	ld.const.f32 %f748, [a];
	}

	// end inline asm
	// begin inline asm
	fma.rn.f32 %f11, %f747, %f748, %f11;
	// end inline asm
	mad.lo.s32 	%r56, %r44, %r61, %r38;
	mul.wide.s32 	%rd1223, %r56, 4;
	add.s64 	%rd255, %rd1230, %rd1223;
	// begin inline asm
	{
	.reg .u64 a;
	cvta.to.global.u64 a, %rd255;
	ld.global.ca.f32 %f753, [a];
	}

	// end inline asm
	add.s64 	%rd1159, %rd909, 500;
	// begin inline asm
	{
	.reg .u64 a;
	cvta.to.const.u64 a, %rd1159;
	ld.const.f32 %f754, [a];
	}

	// end inline asm
	// begin inline asm
	fma.rn.f32 %f11, %f753, %f754, %f11;
	// end inline asm
	add.s64 	%rd556, %rd255, 4;
	// begin inline asm
	{
	.reg .u64 a;
	cvta.to.global.u64 a, %rd556;
	ld.global.ca.f32 %f759, [a];
	}

	// end inline asm
	add.s64 	%rd1161, %rd909, 504;
	// begin inline asm
	{
	.reg .u64 a;
	cvta.to.const.u64 a, %rd1161;
	ld.const.f32 %f760, [a];
	}

	// end inline asm
	// begin inline asm
	fma.rn.f32 %f11, %f759, %f760, %f11;
	// end inline asm
	add.s64 	%rd558, %rd255, 8;
	// begin inline asm
	{
	.reg .u64 a;
	cvta.to.global.u64 a, %rd558;
	ld.global.ca.f32 %f765, [a];
	}

	// end inline asm
	add.s64 	%rd1163, %rd909, 508;
	// begin inline asm
	{
	.reg .u64 a;
	cvta.to.const.u64 a, %rd1163;
	ld.const.f32 %f766, [a];
	}

	// end inline asm
	// begin inline asm
	fma.rn.f32 %f11, %f765, %f766, %f11;
	// end inline asm
	add.s64 	%rd560, %rd255, 12;
	// begin inline asm
	{
	.reg .u64 a;
	cvta.to.global.u64 a, %rd560;
	ld.global.ca.f32 %f771, [a];
	}

	// end inline asm
	add.s64 	%rd1165, %rd909, 512;
	// begin inline asm
	{
	.reg .u64 a;
	cvta.to.const.u64 a, %rd1165;
	ld.const.f32 %f772, [a];
	}

	// end inline asm
	// begin inline asm
	fma.rn.f32 %f11, %f771, %f772, %f11;
	// end inline asm
	add.s64 	%rd562, %rd255, 16;
	// begin inline asm
	{
	.reg .u64 a;
	cvta.to.global.u64 a, %rd562;
	ld.global.ca.f32 %f777, [a];
	}

	// end inline asm
	add.s64 	%rd1167, %rd909, 516;
	// begin inline asm
	{
	.reg .u64 a;
	cvta.to.const.u64 a, %rd1167;
	ld.const.f32 %f778, [a];
	}

	// end inline asm
	// begin inline asm
	fma.rn.f32 %f11, %f777, %f778, %f11;
	// end inline asm
	add.s64 	%rd857, %rd255, %rd1218;
	// begin inline asm
	{
	.reg .u64 a;
	cvta.to.global.u64 a, %rd857;
	ld.global.ca.f32 %f783, [a];
	}

	// end inline asm
	add.s64 	%rd1169, %rd909, 520;
	// begin inline asm
	{
	.reg .u64 a;
	cvta.to.const.u64 a, %rd1169;
	ld.const.f32 %f784, [a];
	}

	// end inline asm
	// begin inline asm
	fma.rn.f32 %f11, %f783, %f784, %f11;
	// end inline asm
	add.s64 	%rd1158, %rd857, 4;
	// begin inline asm
	{
	.reg .u64 a;
	cvta.to.global.u64 a, %rd1158;
	ld.global.ca.f32 %f789, [a];
	}

	// end inline asm
	add.s64 	%rd1171, %rd909, 524;
	// begin inline asm
	{
	.reg .u64 a;
	cvta.to.const.u64 a, %rd1171;
	ld.const.f32 %f790, [a];
	}

	// end inline asm
	// begin inline asm
	fma.rn.f32 %f11, %f789, %f790, %f11;
	// end inline asm
	add.s64 	%rd1160, %rd857, 8;
	// begin inline asm
	{
	.reg .u64 a;
	cvta.to.global.u64 a, %rd1160;
	ld.global.ca.f32 %f795, [a];
	}

	// end inline asm
	add.s64 	%rd1173, %rd909, 528;
	// begin inline asm
	{
	.reg .u64 a;
	cvta.to.const.u64 a, %rd1173;
	ld.const.f32 %f796, [a];
	}

	// end inline asm
	// begin inline asm
	fma.rn.f32 %f11, %f795, %f796, %f11;
	// end inline asm
	add.s64 	%rd1162, %rd857, 12;
	// begin inline asm
	{
	.reg .u64 a;
	cvta.to.global.u64 a, %rd1162;
	ld.global.ca.f32 %f801, [a];
	}

	// end inline asm
	add.s64 	%rd1175, %rd909, 532;
	// begin inline asm
	{
	.reg .u64 a;
	cvta.to.const.u64 a, %rd1175;
	ld.const.f32 %f802, [a];
	}

	// end inline asm
	// begin inline asm
	fma.rn.f32 %f11, %f801, %f802, %f11;
	// end inline asm
	add.s64 	%rd1164, %rd857, 16;
	// begin inline asm
	{
	.reg .u64 a;
	cvta.to.global.u64 a, %rd1164;
	ld.global.ca.f32 %f807, [a];
	}

	// end inline asm
	add.s64 	%rd1177, %rd909, 536;
	// begin inline asm
	{
	.reg .u64 a;
	cvta.to.const.u64 a, %rd1177;
	ld.const.f32 %f808, [a];
	}

	// end inline asm
	// begin inline asm
	fma.rn.f32 %f11, %f807, %f808, %f11;
	// end inline asm
	add.s64 	%rd867, %rd857, %rd1218;
	// begin inline asm
	{
	.reg .u64 a;
	cvta.to.global.u64 a, %rd867;
	ld.global.ca.f32 %f813, [a];
	}

	// end inline asm
	add.s64 	%rd1179, %rd909, 540;
	// begin inline asm
	{
	.reg .u64 a;
	cvta.to.const.u64 a, %rd1179;
	ld.const.f32 %f814, [a];
	}

	// end inline asm
	// begin inline asm
	fma.rn.f32 %f11, %f813, %f814, %f11;
	// end inline asm
	add.s64 	%rd1168, %rd867, 4;
	// begin inline asm
	{
	.reg .u64 a;
	cvta.to.global.u64 a, %rd1168;
	ld.global.ca.f32 %f819, [a];
	}

	// end inline asm
	add.s64 	%rd1181, %rd909, 544;
	// begin inline asm
	{
	.reg .u64 a;
	cvta.to.const.u64 a, %rd1181;
	ld.const.f32 %f820, [a];
	}

	// end inline asm
	// begin inline asm
	fma.rn.f32 %f11, %f819, %f820, %f11;
	// end inline asm
	add.s64 	%rd1170, %rd867, 8;
	// begin inline asm
	{
	.reg .u64 a;
	cvta.to.global.u64 a, %rd1170;
	ld.global.ca.f32 %f825, [a];
	}

	// end inline asm
	add.s64 	%rd1183, %rd909, 548;
	// begin inline asm
	{
	.reg .u64 a;
	cvta.to.const.u64 a, %rd1183;
	ld.const.f32 %f826, [a];
	}

	// end inline asm
	// begin inline asm
	fma.rn.f32 %f11, %f825, %f826, %f11;
	// end inline asm
	add.s64 	%rd1172, %rd867, 12;
	// begin inline asm
	{
	.reg .u64 a;
	cvta.to.global.u64 a, %rd1172;
	ld.global.ca.f32 %f831, [a];
	}

	// end inline asm
	add.s64 	%rd1185, %rd909, 552;
	// begin inline asm
	{
	.reg .u64 a;
	cvta.to.const.u64 a, %rd1185;
	ld.const.f32 %f832, [a];
	}

	// end inline asm
	// begin inline asm
	fma.rn.f32 %f11, %f831, %f832, %f11;
	// end inline asm
	add.s64 	%rd1174, %rd867, 16;
	// begin inline asm
	{
	.reg .u64 a;
	cvta.to.global.u64 a, %rd1174;
	ld.global.ca.f32 %f837, [a];
	}

	// end inline asm
	add.s64 	%rd1187, %rd909, 556;
	// begin inline asm
	{
	.reg .u64 a;
	cvta.to.const.u64 a, %rd1187;
	ld.const.f32 %f838, [a];
	}

	// end inline asm
	// begin inline asm
	fma.rn.f32 %f11, %f837, %f838, %f11;
	// end inline asm
	add.s64 	%rd877, %rd867, %rd1218;
	// begin inline asm
	{
	.reg .u64 a;
	cvta.to.global.u64 a, %rd877;
	ld.global.ca.f32 %f843, [a];
	}

	// end inline asm
	add.s64 	%rd1189, %rd909, 560;
	// begin inline asm
	{
	.reg .u64 a;
	cvta.to.const.u64 a, %rd1189;
	ld.const.f32 %f844, [a];
	}

	// end inline asm
	// begin inline asm
	fma.rn.f32 %f11, %f843, %f844, %f11;
	// end inline asm
	add.s64 	%rd1178, %rd877, 4;
	// begin inline asm
	{
	.reg .u64 a;
	cvta.to.global.u64 a, %rd1178;
	ld.global.ca.f32 %f849, [a];
	}

	// end inline asm
	add.s64 	%rd1191, %rd909, 564;
	// begin inline asm
	{
	.reg .u64 a;
	cvta.to.const.u64 a, %rd1191;
	ld.const.f32 %f850, [a];
	}

	// end inline asm
	// begin inline asm
	fma.rn.f32 %f11, %f849, %f850, %f11;
	// end inline asm
	add.s64 	%rd1180, %rd877, 8;
	// begin inline asm
	{
	.reg .u64 a;
	cvta.to.global.u64 a, %rd1180;
	ld.global.ca.f32 %f855, [a];
	}

	// end inline asm
	add.s64 	%rd1193, %rd909, 568;
	// begin inline asm
	{
	.reg .u64 a;
	cvta.to.const.u64 a, %rd1193;
	ld.const.f32 %f856, [a];
	}

	// end inline asm
	// begin inline asm
	fma.rn.f32 %f11, %f855, %f856, %f11;
	// end inline asm
	add.s64 	%rd1182, %rd877, 12;
	// begin inline asm
	{
	.reg .u64 a;
	cvta.to.global.u64 a, %rd1182;
	ld.global.ca.f32 %f861, [a];
	}

	// end inline asm
	add.s64 	%rd1195, %rd909, 572;
	// begin inline asm
	{
	.reg .u64 a;
	cvta.to.const.u64 a, %rd1195;
	ld.const.f32 %f862, [a];
	}

	// end inline asm
	// begin inline asm
	fma.rn.f32 %f11, %f861, %f862, %f11;
	// end inline asm
	add.s64 	%rd1184, %rd877, 16;
	// begin inline asm
	{
	.reg .u64 a;
	cvta.to.global.u64 a, %rd1184;
	ld.global.ca.f32 %f867, [a];
	}

	// end inline asm
	add.s64 	%rd1197, %rd909, 576;
	// begin inline asm
	{
	.reg .u64 a;
	cvta.to.const.u64 a, %rd1197;
	ld.const.f32 %f868, [a];
	}

	// end inline asm
	// begin inline asm
	fma.rn.f32 %f11, %f867, %f868, %f11;
	// end inline asm
	add.s64 	%rd887, %rd877, %rd1218;
	// begin inline asm
	{
	.reg .u64 a;
	cvta.to.global.u64 a, %rd887;
	ld.global.ca.f32 %f873, [a];
	}

	// end inline asm
	add.s64 	%rd1199, %rd909, 580;
	// begin inline asm
	{
	.reg .u64 a;
	cvta.to.const.u64 a, %rd1199;
	ld.const.f32 %f874, [a];
	}

	// end inline asm
	// begin inline asm
	fma.rn.f32 %f11, %f873, %f874, %f11;
	// end inline asm
	add.s64 	%rd1188, %rd887, 4;
	// begin inline asm
	{
	.reg .u64 a;
	cvta.to.global.u64 a, %rd1188;
	ld.global.ca.f32 %f879, [a];
	}

	// end inline asm
	add.s64 	%rd1201, %rd909, 584;
	// begin inline asm
	{
	.reg .u64 a;
	cvta.to.const.u64 a, %rd1201;
	ld.const.f32 %f880, [a];
	}

	// end inline asm
	// begin inline asm
	fma.rn.f32 %f11, %f879, %f880, %f11;
	// end inline asm
	add.s64 	%rd1190, %rd887, 8;
	// begin inline asm
	{
	.reg .u64 a;
	cvta.to.global.u64 a, %rd1190;
	ld.global.ca.f32 %f885, [a];
	}

	// end inline asm
	add.s64 	%rd1203, %rd909, 588;
	// begin inline asm
	{
	.reg .u64 a;
	cvta.to.const.u64 a, %rd1203;
	ld.const.f32 %f886, [a];
	}

	// end inline asm
	// begin inline asm
	fma.rn.f32 %f11, %f885, %f886, %f11;
	// end inline asm
	add.s64 	%rd1192, %rd887, 12;
	// begin inline asm
	{
	.reg .u64 a;
	cvta.to.global.u64 a, %rd1192;
	ld.global.ca.f32 %f891, [a];
	}

	// end inline asm
	add.s64 	%rd1205, %rd909, 592;
	// begin inline asm
	{
	.reg .u64 a;
	cvta.to.const.u64 a, %rd1205;
	ld.const.f32 %f892, [a];
	}

	// end inline asm
	// begin inline asm
	fma.rn.f32 %f11, %f891, %f892, %f11;
	// end inline asm
	add.s64 	%rd1194, %rd887, 16;
	// begin inline asm
	{
	.reg .u64 a;
	cvta.to.global.u64 a, %rd1194;
	ld.global.ca.f32 %f897, [a];
	}

	// end inline asm
	add.s64 	%rd1207, %rd909, 596;
	// begin inline asm
	{
	.reg .u64 a;
	cvta.to.const.u64 a, %rd1207;
	ld.const.f32 %f898, [a];
	}

	// end inline asm
	// begin inline asm
	fma.rn.f32 %f11, %f897, %f898, %f11;
	// end inline asm
	mad.lo.s32 	%r57, %r42, %r43, %r38;
	mul.wide.s32 	%rd1224, %r57, 4;
	add.s64 	%rd1225, %rd1209, %rd1224;
	ld.global.f32 	%f3606, [%rd1225];
	add.f32 	%f3607, %f11, %f3606;
	setp.ge.f32 	%p6, %f3607, %f3625;
	selp.f32 	%f3608, 0f00000000, %f3607, %p6;
	st.global.f32 	[%rd1225], %f3608;
	selp.f32 	%f3609, 0f3F800000, 0f00000000, %p6;
	// begin inline asm
	{
	.reg .u64 a;
	cvta.to.const.u64 a, %rd907;
	ld.const.f32 %f912, [a];
	}

	// end inline asm
	// begin inline asm
	{
	.reg .u64 a;
	cvta.to.global.u64 a, %rd306;
	ld.global.ca.f32 %f904, [a];
	}

	// end inline asm
	// begin inline asm
	{
	.reg .u64 a;
	cvta.to.const.u64 a, %rd909;
	ld.const.f32 %f905, [a];
	}

	// end inline asm
	// begin inline asm
	fma.rn.f32 %f912, %f904, %f905, %f912;
	// end inline asm
	// begin inline asm
	{
	.reg .u64 a;
	cvta.to.global.u64 a, %rd308;
	ld.global.ca.f32 %f910, [a];
	}

	// end inline asm
	// begin inline asm
	{
	.reg .u64 a;
	cvta.to.const.u64 a, %rd911;
	ld.const.f32 %f911, [a];
	}

	// end inline asm
	// begin inline asm
	fma.rn.f32 %f912, %f910, %f911, %f912;
	// end inline asm
	// begin inline asm
	{
	.reg .u64 a;
	cvta.to.global.u64 a, %rd310;
	ld.global.ca.f32 %f916, [a];
	}

	// end inline asm
	// begin inline asm
	{
	.reg .u64 a;
	cvta.to.const.u64 a, %rd913;
	ld.const.f32 %f917, [a];
	}

	// end inline asm
	// begin inline asm
	fma.rn.f32 %f912, %f916, %f917, %f912;
	// end inline asm
	// begin inline asm
	{
	.reg .u64 a;
	cvta.to.global.u64 a, %rd312;
	ld.global.ca.f32 %f922, [a];
	}

	// end inline asm
	// begin inline asm
	{
	.reg .u64 a;
	cvta.to.const.u64 a, %rd915;
	ld.const.f32 %f923, [a];
	}

	// end inline asm
	// begin inline asm
	fma.rn.f32 %f912, %f922, %f923, %f912;
	// end inline asm
	add.s64 	%rd314, %rd5, 20;
	// begin inline asm
	{
	.reg .u64 a;
	cvta.to.global.u64 a, %rd314;
	ld.global.ca.f32 %f928, [a];
	}

	// end inline asm
	// begin inline asm
	{
	.reg .u64 a;
	cvta.to.const.u64 a, %rd917;
	ld.const.f32 %f929, [a];
	}

	// end inline asm
	// begin inline asm
	fma.rn.f32 %f912, %f928, %f929, %f912;
	// end inline asm
	// begin inline asm
	{
	.reg .u64 a;
	cvta.to.global.u64 a, %rd908;
	ld.global.ca.f32 %f934, [a];
	}

	// end inline asm
	// begin inline asm
	{
	.reg .u64 a;
	cvta.to.const.u64 a, %rd919;
	ld.const.f32 %f935, [a];
	}

	// end inline asm
	// begin inline asm
	fma.rn.f32 %f912, %f934, %f935, %f912;
	// end inline asm
	// begin inline asm
	{
	.reg .u64 a;
	cvta.to.global.u64 a, %rd910;
	ld.global.ca.f32 %f940, [a];
	}

	// end inline asm
	// begin inline asm
	{
	.reg .u64 a;
	cvta.to.const.u64 a, %rd921;
	ld.const.f32 %f941, [a];
	}

	// end inline asm
	// begin inline asm
	fma.rn.f32 %f912, %f940, %f941, %f912;
	// end inline asm
	// begin inline asm
	{
	.reg .u64 a;
	cvta.to.global.u64 a, %rd912;
	ld.global.ca.f32 %f946, [a];
	}

	// end inline asm
	// begin inline asm
	{
	.reg .u64 a;
	cvta.to.const.u64 a, %rd923;
	ld.const.f32 %f947, [a];
	}

	// end inline asm
	// begin inline asm
	fma.rn.f32 %f912, %f946, %f947, %f912;
	// end inline asm
	// begin inline asm
	{
	.reg .u64 a;
	cvta.to.global.u64 a, %rd914;
	ld.global.ca.f32 %f952, [a];
	}

	// end inline asm
	// begin inline asm
	{
	.reg .u64 a;
	cvta.to.const.u64 a, %rd925;
	ld.const.f32 %f953, [a];
	}

	// end inline asm
	// begin inline asm
	fma.rn.f32 %f912, %f952, %f953, %f912;
	// end inline asm
	add.s64 	%rd916, %rd607, 20;
	// begin inline asm
	{
	.reg .u64 a;
	cvta.to.global.u64 a, %rd916;
	ld.global.ca.f32 %f958, [a];
	}

	// end inline asm
	// begin inline asm
	{
	.reg .u64 a;
	cvta.to.const.u64 a, %rd927;
	ld.const.f32 %f959, [a];
	}

	// end inline asm
	// begin inline asm
	fma.rn.f32 %f912, %f958, %f959, %f912;
	// end inline asm
	// begin inline asm
	{
	.reg .u64 a;
	cvta.to.global.u64 a, %rd918;
	ld.global.ca.f32 %f964, [a];
	}

	// end inline asm
	// begin inline asm
	{
	.reg .u64 a;
	cvta.to.const.u64 a, %rd929;
	ld.const.f32 %f965, [a];
	}

	// end inline asm
	// begin inline asm
	fma.rn.f32 %f912, %f964, %f965, %f912;
	// end inline asm
	// begin inline asm
	{
	.reg .u64 a;
	cvta.to.global.u64 a, %rd920;
	ld.global.ca.f32 %f970, [a];
	}

	// end inline asm
	// begin inline asm
	{
	.reg .u64 a;
	cvta.to.const.u64 a, %rd931;
	ld.const.f32 %f971, [a];
	}

	// end inline asm
	// begin inline asm
	fma.rn.f32 %f912, %f970, %f971, %f912;
	// end inline asm
	// begin inline asm
	{
	.reg .u64 a;
	cvta.to.global.u64 a, %rd922;
	ld.global.ca.f32 %f976, [a];
	}

	// end inline asm
	// begin inline asm
	{
	.reg .u64 a;
	cvta.to.const.u64 a, %rd933;
	ld.const.f32 %f977, [a];
	}

	// end inline asm
	// begin inline asm
	fma.rn.f32 %f912, %f976, %f977, %f912;
	// end inline asm
	// begin inline asm
	{
	.reg .u64 a;
	cvta.to.global.u64 a, %rd924;
	ld.global.ca.f32 %f982, [a];
	}

	// end inline asm
	// begin inline asm
	{
	.reg .u64 a;
	cvta.to.const.u64 a, %rd935;
	ld.const.f32 %f983, [a];
	}

	// end inline asm
	// begin inline asm
	fma.rn.f32 %f912, %f982, %f983, %f912;
	// end inline asm
	add.s64 	%rd926, %rd617, 20;
	// begin inline asm
	{
	.reg .u64 a;
	cvta.to.global.u64 a, %rd926;
	ld.global.ca.f32 %f988, [a];
	}

	// end inline asm
	// begin inline asm
	{
	.reg .u64 a;
	cvta.to.const.u64 a, %rd937;
	ld.const.f32 %f989, [a];
	}

	// end inline asm
	// begin inline asm
	fma.rn.f32 %f912, %f988, %f989, %f912;
	// end inline asm
	// begin inline asm
	{
	.reg .u64 a;
	cvta.to.global.u64 a, %rd928;
	ld.global.ca.f32 %f994, [a];
	}

	// end inline asm
	// begin inline asm
	{
	.reg .u64 a;
	cvta.to.const.u64 a, %rd939;
	ld.const.f32 %f995, [a];
	}

	// end inline asm
	// begin inline asm
	fma.rn.f32 %f912, %f994, %f995, %f912;
	// end inline asm
	// begin inline asm
	{
	.reg .u64 a;
	cvta.to.global.u64 a, %rd930;
	ld.global.ca.f32 %f1000, [a];
	}

	// end inline asm
	// begin inline asm
	{
	.reg .u64 a;
	cvta.to.const.u64 a, %rd941;
	ld.const.f32 %f1001, [a];
	}

	// end inline asm
	// begin inline asm
	fma.rn.f32 %f912, %f1000, %f1001, %f912;
	// end inline asm
	// begin inline asm
	{
	.reg .u64 a;
	cvta.to.global.u64 a, %rd932;
	ld.global.ca.f32 %f1006, [a];
	}

	// end inline asm
	// begin inline asm
	{
	.reg .u64 a;
	cvta.to.const.u64 a, %rd943;
	ld.const.f32 %f1007, [a];
	}

	// end inline asm
	// begin inline asm
	fma.rn.f32 %f912, %f1006, %f1007, %f912;
	// end inline asm
	// begin inline asm
	{
	.reg .u64 a;
	cvta.to.global.u64 a, %rd934;
	ld.global.ca.f32 %f1012, [a];
	}

	// end inline asm
	// begin inline asm
	{
	.reg .u64 a;
	cvta.to.const.u64 a, %rd945;
	ld.const.f32 %f1013, [a];
	}

	// end inline asm
	// begin inline asm
	fma.rn.f32 %f912, %f1012, %f1013, %f912;
	// end inline asm
	add.s64 	%rd936, %rd627, 20;
	// begin inline asm
	{
	.reg .u64 a;
	cvta.to.global.u64 a, %rd936;
	ld.global.ca.f32 %f1018, [a];
	}

	// end inline asm
	// begin inline asm
	{
	.reg .u64 a;
	cvta.to.const.u64 a, %rd947;
	ld.const.f32 %f1019, [a];
	}

	// end inline asm
	// begin inline asm
	fma.rn.f32 %f912, %f1018, %f1019, %f912;
	// end inline asm
	// begin inline asm
	{
	.reg .u64 a;
	cvta.to.global.u64 a, %rd938;
	ld.global.ca.f32 %f1024, [a];
	}

	// end inline asm
	// begin inline asm
	{
	.reg .u64 a;
	cvta.to.const.u64 a, %rd949;
	ld.const.f32 %f1025, [a];
	}

	// end inline asm
	// begin inline asm
	fma.rn.f32 %f912, %f1024, %f1025, %f912;
	// end inline asm
	// begin inline asm
	{
	.reg .u64 a;
	cvta.to.global.u64 a, %rd940;
	ld.global.ca.f32 %f1030, [a];
	}

	// end inline asm
	// begin inline asm
	{
	.reg .u64 a;
	cvta.to.const.u64 a, %rd951;
	ld.const.f32 %f1031, [a];
	}

	// end inline asm
	// begin inline asm
	fma.rn.f32 %f912, %f1030, %f1031, %f912;
	// end inline asm
	// begin inline asm
	{
	.reg .u64 a;
	cvta.to.global.u64 a, %rd942;
	ld.global.ca.f32 %f1036, [a];
	}

	// end inline asm
	// begin inline asm
	{
	.reg .u64 a;
	cvta.to.const.u64 a, %rd953;
	ld.const.f32 %f1037, [a];
	}

	// end inline asm
	// begin inline asm
	fma.rn.f32 %f912, %f1036, %f1037, %f912;
	// end inline asm
	// begin inline asm
	{
	.reg .u64 a;
	cvta.to.global.u64 a, %rd944;
	ld.global.ca.f32 %f1042, [a];
	}

	// end inline asm
	// begin inline asm
	{
	.reg .u64 a;
	cvta.to.const.u64 a, %rd955;
	ld.const.f32 %f1043, [a];
	}

	// end inline asm
	// begin inline asm
	fma.rn.f32 %f912, %f1042, %f1043, %f912;
	// end inline asm
	add.s64 	%rd946, %rd637, 20;
	// begin inline asm
	{
	.reg .u64 a;
	cvta.to.global.u64 a, %rd946;
	ld.global.ca.f32 %f1048, [a];
	}

	// end inline asm
	// begin inline asm
	{
	.reg .u64 a;
	cvta.to.const.u64 a, %rd957;
	ld.const.f32 %f1049, [a];
	}

	// end inline asm
	// begin inline asm
	fma.rn.f32 %f912, %f1048, %f1049, %f912;
	// end inline asm
	// begin inline asm
	{
	.reg .u64 a;
	cvta.to.global.u64 a, %rd356;
	ld.global.ca.f32 %f1054, [a];
	}

	// end inline asm
	// begin inline asm
	{
	.reg .u64 a;
	cvta.to.const.u64 a, %rd959;
	ld.const.f32 %f1055, [a];
	}

	// end inline asm
	// begin inline asm
	fma.rn.f32 %f912, %f1054, %f1055, %f912;
	// end inline asm
	// begin inline asm
	{
	.reg .u64 a;
	cvta.to.global.u64 a, %rd358;
	ld.global.ca.f32 %f1060, [a];
	}

	// end inline asm
	// begin inline asm
	{
	.reg .u64 a;
	cvta.to.const.u64 a, %rd961;
	ld.const.f32 %f1061, [a];
	}

	// end inline asm
	// begin inline asm
	fma.rn.f32 %f912, %f1060, %f1061, %f912;
	// end inline asm
	// begin inline asm
	{
	.reg .u64 a;
	cvta.to.global.u64 a, %rd360;
	ld.global.ca.f32 %f1066, [a];
	}

	// end inline asm
	// begin inline asm
	{
	.reg .u64 a;
	cvta.to.const.u64 a, %rd963;
	ld.const.f32 %f1067, [a];
	}

	// end inline asm
	// begin inline asm
	fma.rn.f32 %f912, %f1066, %f1067, %f912;
	// end inline asm
	// begin inline asm
	{
	.reg .u64 a;
	cvta.to.global.u64 a, %rd362;
	ld.global.ca.f32 %f1072, [a];
	}

	// end inline asm
	// begin inline asm
	{
	.reg .u64 a;
	cvta.to.const.u64 a, %rd965;
	ld.const.f32 %f1073, [a];
	}

	// end inline asm
	// begin inline asm
	fma.rn.f32 %f912, %f1072, %f1073, %f912;
	// end inline asm
	add.s64 	%rd364, %rd55, 20;
	// begin inline asm
	{
	.reg .u64 a;
	cvta.to.global.u64 a, %rd364;
	ld.global.ca.f32 %f1078, [a];
	}

	// end inline asm
	// begin inline asm
	{
	.reg .u64 a;
	cvta.to.const.u64 a, %rd967;
	ld.const.f32 %f1079, [a];
	}

	// end inline asm
	// begin inline asm
	fma.rn.f32 %f912, %f1078, %f1079, %f912;
	// end inline asm
	// begin inline asm
	{
	.reg .u64 a;
	cvta.to.global.u64 a, %rd958;
	ld.global.ca.f32 %f1084, [a];
	}

	// end inline asm
	// begin inline asm
	{
	.reg .u64 a;
	cvta.to.const.u64 a, %rd969;
	ld.const.f32 %f1085, [a];
	}

	// end inline asm
	// begin inline asm
	fma.rn.f32 %f912, %f1084, %f1085, %f912;
	// end inline asm
	// begin inline asm
	{
	.reg .u64 a;
	cvta.to.global.u64 a, %rd960;
	ld.global.ca.f32 %f1090, [a];
	}

	// end inline asm
	// begin inline asm
	{
	.reg .u64 a;
	cvta.to.const.u64 a, %rd971;
	ld.const.f32 %f1091, [a];
	}

	// end inline asm
	// begin inline asm
	fma.rn.f32 %f912, %f1090, %f1091, %f912;
	// end inline asm
	// begin inline asm
	{
	.reg .u64 a;
	cvta.to.global.u64 a, %rd962;
	ld.global.ca.f32 %f1096, [a];
	}

	// end inline asm
	// begin inline asm
	{
	.reg .u64 a;
	cvta.to.const.u64 a, %rd973;
	ld.const.f32 %f1097, [a];
	}

	// end inline asm
	// begin inline asm
	fma.rn.f32 %f912, %f1096, %f1097, %f912;
	// end inline asm
	// begin inline asm
	{
	.reg .u64 a;
	cvta.to.global.u64 a, %rd964;
	ld.global.ca.f32 %f1102, [a];
	}

	// end inline asm
	// begin inline asm
	{
	.reg .u64 a;
	cvta.to.const.u64 a, %rd975;
	ld.const.f32 %f1103, [a];
	}

	// end inline asm
	// begin inline asm
	fma.rn.f32 %f912, %f1102, %f1103, %f912;
	// end inline asm
	add.s64 	%rd966, %rd657, 20;
	// begin inline asm
	{
	.reg .u64 a;
	cvta.to.global.u64 a, %rd966;
	ld.global.ca.f32 %f1108, [a];
	}

	// end inline asm
	// begin inline asm
	{
	.reg .u64 a;
	cvta.to.const.u64 a, %rd977;
	ld.const.f32 %f1109, [a];
	}

	// end inline asm
	// begin inline asm
	fma.rn.f32 %f912, %f1108, %f1109, %f912;
	// end inline asm
	// begin inline asm
	{
	.reg .u64 a;
	cvta.to.global.u64 a, %rd968;
	ld.global.ca.f32 %f1114, [a];
	}

	// end inline asm
	// begin inline asm
	{
	.reg .u64 a;
	cvta.to.const.u64 a, %rd979;
	ld.const.f32 %f1115, [a];
	}

	// end inline asm
	// begin inline asm
	fma.rn.f32 %f912, %f1114, %f1115, %f912;
	// end inline asm
	// begin inline asm
	{
	.reg .u64 a;
	cvta.to.global.u64 a, %rd970;
	ld.global.ca.f32 %f1120, [a];
	}

	// end inline asm
	// begin inline asm
	{
	.reg .u64 a;
	cvta.to.const.u64 a, %rd981;
	ld.const.f32 %f1121, [a];
	}

	// end inline asm
	// begin inline asm
	fma.rn.f32 %f912, %f1120, %f1121, %f912;
	// end inline asm
	// begin inline asm
	{
	.reg .u64 a;
	cvta.to.global.u64 a, %rd972;
	ld.global.ca.f32 %f1126, [a];
	}

	// end inline asm
	// begin inline asm
	{
	.reg .u64 a;
	cvta.to.const.u64 a, %rd983;
	ld.const.f32 %f1127, [a];
	}

	// end inline asm
	// begin inline asm
	fma.rn.f32 %f912, %f1126, %f1127, %f912;
	// end inline asm
	// begin inline asm
	{
	.reg .u64 a;
	cvta.to.global.u64 a, %rd974;
	ld.global.ca.f32 %f1132, [a];
	}

	// end inline asm
	// begin inline asm
	{
	.reg .u64 a;
	cvta.to.const.u64 a, %rd985;
	ld.const.f32 %f1133, [a];
	}

	// end inline asm
	// begin inline asm
	fma.rn.f32 %f912, %f1132, %f1133, %f912;
	// end inline asm
	add.s64 	%rd976, %rd667, 20;
	// begin inline asm
	{
	.reg .u64 a;
	cvta.to.global.u64 a, %rd976;
	ld.global.ca.f32 %f1138, [a];
	}

	// end inline asm
	// begin inline asm
	{
	.reg .u64 a;
	cvta.to.const.u64 a, %rd987;
	ld.const.f32 %f1139, [a];
	}

	// end inline asm
	// begin inline asm
	fma.rn.f32 %f912, %f1138, %f1139, %f912;
	// end inline asm
	// begin inline asm
	{
	.reg .u64 a;
	cvta.to.global.u64 a, %rd978;
	ld.global.ca.f32 %f1144, [a];
	}

	// end inline asm
	// begin inline asm
	{
	.reg .u64 a;
	cvta.to.const.u64 a, %rd989;
	ld.const.f32 %f1145, [a];
	}

	// end inline asm
	// begin inline asm
	fma.rn.f32 %f912, %f1144, %f1145, %f912;
	// end inline asm
	// begin inline asm
	{
	.reg .u64 a;
	cvta.to.global.u64 a, %rd980;
	ld.global.ca.f32 %f1150, [a];
	}

	// end inline asm
	// begin inline asm
	{
	.reg .u64 a;
	cvta.to.const.u64 a, %rd991;
	ld.const.f32 %f1151, [a];
	}

	// end inline asm
	// begin inline asm
	fma.rn.f32 %f912, %f1150, %f1151, %f912;
	// end inline asm
	// begin inline asm
	{
	.reg .u64 a;
	cvta.to.global.u64 a, %rd982;
	ld.global.ca.f32 %f1156, [a];
	}

	// end inline asm
	// begin inline asm
	{
	.reg .u64 a;
	cvta.to.const.u64 a, %rd993;
	ld.const.f32 %f1157, [a];
	}

	// end inline asm
	// begin inline asm
	fma.rn.f32 %f912, %f1156, %f1157, %f912;
	// end inline asm
	// begin inline asm
	{
	.reg .u64 a;
	cvta.to.global.u64 a, %rd984;
	ld.global.ca.f32 %f1162, [a];
	}

	// end inline asm
	// begin inline asm
	{
	.reg .u64 a;
	cvta.to.const.u64 a, %rd995;
	ld.const.f32 %f1163, [a];
	}

	// end inline asm
	// begin inline asm
	fma.rn.f32 %f912, %f1162, %f1163, %f912;
	// end inline asm
	add.s64 	%rd986, %rd677, 20;
	// begin inline asm
	{
	.reg .u64 a;
	cvta.to.global.u64 a, %rd986;
	ld.global.ca.f32 %f1168, [a];
	}

	// end inline asm
	// begin inline asm
	{
	.reg .u64 a;
	cvta.to.const.u64 a, %rd997;
	ld.const.f32 %f1169, [a];
	}

	// end inline asm
	// begin inline asm
	fma.rn.f32 %f912, %f1168, %f1169, %f912;
	// end inline asm
	// begin inline asm
	{
	.reg .u64 a;
	cvta.to.global.u64 a, %rd988;
	ld.global.ca.f32 %f1174, [a];
	}

	// end inline asm
	// begin inline asm
	{
	.reg .u64 a;
	cvta.to.const.u64 a, %rd999;
	ld.const.f32 %f1175, [a];
	}

	// end inline asm
	// begin inline asm
	fma.rn.f32 %f912, %f1174, %f1175, %f912;
	// end inline asm
	// begin inline asm
	{
	.reg .u64 a;
	cvta.to.global.u64 a, %rd990;
	ld.global.ca.f32 %f1180, [a];
	}

	// end inline asm
	// begin inline asm
	{
	.reg .u64 a;
	cvta.to.const.u64 a, %rd1001;
	ld.const.f32 %f1181, [a];
	}

	// end inline asm
	// begin inline asm
	fma.rn.f32 %f912, %f1180, %f1181, %f912;
	// end inline asm
	// begin inline asm
	{
	.reg .u64 a;
	cvta.to.global.u64 a, %rd992;
	ld.global.ca.f32 %f1186, [a];
	}

	// end inline asm
	// begin inline asm
	{
	.reg .u64 a;
	cvta.to.const.u64 a, %rd1003;
	ld.const.f32 %f1187, [a];
	}

	// end inline asm
	// begin inline asm
	fma.rn.f32 %f912, %f1186, %f1187, %f912;
	// end inline asm
	// begin inline asm
	{
	.reg .u64 a;
	cvta.to.global.u64 a, %rd994;
	ld.global.ca.f32 %f1192, [a];
	}

	// end inline asm
	// begin inline asm
	{
	.reg .u64 a;
	cvta.to.const.u64 a, %rd1005;
	ld.const.f32 %f1193, [a];
	}

	// end inline asm
	// begin inline asm
	fma.rn.f32 %f912, %f1192, %f1193, %f912;
	// end inline asm
	add.s64 	%rd996, %rd687, 20;
	// begin inline asm
	{
	.reg .u64 a;
	cvta.to.global.u64 a, %rd996;
	ld.global.ca.f32 %f1198, [a];
	}

	// end inline asm
	// begin inline asm
	{
	.reg .u64 a;
	cvta.to.const.u64 a, %rd1007;
	ld.const.f32 %f1199, [a];
	}

	// end inline asm
	// begin inline asm
	fma.rn.f32 %f912, %f1198, %f1199, %f912;
	// end inline asm
	// begin inline asm
	{
	.reg .u64 a;
	cvta.to.global.u64 a, %rd406;
	ld.global.ca.f32 %f1204, [a];
	}

	// end inline asm
	// begin inline asm
	{
	.reg .u64 a;
	cvta.to.const.u64 a, %rd1009;
	ld.const.f32 %f1205, [a];
	}

	// end inline asm
	// begin inline asm
	fma.rn.f32 %f912, %f1204, %f1205, %f912;
	// end inline asm
	// begin inline asm
	{
	.reg .u64 a;
	cvta.to.global.u64 a, %rd408;
	ld.global.ca.f32 %f1210, [a];
	}

	// end inline asm
	// begin inline asm
	{
	.reg .u64 a;
	cvta.to.const.u64 a, %rd1011;
	ld.const.f32 %f1211, [a];
	}

	// end inline asm
	// begin inline asm
	fma.rn.f32 %f912, %f1210, %f1211, %f912;
	// end inline asm
	// begin inline asm
	{
	.reg .u64 a;
	cvta.to.global.u64 a, %rd410;
	ld.global.ca.f32 %f1216, [a];
	}

	// end inline asm
	// begin inline asm
	{
	.reg .u64 a;
	cvta.to.const.u64 a, %rd1013;
	ld.const.f32 %f1217, [a];
	}

	// end inline asm
	// begin inline asm
	fma.rn.f32 %f912, %f1216, %f1217, %f912;
	// end inline asm
	// begin inline asm
	{
	.reg .u64 a;
	cvta.to.global.u64 a, %rd412;
	ld.global.ca.f32 %f1222, [a];
	}

	// end inline asm
	// begin inline asm
	{
	.reg .u64 a;
	cvta.to.const.u64 a, %rd1015;
	ld.const.f32 %f1223, [a];
	}

	// end inline asm
	// begin inline asm
	fma.rn.f32 %f912, %f1222, %f1223, %f912;
	// end inline asm
	add.s64 	%rd414, %rd105, 20;
	// begin inline asm
	{
	.reg .u64 a;
	cvta.to.global.u64 a, %rd414;
	ld.global.ca.f32 %f1228, [a];
	}

	// end inline asm
	// begin inline asm
	{
	.reg .u64 a;
	cvta.to.const.u64 a, %rd1017;
	ld.const.f32 %f1229, [a];
	}

	// end inline asm
	// begin inline asm
	fma.rn.f32 %f912, %f1228, %f1229, %f912;
	// end inline asm
	// begin inline asm
	{
	.reg .u64 a;
	cvta.to.global.u64 a, %rd1008;
	ld.global.ca.f32 %f1234, [a];
	}

	// end inline asm
	// begin inline asm
	{
	.reg .u64 a;
	cvta.to.const.u64 a, %rd1019;
	ld.const.f32 %f1235, [a];
	}

	// end inline asm
	// begin inline asm
	fma.rn.f32 %f912, %f1234, %f1235, %f912;
	// end inline asm
	// begin inline asm
	{
	.reg .u64 a;
	cvta.to.global.u64 a, %rd1010;
	ld.global.ca.f32 %f1240, [a];
	}

	// end inline asm
	// begin inline asm
	{
	.reg .u64 a;
	cvta.to.const.u64 a, %rd1021;
	ld.const.f32 %f1241, [a];
	}

	// end inline asm
	// begin inline asm
	fma.rn.f32 %f912, %f1240, %f1241, %f912;
	// end inline asm
	// begin inline asm
	{
	.reg .u64 a;
	cvta.to.global.u64 a, %rd1012;
	ld.global.ca.f32 %f1246, [a];
	}

	// end inline asm
	// begin inline asm
	{
	.reg .u64 a;
	cvta.to.const.u64 a, %rd1023;
	ld.const.f32 %f1247, [a];
	}

	// end inline asm
	// begin inline asm
	fma.rn.f32 %f912, %f1246, %f1247, %f912;
	// end inline asm
	// begin inline asm
	{
	.reg .u64 a;
	cvta.to.global.u64 a, %rd1014;
	ld.global.ca.f32 %f1252, [a];
	}

	// end inline asm
	// begin inline asm
	{
	.reg .u64 a;
	cvta.to.const.u64 a, %rd1025;
	ld.const.f32 %f1253, [a];
	}

	// end inline asm
	// begin inline asm
	fma.rn.f32 %f912, %f1252, %f1253, %f912;
	// end inline asm
	add.s64 	%rd1016, %rd707, 20;
	// begin inline asm
	{
	.reg .u64 a;
	cvta.to.global.u64 a, %rd1016;
	ld.global.ca.f32 %f1258, [a];
	}

	// end inline asm
	// begin inline asm
	{
	.reg .u64 a;
	cvta.to.const.u64 a, %rd1027;
	ld.const.f32 %f1259, [a];
	}

	// end inline asm
	// begin inline asm
	fma.rn.f32 %f912, %f1258, %f1259, %f912;
	// end inline asm
	// begin inline asm
	{
	.reg .u64 a;
	cvta.to.global.u64 a, %rd1018;
	ld.global.ca.f32 %f1264, [a];
	}

	// end inline asm
	// begin inline asm
	{
	.reg .u64 a;
	cvta.to.const.u64 a, %rd1029;
	ld.const.f32 %f1265, [a];
	}

	// end inline asm
	// begin inline asm
	fma.rn.f32 %f912, %f1264, %f1265, %f912;
	// end inline asm
	// begin inline asm
	{
	.reg .u64 a;
	cvta.to.global.u64 a, %rd1020;
	ld.global.ca.f32 %f1270, [a];
	}

	// end inline asm
	// begin inline asm
	{
	.reg .u64 a;
	cvta.to.const.u64 a, %rd1031;
	ld.const.f32 %f1271, [a];
	}

	// end inline asm
	// begin inline asm
	fma.rn.f32 %f912, %f1270, %f1271, %f912;
	// end inline asm
	// begin inline asm
	{
	.reg .u64 a;
	cvta.to.global.u64 a, %rd1022;
	ld.global.ca.f32 %f1276, [a];
	}

	// end inline asm
	// begin inline asm
	{
	.reg .u64 a;
	cvta.to.const.u64 a, %rd1033;
	ld.const.f32 %f1277, [a];
	}

	// end inline asm
	// begin inline asm
	fma.rn.f32 %f912, %f1276, %f1277, %f912;
	// end inline asm
	// begin inline asm
	{
	.reg .u64 a;
	cvta.to.global.u64 a, %rd1024;
	ld.global.ca.f32 %f1282, [a];
	}

	// end inline asm
	// begin inline asm
	{
	.reg .u64 a;
	cvta.to.const.u64 a, %rd1035;
	ld.const.f32 %f1283, [a];
	}

	// end inline asm
	// begin inline asm
	fma.rn.f32 %f912, %f1282, %f1283, %f912;
	// end inline asm
	add.s64 	%rd1026, %rd717, 20;
	// begin inline asm
	{
	.reg .u64 a;
	cvta.to.global.u64 a, %rd1026;
	ld.global.ca.f32 %f1288, [a];
	}

	// end inline asm
	// begin inline asm
	{
	.reg .u64 a;
	cvta.to.const.u64 a, %rd1037;
	ld.const.f32 %f1289, [a];
	}

	// end inline asm
	// begin inline asm
	fma.rn.f32 %f912, %f1288, %f1289, %f912;
	// end inline asm
	// begin inline asm
	{
	.reg .u64 a;
	cvta.to.global.u64 a, %rd1028;
	ld.global.ca.f32 %f1294, [a];
	}

	// end inline asm
	// begin inline asm
	{
	.reg .u64 a;
	cvta.to.const.u64 a, %rd1039;
	ld.const.f32 %f1295, [a];
	}

	// end inline asm
	// begin inline asm
	fma.rn.f32 %f912, %f1294, %f1295, %f912;
	// end inline asm
	// begin inline asm
	{
	.reg .u64 a;
	cvta.to.global.u64 a, %rd1030;
	ld.global.ca.f32 %f1300, [a];
	}

	// end inline asm
	// begin inline asm
	{
	.reg .u64 a;
	cvta.to.const.u64 a, %rd1041;
	ld.const.f32 %f1301, [a];
	}

	// end inline asm
	// begin inline asm
	fma.rn.f32 %f912, %f1300, %f1301, %f912;
	// end inline asm
	// begin inline asm
	{
	.reg .u64 a;
	cvta.to.global.u64 a, %rd1032;
	ld.global.ca.f32 %f1306, [a];
	}

	// end inline asm
	// begin inline asm
	{
	.reg .u64 a;
	cvta.to.const.u64 a, %rd1043;
	ld.const.f32 %f1307, [a];
	}

	// end inline asm
	// begin inline asm
	fma.rn.f32 %f912, %f1306, %f1307, %f912;
	// end inline asm
	// begin inline asm
	{
	.reg .u64 a;
	cvta.to.global.u64 a, %rd1034;
	ld.global.ca.f32 %f1312, [a];
	}

	// end inline asm
	// begin inline asm
	{
	.reg .u64 a;
	cvta.to.const.u64 a, %rd1045;
	ld.const.f32 %f1313, [a];
	}

	// end inline asm
	// begin inline asm
	fma.rn.f32 %f912, %f1312, %f1313, %f912;
	// end inline asm
	add.s64 	%rd1036, %rd727, 20;
	// begin inline asm
	{
	.reg .u64 a;
	cvta.to.global.u64 a, %rd1036;
	ld.global.ca.f32 %f1318, [a];
	}

	// end inline asm
	// begin inline asm
	{
	.reg .u64 a;
	cvta.to.const.u64 a, %rd1047;
	ld.const.f32 %f1319, [a];
	}

	// end inline asm
	// begin inline asm
	fma.rn.f32 %f912, %f1318, %f1319, %f912;
	// end inline asm
	// begin inline asm
	{
	.reg .u64 a;
	cvta.to.global.u64 a, %rd1038;
	ld.global.ca.f32 %f1324, [a];
	}

	// end inline asm
	// begin inline asm
	{
	.reg .u64 a;
	cvta.to.const.u64 a, %rd1049;
	ld.const.f32 %f1325, [a];
	}

	// end inline asm
	// begin inline asm
	fma.rn.f32 %f912, %f1324, %f1325, %f912;
	// end inline asm
	// begin inline asm
	{
	.reg .u64 a;
	cvta.to.global.u64 a, %rd1040;
	ld.global.ca.f32 %f1330, [a];
	}

	// end inline asm
	// begin inline asm
	{
	.reg .u64 a;
	cvta.to.const.u64 a, %rd1051;
	ld.const.f32 %f1331, [a];
	}

	// end inline asm
	// begin inline asm
	fma.rn.f32 %f912, %f1330, %f1331, %f912;
	// end inline asm
	// begin inline asm
	{
	.reg .u64 a;
	cvta.to.global.u64 a, %rd1042;
	ld.global.ca.f32 %f1336, [a];
	}

	// end inline asm
	// begin inline asm
	{
	.reg .u64 a;
	cvta.to.const.u64 a, %rd1053;
	ld.const.f32 %f1337, [a];
	}

	// end inline asm
	// begin inline asm
	fma.rn.f32 %f912, %f1336, %f1337, %f912;
	// end inline asm
	// begin inline asm
	{
	.reg .u64 a;
	cvta.to.global.u64 a, %rd1044;
	ld.global.ca.f32 %f1342, [a];
	}

	// end inline asm
	// begin inline asm
	{
	.reg .u64 a;
	cvta.to.const.u64 a, %rd1055;
	ld.const.f32 %f1343, [a];
	}

	// end inline asm
	// begin inline asm
	fma.rn.f32 %f912, %f1342, %f1343, %f912;
	// end inline asm
	add.s64 	%rd1046, %rd737, 20;
	// begin inline asm
	{
	.reg .u64 a;
	cvta.to.global.u64 a, %rd1046;
	ld.global.ca.f32 %f1348, [a];
	}

	// end inline asm
	// begin inline asm
	{
	.reg .u64 a;
	cvta.to.const.u64 a, %rd1057;
	ld.const.f32 %f1349, [a];
	}

	// end inline asm
	// begin inline asm
	fma.rn.f32 %f912, %f1348, %f1349, %f912;
	// end inline asm
	// begin inline asm
	{
	.reg .u64 a;
	cvta.to.global.u64 a, %rd456;
	ld.global.ca.f32 %f1354, [a];
	}

	// end inline asm
	// begin inline asm
	{
	.reg .u64 a;
	cvta.to.const.u64 a, %rd1059;
	ld.const.f32 %f1355, [a];
	}

	// end inline asm
	// begin inline asm
	fma.rn.f32 %f912, %f1354, %f1355, %f912;
	// end inline asm
	// begin inline asm
	{
	.reg .u64 a;
	cvta.to.global.u64 a, %rd458;
	ld.global.ca.f32 %f1360, [a];
	}

	// end inline asm
	// begin inline asm
	{
	.reg .u64 a;
	cvta.to.const.u64 a, %rd1061;
	ld.const.f32 %f1361, [a];
	}

	// end inline asm
	// begin inline asm
	fma.rn.f32 %f912, %f1360, %f1361, %f912;
	// end inline asm
	// begin inline asm
	{
	.reg .u64 a;
	cvta.to.global.u64 a, %rd460;
	ld.global.ca.f32 %f1366, [a];
	}

	// end inline asm
	// begin inline asm
	{
	.reg .u64 a;
	cvta.to.const.u64 a, %rd1063;
	ld.const.f32 %f1367, [a];
	}

	// end inline asm
	// begin inline asm
	fma.rn.f32 %f912, %f1366, %f1367, %f912;
	// end inline asm
	// begin inline asm
	{
	.reg .u64 a;
	cvta.to.global.u64 a, %rd462;
	ld.global.ca.f32 %f1372, [a];
	}

	// end inline asm
	// begin inline asm
	{
	.reg .u64 a;
	cvta.to.const.u64 a, %rd1065;
	ld.const.f32 %f1373, [a];
	}

	// end inline asm
	// begin inline asm
	fma.rn.f32 %f912, %f1372, %f1373, %f912;
	// end inline asm
	add.s64 	%rd464, %rd155, 20;
	// begin inline asm
	{
	.reg .u64 a;
	cvta.to.global.u64 a, %rd464;
	ld.global.ca.f32 %f1378, [a];
	}

	// end inline asm
	// begin inline asm
	{
	.reg .u64 a;
	cvta.to.const.u64 a, %rd1067;
	ld.const.f32 %f1379, [a];
	}

	// end inline asm
	// begin inline asm
	fma.rn.f32 %f912, %f1378, %f1379, %f912;
	// end inline asm
	// begin inline asm
	{
	.reg .u64 a;
	cvta.to.global.u64 a, %rd1058;
	ld.global.ca.f32 %f1384, [a];
	}

	// end inline asm
	// begin inline asm
	{
	.reg .u64 a;
	cvta.to.const.u64 a, %rd1069;
	ld.const.f32 %f1385, [a];
	}

	// end inline asm
	// begin inline asm
	fma.rn.f32 %f912, %f1384, %f1385, %f912;
	// end inline asm
	// begin inline asm
	{
	.reg .u64 a;
	cvta.to.global.u64 a, %rd1060;
	ld.global.ca.f32 %f1390, [a];
	}

	// end inline asm
	// begin inline asm
	{
	.reg .u64 a;
	cvta.to.const.u64 a, %rd1071;
	ld.const.f32 %f1391, [a];
	}

	// end inline asm
	// begin inline asm
	fma.rn.f32 %f912, %f1390, %f1391, %f912;
	// end inline asm
	// begin inline asm
	{
	.reg .u64 a;
	cvta.to.global.u64 a, %rd1062;
	ld.global.ca.f32 %f1396, [a];
	}

	// end inline asm
	// begin inline asm
	{
	.reg .u64 a;
	cvta.to.const.u64 a, %rd1073;
	ld.const.f32 %f1397, [a];
	}

	// end inline asm
	// begin inline asm
	fma.rn.f32 %f912, %f1396, %f1397, %f912;
	// end inline asm
	// begin inline asm
	{
	.reg .u64 a;
	cvta.to.global.u64 a, %rd1064;
	ld.global.ca.f32 %f1402, [a];
	}

	// end inline asm
	// begin inline asm
	{
	.reg .u64 a;
	cvta.to.const.u64 a, %rd1075;
	ld.const.f32 %f1403, [a];
	}

	// end inline asm
	// begin inline asm
	fma.rn.f32 %f912, %f1402, %f1403, %f912;
	// end inline asm
	add.s64 	%rd1066, %rd757, 20;
	// begin inline asm
	{
	.reg .u64 a;
	cvta.to.global.u64 a, %rd1066;
	ld.global.ca.f32 %f1408, [a];
	}

	// end inline asm
	// begin inline asm
	{
	.reg .u64 a;
	cvta.to.const.u64 a, %rd1077;
	ld.const.f32 %f1409, [a];
	}

	// end inline asm
	// begin inline asm
	fma.rn.f32 %f912, %f1408, %f1409, %f912;
	// end inline asm
	// begin inline asm
	{
	.reg .u64 a;
	cvta.to.global.u64 a, %rd1068;
	ld.global.ca.f32 %f1414, [a];
	}

	// end inline asm
	// begin inline asm
	{
	.reg .u64 a;
	cvta.to.const.u64 a, %rd1079;
	ld.const.f32 %f1415, [a];
	}

	// end inline asm
	// begin inline asm
	fma.rn.f32 %f912, %f1414, %f1415, %f912;
	// end inline asm
	// begin inline asm
	{
	.reg .u64 a;
	cvta.to.global.u64 a, %rd1070;
	ld.global.ca.f32 %f1420, [a];
	}

	// end inline asm
	// begin inline asm
	{
	.reg .u64 a;
	cvta.to.const.u64 a, %rd1081;
	ld.const.f32 %f1421, [a];
	}

	// end inline asm
	// begin inline asm
	fma.rn.f32 %f912, %f1420, %f1421, %f912;
	// end inline asm
	// begin inline asm
	{
	.reg .u64 a;
	cvta.to.global.u64 a, %rd1072;
	ld.global.ca.f32 %f1426, [a];
	}

	// end inline asm
	// begin inline asm
	{
	.reg .u64 a;
	cvta.to.const.u64 a, %rd1083;
	ld.const.f32 %f1427, [a];
	}

	// end inline asm
	// begin inline asm
	fma.rn.f32 %f912, %f1426, %f1427, %f912;
	// end inline asm
	// begin inline asm
	{
	.reg .u64 a;
	cvta.to.global.u64 a, %rd1074;
	ld.global.ca.f32 %f1432, [a];
	}

	// end inline asm
	// begin inline asm
	{
	.reg .u64 a;
	cvta.to.const.u64 a, %rd1085;
	ld.const.f32 %f1433, [a];
	}

	// end inline asm
	// begin inline asm
	fma.rn.f32 %f912, %f1432, %f1433, %f912;
	// end inline asm
	add.s64 	%rd1076, %rd767, 20;
	// begin inline asm
	{
	.reg .u64 a;
	cvta.to.global.u64 a, %rd1076;
	ld.global.ca.f32 %f1438, [a];
	}

	// end inline asm
	// begin inline asm
	{
	.reg .u64 a;
	cvta.to.const.u64 a, %rd1087;
	ld.const.f32 %f1439, [a];
	}

	// end inline asm
	// begin inline asm
	fma.rn.f32 %f912, %f1438, %f1439, %f912;
	// end inline asm
	// begin inline asm
	{
	.reg .u64 a;
	cvta.to.global.u64 a, %rd1078;
	ld.global.ca.f32 %f1444, [a];
	}

	// end inline asm
	// begin inline asm
	{
	.reg .u64 a;
	cvta.to.const.u64 a, %rd1089;
	ld.const.f32 %f1445, [a];
	}

	// end inline asm
	// begin inline asm
	fma.rn.f32 %f912, %f1444, %f1445, %f912;
	// end inline asm
	// begin inline asm
	{
	.reg .u64 a;
	cvta.to.global.u64 a, %rd1080;
	ld.global.ca.f32 %f1450, [a];
	}

	// end inline asm
	// begin inline asm
	{
	.reg .u64 a;
	cvta.to.const.u64 a, %rd1091;
	ld.const.f32 %f1451, [a];
	}

	// end inline asm
	// begin inline asm
	fma.rn.f32 %f912, %f1450, %f1451, %f912;
	// end inline asm
	// begin inline asm
	{
	.reg .u64 a;
	cvta.to.global.u64 a, %rd1082;
	ld.global.ca.f32 %f1456, [a];
	}

	// end inline asm
	// begin inline asm
	{
	.reg .u64 a;
	cvta.to.const.u64 a, %rd1093;
	ld.const.f32 %f1457, [a];
	}

	// end inline asm
	// begin inline asm
	fma.rn.f32 %f912, %f1456, %f1457, %f912;
	// end inline asm
	// begin inline asm
	{
	.reg .u64 a;
	cvta.to.global.u64 a, %rd1084;
	ld.global.ca.f32 %f1462, [a];
	}

	// end inline asm
	// begin inline asm
	{
	.reg .u64 a;
	cvta.to.const.u64 a, %rd1095;
	ld.const.f32 %f1463, [a];
	}

	// end inline asm
	// begin inline asm
	fma.rn.f32 %f912, %f1462, %f1463, %f912;
	// end inline asm
	add.s64 	%rd1086, %rd777, 20;
	// begin inline asm
	{
	.reg .u64 a;
	cvta.to.global.u64 a, %rd1086;
	ld.global.ca.f32 %f1468, [a];
	}

	// end inline asm
	// begin inline asm
	{
	.reg .u64 a;
	cvta.to.const.u64 a, %rd1097;
	ld.const.f32 %f1469, [a];
	}

	// end inline asm
	// begin inline asm
	fma.rn.f32 %f912, %f1468, %f1469, %f912;
	// end inline asm
	// begin inline asm
	{
	.reg .u64 a;
	cvta.to.global.u64 a, %rd1088;
	ld.global.ca.f32 %f1474, [a];
	}

	// end inline asm
	// begin inline asm
	{
	.reg .u64 a;
	cvta.to.const.u64 a, %rd1099;
	ld.const.f32 %f1475, [a];
	}

	// end inline asm
	// begin inline asm
	fma.rn.f32 %f912, %f1474, %f1475, %f912;
	// end inline asm
	// begin inline asm
	{
	.reg .u64 a;
	cvta.to.global.u64 a, %rd1090;
	ld.global.ca.f32 %f1480, [a];
	}

	// end inline asm
	// begin inline asm
	{
	.reg .u64 a;
	cvta.to.const.u64 a, %rd1101;
	ld.const.f32 %f1481, [a];
	}

	// end inline asm
	// begin inline asm
	fma.rn.f32 %f912, %f1480, %f1481, %f912;
	// end inline asm
	// begin inline asm
	{
	.reg .u64 a;
	cvta.to.global.u64 a, %rd1092;
	ld.global.ca.f32 %f1486, [a];
	}

	// end inline asm
	// begin inline asm
	{
	.reg .u64 a;
	cvta.to.const.u64 a, %rd1103;
	ld.const.f32 %f1487, [a];
	}

	// end inline asm
	// begin inline asm
	fma.rn.f32 %f912, %f1486, %f1487, %f912;
	// end inline asm
	// begin inline asm
	{
	.reg .u64 a;
	cvta.to.global.u64 a, %rd1094;
	ld.global.ca.f32 %f1492, [a];
	}

	// end inline asm
	// begin inline asm
	{
	.reg .u64 a;
	cvta.to.const.u64 a, %rd1105;
	ld.const.f32 %f1493, [a];
	}

	// end inline asm
	// begin inline asm
	fma.rn.f32 %f912, %f1492, %f1493, %f912;
	// end inline asm
	add.s64 	%rd1096, %rd787, 20;
	// begin inline asm
	{
	.reg .u64 a;
	cvta.to.global.u64 a, %rd1096;
	ld.global.ca.f32 %f1498, [a];
	}

	// end inline asm
	// begin inline asm
	{
	.reg .u64 a;
	cvta.to.const.u64 a, %rd1107;
	ld.const.f32 %f1499, [a];
	}

	// end inline asm
	// begin inline asm
	fma.rn.f32 %f912, %f1498, %f1499, %f912;
	// end inline asm
	// begin inline asm
	{
	.reg .u64 a;
	cvta.to.global.u64 a, %rd506;
	ld.global.ca.f32 %f1504, [a];
	}

	// end inline asm
	// begin inline asm
	{
	.reg .u64 a;
	cvta.to.const.u64 a, %rd1109;
	ld.const.f32 %f1505, [a];
	}

	// end inline asm
	// begin inline asm
	fma.rn.f32 %f912, %f1504, %f1505, %f912;
	// end inline asm
	// begin inline asm
	{
	.reg .u64 a;
	cvta.to.global.u64 a, %rd508;
	ld.global.ca.f32 %f1510, [a];
	}

	// end inline asm
	// begin inline asm
	{
	.reg .u64 a;
	cvta.to.const.u64 a, %rd1111;
	ld.const.f32 %f1511, [a];
	}

	// end inline asm
	// begin inline asm
	fma.rn.f32 %f912, %f1510, %f1511, %f912;
	// end inline asm
	// begin inline asm
	{
	.reg .u64 a;
	cvta.to.global.u64 a, %rd510;
	ld.global.ca.f32 %f1516, [a];
	}

	// end inline asm
	// begin inline asm
	{
	.reg .u64 a;
	cvta.to.const.u64 a, %rd1113;
	ld.const.f32 %f1517, [a];
	}

	// end inline asm
	// begin inline asm
	fma.rn.f32 %f912, %f1516, %f1517, %f912;
	// end inline asm
	// begin inline asm
	{
	.reg .u64 a;
	cvta.to.global.u64 a, %rd512;
	ld.global.ca.f32 %f1522, [a];
	}

	// end inline asm
	// begin inline asm
	{
	.reg .u64 a;
	cvta.to.const.u64 a, %rd1115;
	ld.const.f32 %f1523, [a];
	}

	// end inline asm
	// begin inline asm
	fma.rn.f32 %f912, %f1522, %f1523, %f912;
	// end inline asm
	add.s64 	%rd514, %rd205, 20;
	// begin inline asm
	{
	.reg .u64 a;
	cvta.to.global.u64 a, %rd514;
	ld.global.ca.f32 %f1528, [a];
	}

	// end inline asm
	// begin inline asm
	{
	.reg .u64 a;
	cvta.to.const.u64 a, %rd1117;
	ld.const.f32 %f1529, [a];
	}

	// end inline asm
	// begin inline asm
	fma.rn.f32 %f912, %f1528, %f1529, %f912;
	// end inline asm
	// begin inline asm
	{
	.reg .u64 a;
	cvta.to.global.u64 a, %rd1108;
	ld.global.ca.f32 %f1534, [a];
	}

	// end inline asm
	// begin inline asm
	{
	.reg .u64 a;
	cvta.to.const.u64 a, %rd1119;
	ld.const.f32 %f1535, [a];
	}

	// end inline asm
	// begin inline asm
	fma.rn.f32 %f912, %f1534, %f1535, %f912;
	// end inline asm
	// begin inline asm
	{
	.reg .u64 a;
	cvta.to.global.u64 a, %rd1110;
	ld.global.ca.f32 %f1540, [a];
	}

	// end inline asm
	// begin inline asm
	{
	.reg .u64 a;
	cvta.to.const.u64 a, %rd1121;
	ld.const.f32 %f1541, [a];
	}

	// end inline asm
	// begin inline asm
	fma.rn.f32 %f912, %f1540, %f1541, %f912;
	// end inline asm
	// begin inline asm
	{
	.reg .u64 a;
	cvta.to.global.u64 a, %rd1112;
	ld.global.ca.f32 %f1546, [a];
	}

	// end inline asm
	// begin inline asm
	{
	.reg .u64 a;
	cvta.to.const.u64 a, %rd1123;
	ld.const.f32 %f1547, [a];
	}

	// end inline asm
	// begin inline asm
	fma.rn.f32 %f912, %f1546, %f1547, %f912;
	// end inline asm
	// begin inline asm
	{
	.reg .u64 a;
	cvta.to.global.u64 a, %rd1114;
	ld.global.ca.f32 %f1552, [a];
	}

	// end inline asm
	// begin inline asm
	{
	.reg .u64 a;
	cvta.to.const.u64 a, %rd1125;
	ld.const.f32 %f1553, [a];
	}

	// end inline asm
	// begin inline asm
	fma.rn.f32 %f912, %f1552, %f1553, %f912;
	// end inline asm
	add.s64 	%rd1116, %rd807, 20;
	// begin inline asm
	{
	.reg .u64 a;
	cvta.to.global.u64 a, %rd1116;
	ld.global.ca.f32 %f1558, [a];
	}

	// end inline asm
	// begin inline asm
	{
	.reg .u64 a;
	cvta.to.const.u64 a, %rd1127;
	ld.const.f32 %f1559, [a];
	}

	// end inline asm
	// begin inline asm
	fma.rn.f32 %f912, %f1558, %f1559, %f912;
	// end inline asm
	// begin inline asm
	{
	.reg .u64 a;
	cvta.to.global.u64 a, %rd1118;
	ld.global.ca.f32 %f1564, [a];
	}

	// end inline asm
	// begin inline asm
	{
	.reg .u64 a;
	cvta.to.const.u64 a, %rd1129;
	ld.const.f32 %f1565, [a];
	}

	// end inline asm
	// begin inline asm
	fma.rn.f32 %f912, %f1564, %f1565, %f912;
	// end inline asm
	// begin inline asm
	{
	.reg .u64 a;
	cvta.to.global.u64 a, %rd1120;
	ld.global.ca.f32 %f1570, [a];
	}

	// end inline asm
	// begin inline asm
	{
	.reg .u64 a;
	cvta.to.const.u64 a, %rd1131;
	ld.const.f32 %f1571, [a];
	}

	// end inline asm
	// begin inline asm
	fma.rn.f32 %f912, %f1570, %f1571, %f912;
	// end inline asm
	// begin inline asm
	{
	.reg .u64 a;
	cvta.to.global.u64 a, %rd1122;
	ld.global.ca.f32 %f1576, [a];
	}

	// end inline asm
	// begin inline asm
	{
	.reg .u64 a;
	cvta.to.const.u64 a, %rd1133;
	ld.const.f32 %f1577, [a];
	}

	// end inline asm
	// begin inline asm
	fma.rn.f32 %f912, %f1576, %f1577, %f912;
	// end inline asm
	// begin inline asm
	{
	.reg .u64 a;
	cvta.to.global.u64 a, %rd1124;
	ld.global.ca.f32 %f1582, [a];
	}

	// end inline asm
	// begin inline asm
	{
	.reg .u64 a;
	cvta.to.const.u64 a, %rd1135;
	ld.const.f32 %f1583, [a];
	}

	// end inline asm
	// begin inline asm
	fma.rn.f32 %f912, %f1582, %f1583, %f912;
	// end inline asm
	add.s64 	%rd1126, %rd817, 20;
	// begin inline asm
	{
	.reg .u64 a;
	cvta.to.global.u64 a, %rd1126;
	ld.global.ca.f32 %f1588, [a];
	}

	// end inline asm
	// begin inline asm
	{
	.reg .u64 a;
	cvta.to.const.u64 a, %rd1137;
	ld.const.f32 %f1589, [a];
	}

	// end inline asm
	// begin inline asm
	fma.rn.f32 %f912, %f1588, %f1589, %f912;
	// end inline asm
	// begin inline asm
	{
	.reg .u64 a;
	cvta.to.global.u64 a, %rd1128;
	ld.global.ca.f32 %f1594, [a];
	}

	// end inline asm
	// begin inline asm
	{
	.reg .u64 a;
	cvta.to.const.u64 a, %rd1139;
	ld.const.f32 %f1595, [a];
	}

	// end inline asm
	// begin inline asm
	fma.rn.f32 %f912, %f1594, %f1595, %f912;
	// end inline asm
	// begin inline asm
	{
	.reg .u64 a;
	cvta.to.global.u64 a, %rd1130;
	ld.global.ca.f32 %f1600, [a];
	}

	// end inline asm
	// begin inline asm
	{
	.reg .u64 a;
	cvta.to.const.u64 a, %rd1141;
	ld.const.f32 %f1601, [a];
	}

	// end inline asm
	// begin inline asm
	fma.rn.f32 %f912, %f1600, %f1601, %f912;
	// end inline asm
	// begin inline asm
	{
	.reg .u64 a;
	cvta.to.global.u64 a, %rd1132;
	ld.global.ca.f32 %f1606, [a];
	}

	// end inline asm
	// begin inline asm
	{
	.reg .u64 a;
	cvta.to.const.u64 a, %rd1143;
	ld.const.f32 %f1607, [a];
	}

	// end inline asm
	// begin inline asm
	fma.rn.f32 %f912, %f1606, %f1607, %f912;
	// end inline asm
	// begin inline asm
	{
	.reg .u64 a;
	cvta.to.global.u64 a, %rd1134;
	ld.global.ca.f32 %f1612, [a];
	}

	// end inline asm
	// begin inline asm
	{
	.reg .u64 a;
	cvta.to.const.u64 a, %rd1145;
	ld.const.f32 %f1613, [a];
	}

	// end inline asm
	// begin inline asm
	fma.rn.f32 %f912, %f1612, %f1613, %f912;
	// end inline asm
	add.s64 	%rd1136, %rd827, 20;
	// begin inline asm
	{
	.reg .u64 a;
	cvta.to.global.u64 a, %rd1136;
	ld.global.ca.f32 %f1618, [a];
	}

	// end inline asm
	// begin inline asm
	{
	.reg .u64 a;
	cvta.to.const.u64 a, %rd1147;
	ld.const.f32 %f1619, [a];
	}

	// end inline asm
	// begin inline asm
	fma.rn.f32 %f912, %f1618, %f1619, %f912;
	// end inline asm
	// begin inline asm
	{
	.reg .u64 a;
	cvta.to.global.u64 a, %rd1138;
	ld.global.ca.f32 %f1624, [a];
	}

	// end inline asm
	// begin inline asm
	{
	.reg .u64 a;
	cvta.to.const.u64 a, %rd1149;
	ld.const.f32 %f1625, [a];
	}

	// end inline asm
	// begin inline asm
	fma.rn.f32 %f912, %f1624, %f1625, %f912;
	// end inline asm
	// begin inline asm
	{
	.reg .u64 a;
	cvta.to.global.u64 a, %rd1140;
	ld.global.ca.f32 %f1630, [a];
	}

	// end inline asm
	// begin inline asm
	{
	.reg .u64 a;
	cvta.to.const.u64 a, %rd1151;
	ld.const.f32 %f1631, [a];
	}

	// end inline asm
	// begin inline asm
	fma.rn.f32 %f912, %f1630, %f1631, %f912;
	// end inline asm
	// begin inline asm
	{
	.reg .u64 a;
	cvta.to.global.u64 a, %rd1142;
	ld.global.ca.f32 %f1636, [a];
	}

	// end inline asm
	// begin inline asm
	{
	.reg .u64 a;
	cvta.to.const.u64 a, %rd1153;
	ld.const.f32 %f1637, [a];
	}

	// end inline asm
	// begin inline asm
	fma.rn.f32 %f912, %f1636, %f1637, %f912;
	// end inline asm
	// begin inline asm
	{
	.reg .u64 a;
	cvta.to.global.u64 a, %rd1144;
	ld.global.ca.f32 %f1642, [a];
	}

	// end inline asm
	// begin inline asm
	{
	.reg .u64 a;
	cvta.to.const.u64 a, %rd1155;
	ld.const.f32 %f1643, [a];
	}

	// end inline asm
	// begin inline asm
	fma.rn.f32 %f912, %f1642, %f1643, %f912;
	// end inline asm
	add.s64 	%rd1146, %rd837, 20;
	// begin inline asm
	{
	.reg .u64 a;
	cvta.to.global.u64 a, %rd1146;
	ld.global.ca.f32 %f1648, [a];
	}

	// end inline asm
	// begin inline asm
	{
	.reg .u64 a;
	cvta.to.const.u64 a, %rd1157;
	ld.const.f32 %f1649, [a];
	}

	// end inline asm
	// begin inline asm
	fma.rn.f32 %f912, %f1648, %f1649, %f912;
	// end inline asm
	// begin inline asm
	{
	.reg .u64 a;
	cvta.to.global.u64 a, %rd556;
	ld.global.ca.f32 %f1654, [a];
	}

	// end inline asm
	// begin inline asm
	{
	.reg .u64 a;
	cvta.to.const.u64 a, %rd1159;
	ld.const.f32 %f1655, [a];
	}

	// end inline asm
	// begin inline asm
	fma.rn.f32 %f912, %f1654, %f1655, %f912;
	// end inline asm
	// begin inline asm
	{
	.reg .u64 a;
	cvta.to.global.u64 a, %rd558;
	ld.global.ca.f32 %f1660, [a];
	}

	// end inline asm
	// begin inline asm
	{
	.reg .u64 a;
	cvta.to.const.u64 a, %rd1161;
	ld.const.f32 %f1661, [a];
	}

	// end inline asm
	// begin inline asm
	fma.rn.f32 %f912, %f1660, %f1661, %f912;
	// end inline asm
	// begin inline asm
	{
	.reg .u64 a;
	cvta.to.global.u64 a, %rd560;
	ld.global.ca.f32 %f1666, [a];
	}

	// end inline asm
	// begin inline asm
	{
	.reg .u64 a;
	cvta.to.const.u64 a, %rd1163;
	ld.const.f32 %f1667, [a];
	}

	// end inline asm
	// begin inline asm
	fma.rn.f32 %f912, %f1666, %f1667, %f912;
	// end inline asm
	// begin inline asm
	{
	.reg .u64 a;
	cvta.to.global.u64 a, %rd562;
	ld.global.ca.f32 %f1672, [a];
	}

	// end inline asm
	// begin inline asm
	{
	.reg .u64 a;
	cvta.to.const.u64 a, %rd1165;
	ld.const.f32 %f1673, [a];
	}

	// end inline asm
	// begin inline asm
	fma.rn.f32 %f912, %f1672, %f1673, %f912;
	// end inline asm
	add.s64 	%rd564, %rd255, 20;
	// begin inline asm
	{
	.reg .u64 a;
	cvta.to.global.u64 a, %rd564;
	ld.global.ca.f32 %f1678, [a];
	}

	// end inline asm
	// begin inline asm
	{
	.reg .u64 a;
	cvta.to.const.u64 a, %rd1167;
	ld.const.f32 %f1679, [a];
	}

	// end inline asm
	// begin inline asm
	fma.rn.f32 %f912, %f1678, %f1679, %f912;
	// end inline asm
	// begin inline asm
	{
	.reg .u64 a;
	cvta.to.global.u64 a, %rd1158;
	ld.global.ca.f32 %f1684, [a];
	}

	// end inline asm
	// begin inline asm
	{
	.reg .u64 a;
	cvta.to.const.u64 a, %rd1169;
	ld.const.f32 %f1685, [a];
	}

	// end inline asm
	// begin inline asm
	fma.rn.f32 %f912, %f1684, %f1685, %f912;
	// end inline asm
	// begin inline asm
	{
	.reg .u64 a;
	cvta.to.global.u64 a, %rd1160;
	ld.global.ca.f32 %f1690, [a];
	}

	// end inline asm
	// begin inline asm
	{
	.reg .u64 a;
	cvta.to.const.u64 a, %rd1171;
	ld.const.f32 %f1691, [a];
	}

	// end inline asm
	// begin inline asm
	fma.rn.f32 %f912, %f1690, %f1691, %f912;
	// end inline asm
	// begin inline asm
	{
	.reg .u64 a;
	cvta.to.global.u64 a, %rd1162;
	ld.global.ca.f32 %f1696, [a];
	}

	// end inline asm
	// begin inline asm
	{
	.reg .u64 a;
	cvta.to.const.u64 a, %rd1173;
	ld.const.f32 %f1697, [a];
	}

	// end inline asm
	// begin inline asm
	fma.rn.f32 %f912, %f1696, %f1697, %f912;
	// end inline asm
	// begin inline asm
	{
	.reg .u64 a;
	cvta.to.global.u64 a, %rd1164;
	ld.global.ca.f32 %f1702, [a];
	}

	// end inline asm
	// begin inline asm
	{
	.reg .u64 a;
	cvta.to.const.u64 a, %rd1175;
	ld.const.f32 %f1703, [a];
	}

	// end inline asm
	// begin inline asm
	fma.rn.f32 %f912, %f1702, %f1703, %f912;
	// end inline asm
	add.s64 	%rd1166, %rd857, 20;
	// begin inline asm
	{
	.reg .u64 a;
	cvta.to.global.u64 a, %rd1166;
	ld.global.ca.f32 %f1708, [a];
	}

	// end inline asm
	// begin inline asm
	{
	.reg .u64 a;
	cvta.to.const.u64 a, %rd1177;
	ld.const.f32 %f1709, [a];
	}

	// end inline asm
	// begin inline asm
	fma.rn.f32 %f912, %f1708, %f1709, %f912;
	// end inline asm
	// begin inline asm
	{
	.reg .u64 a;
	cvta.to.global.u64 a, %rd1168;
	ld.global.ca.f32 %f1714, [a];
	}

	// end inline asm
	// begin inline asm
	{
	.reg .u64 a;
	cvta.to.const.u64 a, %rd1179;
	ld.const.f32 %f1715, [a];
	}

	// end inline asm
	// begin inline asm
	fma.rn.f32 %f912, %f1714, %f1715, %f912;
	// end inline asm
	// begin inline asm
	{
	.reg .u64 a;
	cvta.to.global.u64 a, %rd1170;
	ld.global.ca.f32 %f1720, [a];
	}

	// end inline asm
	// begin inline asm
	{
	.reg .u64 a;
	cvta.to.const.u64 a, %rd1181;
	ld.const.f32 %f1721, [a];
	}

	// end inline asm
	// begin inline asm
	fma.rn.f32 %f912, %f1720, %f1721, %f912;
	// end inline asm
	// begin inline asm
	{
	.reg .u64 a;
	cvta.to.global.u64 a, %rd1172;
	ld.global.ca.f32 %f1726, [a];
	}

	// end inline asm
	// begin inline asm
	{
	.reg .u64 a;
	cvta.to.const.u64 a, %rd1183;
	ld.const.f32 %f1727, [a];
	}

	// end inline asm
	// begin inline asm
	fma.rn.f32 %f912, %f1726, %f1727, %f912;
	// end inline asm
	// begin inline asm
	{
	.reg .u64 a;
	cvta.to.global.u64 a, %rd1174;
	ld.global.ca.f32 %f1732, [a];
	}

	// end inline asm
	// begin inline asm
	{
	.reg .u64 a;
	cvta.to.const.u64 a, %rd1185;
	ld.const.f32 %f1733, [a];
	}

	// end inline asm
	// begin inline asm
	fma.rn.f32 %f912, %f1732, %f1733, %f912;
	// end inline asm
	add.s64 	%rd1176, %rd867, 20;
	// begin inline asm
	{
	.reg .u64 a;
	cvta.to.global.u64 a, %rd1176;
	ld.global.ca.f32 %f1738, [a];
	}

	// end inline asm
	// begin inline asm
	{
	.reg .u64 a;
	cvta.to.const.u64 a, %rd1187;
	ld.const.f32 %f1739, [a];
	}

	// end inline asm
	// begin inline asm
	fma.rn.f32 %f912, %f1738, %f1739, %f912;
	// end inline asm
	// begin inline asm
	{
	.reg .u64 a;
	cvta.to.global.u64 a, %rd1178;
	ld.global.ca.f32 %f1744, [a];
	}

	// end inline asm
	// begin inline asm
	{
	.reg .u64 a;
	cvta.to.const.u64 a, %rd1189;
	ld.const.f32 %f1745, [a];
	}

	// end inline asm
	// begin inline asm
	fma.rn.f32 %f912, %f1744, %f1745, %f912;
	// end inline asm
	// begin inline asm
	{
	.reg .u64 a;
	cvta.to.global.u64 a, %rd1180;
	ld.global.ca.f32 %f1750, [a];
	}

	// end inline asm
	// begin inline asm
	{
	.reg .u64 a;
	cvta.to.const.u64 a, %rd1191;
	ld.const.f32 %f1751, [a];
	}

	// end inline asm
	// begin inline asm
	fma.rn.f32 %f912, %f1750, %f1751, %f912;
	// end inline asm
	// begin inline asm
	{
	.reg .u64 a;
	cvta.to.global.u64 a, %rd1182;
	ld.global.ca.f32 %f1756, [a];
	}

	// end inline asm
	// begin inline asm
	{
	.reg .u64 a;
	cvta.to.const.u64 a, %rd1193;
	ld.const.f32 %f1757, [a];
	}

	// end inline asm
	// begin inline asm
	fma.rn.f32 %f912, %f1756, %f1757, %f912;
	// end inline asm
	// begin inline asm
	{
	.reg .u64 a;
	cvta.to.global.u64 a, %rd1184;
	ld.global.ca.f32 %f1762, [a];
	}

	// end inline asm
	// begin inline asm
	{
	.reg .u64 a;
	cvta.to.const.u64 a, %rd1195;
	ld.const.f32 %f1763, [a];
	}

	// end inline asm
	// begin inline asm
	fma.rn.f32 %f912, %f1762, %f1763, %f912;
	// end inline asm
	add.s64 	%rd1186, %rd877, 20;
	// begin inline asm
	{
	.reg .u64 a;
	cvta.to.global.u64 a, %rd1186;
	ld.global.ca.f32 %f1768, [a];
	}

	// end inline asm
	// begin inline asm
	{
	.reg .u64 a;
	cvta.to.const.u64 a, %rd1197;
	ld.const.f32 %f1769, [a];
	}

	// end inline asm
	// begin inline asm
	fma.rn.f32 %f912, %f1768, %f1769, %f912;
	// end inline asm
	// begin inline asm
	{
	.reg .u64 a;
	cvta.to.global.u64 a, %rd1188;
	ld.global.ca.f32 %f1774, [a];
	}

	// end inline asm
	// begin inline asm
	{
	.reg .u64 a;
	cvta.to.const.u64 a, %rd1199;
	ld.const.f32 %f1775, [a];
	}

	// end inline asm
	// begin inline asm
	fma.rn.f32 %f912, %f1774, %f1775, %f912;
	// end inline asm
	// begin inline asm
	{
	.reg .u64 a;
	cvta.to.global.u64 a, %rd1190;
	ld.global.ca.f32 %f1780, [a];
	}

	// end inline asm
	// begin inline asm
	{
	.reg .u64 a;
	cvta.to.const.u64 a, %rd1201;
	ld.const.f32 %f1781, [a];
	}

	// end inline asm
	// begin inline asm
	fma.rn.f32 %f912, %f1780, %f1781, %f912;
	// end inline asm
	// begin inline asm
	{
	.reg .u64 a;
	cvta.to.global.u64 a, %rd1192;
	ld.global.ca.f32 %f1786, [a];
	}

	// end inline asm
	// begin inline asm
	{
	.reg .u64 a;
	cvta.to.const.u64 a, %rd1203;
	ld.const.f32 %f1787, [a];
	}

	// end inline asm
	// begin inline asm
	fma.rn.f32 %f912, %f1786, %f1787, %f912;
	// end inline asm
	// begin inline asm
	{
	.reg .u64 a;
	cvta.to.global.u64 a, %rd1194;
	ld.global.ca.f32 %f1792, [a];
	}

	// end inline asm
	// begin inline asm
	{
	.reg .u64 a;
	cvta.to.const.u64 a, %rd1205;
	ld.const.f32 %f1793, [a];
	}

	// end inline asm
	// begin inline asm
	fma.rn.f32 %f912, %f1792, %f1793, %f912;
	// end inline asm
	add.s64 	%rd1196, %rd887, 20;
	// begin inline asm
	{
	.reg .u64 a;
	cvta.to.global.u64 a, %rd1196;
	ld.global.ca.f32 %f1798, [a];
	}

	// end inline asm
	// begin inline asm
	{
	.reg .u64 a;
	cvta.to.const.u64 a, %rd1207;
	ld.const.f32 %f1799, [a];
	}

	// end inline asm
	// begin inline asm
	fma.rn.f32 %f912, %f1798, %f1799, %f912;
	// end inline asm
	ld.global.f32 	%f3610, [%rd1225+4];
	add.f32 	%f3611, %f912, %f3610;
	setp.ge.f32 	%p7, %f3611, %f3625;
	selp.f32 	%f3612, 0f3F800000, 0f00000000, %p7;
	selp.f32 	%f3613, 0f00000000, %f3611, %p7;
	st.global.f32 	[%rd1225+4], %f3613;
	max.f32 	%f3614, %f3609, %f3612;
	// begin inline asm
	{
	.reg .u64 a;
	cvta.to.const.u64 a, %rd907;
	ld.const.f32 %f1813, [a];
	}

	// end inline asm
	// begin inline asm
	{
	.reg .u64 a;
	cvta.to.global.u64 a, %rd607;
	ld.global.ca.f32 %f1805, [a];
	}

	// end inline asm
	// begin inline asm
	{
	.reg .u64 a;
	cvta.to.const.u64 a, %rd909;
	ld.const.f32 %f1806, [a];
	}

	// end inline asm
	// begin inline asm
	fma.rn.f32 %f1813, %f1805, %f1806, %f1813;
	// end inline asm
	// begin inline asm
	{
	.reg .u64 a;
	cvta.to.global.u64 a, %rd908;
	ld.global.ca.f32 %f1811, [a];
	}

	// end inline asm
	// begin inline asm
	{
	.reg .u64 a;
	cvta.to.const.u64 a, %rd911;
	ld.const.f32 %f1812, [a];
	}

	// end inline asm
	// begin inline asm
	fma.rn.f32 %f1813, %f1811, %f1812, %f1813;
	// end inline asm
	// begin inline asm
	{
	.reg .u64 a;
	cvta.to.global.u64 a, %rd910;
	ld.global.ca.f32 %f1817, [a];
	}

	// end inline asm
	// begin inline asm
	{
	.reg .u64 a;
	cvta.to.const.u64 a, %rd913;
	ld.const.f32 %f1818, [a];
	}

	// end inline asm
	// begin inline asm
	fma.rn.f32 %f1813, %f1817, %f1818, %f1813;
	// end inline asm
	// begin inline asm
	{
	.reg .u64 a;
	cvta.to.global.u64 a, %rd912;
	ld.global.ca.f32 %f1823, [a];
	}

	// end inline asm
	// begin inline asm
	{
	.reg .u64 a;
	cvta.to.const.u64 a, %rd915;
	ld.const.f32 %f1824, [a];
	}

	// end inline asm
	// begin inline asm
	fma.rn.f32 %f1813, %f1823, %f1824, %f1813;
	// end inline asm
	// begin inline asm
	{
	.reg .u64 a;
	cvta.to.global.u64 a, %rd914;
	ld.global.ca.f32 %f1829, [a];
	}

	// end inline asm
	// begin inline asm
	{
	.reg .u64 a;
	cvta.to.const.u64 a, %rd917;
	ld.const.f32 %f1830, [a];
	}

	// end inline asm
	// begin inline asm
	fma.rn.f32 %f1813, %f1829, %f1830, %f1813;
	// end inline asm
	// begin inline asm
	{
	.reg .u64 a;
	cvta.to.global.u64 a, %rd617;
	ld.global.ca.f32 %f1835, [a];
	}

	// end inline asm
	// begin inline asm
	{
	.reg .u64 a;
	cvta.to.const.u64 a, %rd919;
	ld.const.f32 %f1836, [a];
	}

	// end inline asm
	// begin inline asm
	fma.rn.f32 %f1813, %f1835, %f1836, %f1813;
	// end inline asm
	// begin inline asm
	{
	.reg .u64 a;
	cvta.to.global.u64 a, %rd918;
	ld.global.ca.f32 %f1841, [a];
	}

	// end inline asm
	// begin inline asm
	{
	.reg .u64 a;
	cvta.to.const.u64 a, %rd921;
	ld.const.f32 %f1842, [a];
	}

	// end inline asm
	// begin inline asm
	fma.rn.f32 %f1813, %f1841, %f1842, %f1813;
	// end inline asm
	// begin inline asm
	{
	.reg .u64 a;
	cvta.to.global.u64 a, %rd920;
	ld.global.ca.f32 %f1847, [a];
	}

	// end inline asm
	// begin inline asm
	{
	.reg .u64 a;
	cvta.to.const.u64 a, %rd923;
	ld.const.f32 %f1848, [a];
	}

	// end inline asm
	// begin inline asm
	fma.rn.f32 %f1813, %f1847, %f1848, %f1813;
	// end inline asm
	// begin inline asm
	{
	.reg .u64 a;
	cvta.to.global.u64 a, %rd922;
	ld.global.ca.f32 %f1853, [a];
	}

	// end inline asm
	// begin inline asm
	{
	.reg .u64 a;
	cvta.to.const.u64 a, %rd925;
	ld.const.f32 %f1854, [a];
	}

	// end inline asm
	// begin inline asm
	fma.rn.f32 %f1813, %f1853, %f1854, %f1813;
	// end inline asm
	// begin inline asm
	{
	.reg .u64 a;
	cvta.to.global.u64 a, %rd924;
	ld.global.ca.f32 %f1859, [a];
	}

	// end inline asm
	// begin inline asm
	{
	.reg .u64 a;
	cvta.to.const.u64 a, %rd927;
	ld.const.f32 %f1860, [a];
	}

	// end inline asm
	// begin inline asm
	fma.rn.f32 %f1813, %f1859, %f1860, %f1813;
	// end inline asm
	// begin inline asm
	{
	.reg .u64 a;
	cvta.to.global.u64 a, %rd627;
	ld.global.ca.f32 %f1865, [a];
	}

	// end inline asm
	// begin inline asm
	{
	.reg .u64 a;
	cvta.to.const.u64 a, %rd929;
	ld.const.f32 %f1866, [a];
	}

	// end inline asm
	// begin inline asm
	fma.rn.f32 %f1813, %f1865, %f1866, %f1813;
	// end inline asm
	// begin inline asm
	{
	.reg .u64 a;
	cvta.to.global.u64 a, %rd928;
	ld.global.ca.f32 %f1871, [a];
	}

	// end inline asm
	// begin inline asm
	{
	.reg .u64 a;
	cvta.to.const.u64 a, %rd931;
	ld.const.f32 %f1872, [a];
	}

	// end inline asm
	// begin inline asm
	fma.rn.f32 %f1813, %f1871, %f1872, %f1813;
	// end inline asm
	// begin inline asm
	{
	.reg .u64 a;
	cvta.to.global.u64 a, %rd930;
	ld.global.ca.f32 %f1877, [a];
	}

	// end inline asm
	// begin inline asm
	{
	.reg .u64 a;
	cvta.to.const.u64 a, %rd933;
	ld.const.f32 %f1878, [a];
	}

	// end inline asm
	// begin inline asm
	fma.rn.f32 %f1813, %f1877, %f1878, %f1813;
	// end inline asm
	// begin inline asm
	{
	.reg .u64 a;
	cvta.to.global.u64 a, %rd932;
	ld.global.ca.f32 %f1883, [a];
	}

	// end inline asm
	// begin inline asm
	{
	.reg .u64 a;
	cvta.to.const.u64 a, %rd935;
	ld.const.f32 %f1884, [a];
	}

	// end inline asm
	// begin inline asm
	fma.rn.f32 %f1813, %f1883, %f1884, %f1813;
	// end inline asm
	// begin inline asm
	{
	.reg .u64 a;
	cvta.to.global.u64 a, %rd934;
	ld.global.ca.f32 %f1889, [a];
	}

	// end inline asm
	// begin inline asm
	{
	.reg .u64 a;
	cvta.to.const.u64 a, %rd937;
	ld.const.f32 %f1890, [a];
	}

	// end inline asm
	// begin inline asm
	fma.rn.f32 %f1813, %f1889, %f1890, %f1813;
	// end inline asm
	// begin inline asm
	{
	.reg .u64 a;
	cvta.to.global.u64 a, %rd637;
	ld.global.ca.f32 %f1895, [a];
	}

	// end inline asm
	// begin inline asm
	{
	.reg .u64 a;
	cvta.to.const.u64 a, %rd939;
	ld.const.f32 %f1896, [a];
	}

	// end inline asm
	// begin inline asm
	fma.rn.f32 %f1813, %f1895, %f1896, %f1813;
	// end inline asm
	// begin inline asm
	{
	.reg .u64 a;
	cvta.to.global.u64 a, %rd938;
	ld.global.ca.f32 %f1901, [a];
	}

	// end inline asm
	// begin inline asm
	{
	.reg .u64 a;
	cvta.to.const.u64 a, %rd941;
	ld.const.f32 %f1902, [a];
	}

	// end inline asm
	// begin inline asm
	fma.rn.f32 %f1813, %f1901, %f1902, %f1813;
	// end inline asm
	// begin inline asm
	{
	.reg .u64 a;
	cvta.to.global.u64 a, %rd940;
	ld.global.ca.f32 %f1907, [a];
	}

	// end inline asm
	// begin inline asm
	{
	.reg .u64 a;
	cvta.to.const.u64 a, %rd943;
	ld.const.f32 %f1908, [a];
	}

	// end inline asm
	// begin inline asm
	fma.rn.f32 %f1813, %f1907, %f1908, %f1813;
	// end inline asm
	// begin inline asm
	{
	.reg .u64 a;
	cvta.to.global.u64 a, %rd942;
	ld.global.ca.f32 %f1913, [a];
	}

	// end inline asm
	// begin inline asm
	{
	.reg .u64 a;
	cvta.to.const.u64 a, %rd945;
	ld.const.f32 %f1914, [a];
	}

	// end inline asm
	// begin inline asm
	fma.rn.f32 %f1813, %f1913, %f1914, %f1813;
	// end inline asm
	// begin inline asm
	{
	.reg .u64 a;
	cvta.to.global.u64 a, %rd944;
	ld.global.ca.f32 %f1919, [a];
	}

	// end inline asm
	// begin inline asm
	{
	.reg .u64 a;
	cvta.to.const.u64 a, %rd947;
	ld.const.f32 %f1920, [a];
	}

	// end inline asm
	// begin inline asm
	fma.rn.f32 %f1813, %f1919, %f1920, %f1813;
	// end inline asm
	add.s64 	%rd647, %rd637, %rd1218;
	// begin inline asm
	{
	.reg .u64 a;
	cvta.to.global.u64 a, %rd647;
	ld.global.ca.f32 %f1925, [a];
	}

	// end inline asm
	// begin inline asm
	{
	.reg .u64 a;
	cvta.to.const.u64 a, %rd949;
	ld.const.f32 %f1926, [a];
	}

	// end inline asm
	// begin inline asm
	fma.rn.f32 %f1813, %f1925, %f1926, %f1813;
	// end inline asm
	add.s64 	%rd948, %rd647, 4;
	// begin inline asm
	{
	.reg .u64 a;
	cvta.to.global.u64 a, %rd948;
	ld.global.ca.f32 %f1931, [a];
	}

	// end inline asm
	// begin inline asm
	{
	.reg .u64 a;
	cvta.to.const.u64 a, %rd951;
	ld.const.f32 %f1932, [a];
	}

	// end inline asm
	// begin inline asm
	fma.rn.f32 %f1813, %f1931, %f1932, %f1813;
	// end inline asm
	add.s64 	%rd950, %rd647, 8;
	// begin inline asm
	{
	.reg .u64 a;
	cvta.to.global.u64 a, %rd950;
	ld.global.ca.f32 %f1937, [a];
	}

	// end inline asm
	// begin inline asm
	{
	.reg .u64 a;
	cvta.to.const.u64 a, %rd953;
	ld.const.f32 %f1938, [a];
	}

	// end inline asm
	// begin inline asm
	fma.rn.f32 %f1813, %f1937, %f1938, %f1813;
	// end inline asm
	add.s64 	%rd952, %rd647, 12;
	// begin inline asm
	{
	.reg .u64 a;
	cvta.to.global.u64 a, %rd952;
	ld.global.ca.f32 %f1943, [a];
	}

	// end inline asm
	// begin inline asm
	{
	.reg .u64 a;
	cvta.to.const.u64 a, %rd955;
	ld.const.f32 %f1944, [a];
	}

	// end inline asm
	// begin inline asm
	fma.rn.f32 %f1813, %f1943, %f1944, %f1813;
	// end inline asm
	add.s64 	%rd954, %rd647, 16;
	// begin inline asm
	{
	.reg .u64 a;
	cvta.to.global.u64 a, %rd954;
	ld.global.ca.f32 %f1949, [a];
	}

	// end inline asm
	// begin inline asm
	{
	.reg .u64 a;
	cvta.to.const.u64 a, %rd957;
	ld.const.f32 %f1950, [a];
	}

	// end inline asm
	// begin inline asm
	fma.rn.f32 %f1813, %f1949, %f1950, %f1813;
	// end inline asm
	// begin inline asm
	{
	.reg .u64 a;
	cvta.to.global.u64 a, %rd657;
	ld.global.ca.f32 %f1955, [a];
	}

	// end inline asm
	// begin inline asm
	{
	.reg .u64 a;
	cvta.to.const.u64 a, %rd959;
	ld.const.f32 %f1956, [a];
	}

	// end inline asm
	// begin inline asm
	fma.rn.f32 %f1813, %f1955, %f1956, %f1813;
	// end inline asm
	// begin inline asm
	{
	.reg .u64 a;
	cvta.to.global.u64 a, %rd958;
	ld.global.ca.f32 %f1961, [a];
	}

	// end inline asm
	// begin inline asm
	{
	.reg .u64 a;
	cvta.to.const.u64 a, %rd961;
	ld.const.f32 %f1962, [a];
	}

	// end inline asm
	// begin inline asm
	fma.rn.f32 %f1813, %f1961, %f1962, %f1813;
	// end inline asm
	// begin inline asm
	{
	.reg .u64 a;
	cvta.to.global.u64 a, %rd960;
	ld.global.ca.f32 %f1967, [a];
	}

	// end inline asm
	// begin inline asm
	{
	.reg .u64 a;
	cvta.to.const.u64 a, %rd963;
	ld.const.f32 %f1968, [a];
	}

	// end inline asm
	// begin inline asm
	fma.rn.f32 %f1813, %f1967, %f1968, %f1813;
	// end inline asm
	// begin inline asm
	{
	.reg .u64 a;
	cvta.to.global.u64 a, %rd962;
	ld.global.ca.f32 %f1973, [a];
	}

	// end inline asm
	// begin inline asm
	{
	.reg .u64 a;
	cvta.to.const.u64 a, %rd965;
	ld.const.f32 %f1974, [a];
	}

	// end inline asm
	// begin inline asm
	fma.rn.f32 %f1813, %f1973, %f1974, %f1813;
	// end inline asm
	// begin inline asm
	{
	.reg .u64 a;
	cvta.to.global.u64 a, %rd964;
	ld.global.ca.f32 %f1979, [a];
	}

	// end inline asm
	// begin inline asm
	{
	.reg .u64 a;
	cvta.to.const.u64 a, %rd967;
	ld.const.f32 %f1980, [a];
	}

	// end inline asm
	// begin inline asm
	fma.rn.f32 %f1813, %f1979, %f1980, %f1813;
	// end inline asm
	// begin inline asm
	{
	.reg .u64 a;
	cvta.to.global.u64 a, %rd667;
	ld.global.ca.f32 %f1985, [a];
	}

	// end inline asm
	// begin inline asm
	{
	.reg .u64 a;
	cvta.to.const.u64 a, %rd969;
	ld.const.f32 %f1986, [a];
	}

	// end inline asm
	// begin inline asm
	fma.rn.f32 %f1813, %f1985, %f1986, %f1813;
	// end inline asm
	// begin inline asm
	{
	.reg .u64 a;
	cvta.to.global.u64 a, %rd968;
	ld.global.ca.f32 %f1991, [a];
	}

	// end inline asm
	// begin inline asm
	{
	.reg .u64 a;
	cvta.to.const.u64 a, %rd971;
	ld.const.f32 %f1992, [a];
	}

	// end inline asm
	// begin inline asm
	fma.rn.f32 %f1813, %f1991, %f1992, %f1813;
	// end inline asm
	// begin inline asm
	{
	.reg .u64 a;
	cvta.to.global.u64 a, %rd970;
	ld.global.ca.f32 %f1997, [a];
	}

	// end inline asm
	// begin inline asm
	{
	.reg .u64 a;
	cvta.to.const.u64 a, %rd973;
	ld.const.f32 %f1998, [a];
	}

	// end inline asm
	// begin inline asm
	fma.rn.f32 %f1813, %f1997, %f1998, %f1813;
	// end inline asm
	// begin inline asm
	{
	.reg .u64 a;
	cvta.to.global.u64 a, %rd972;
	ld.global.ca.f32 %f2003, [a];
	}

	// end inline asm
	// begin inline asm
	{
	.reg .u64 a;
	cvta.to.const.u64 a, %rd975;
	ld.const.f32 %f2004, [a];
	}

	// end inline asm
	// begin inline asm
	fma.rn.f32 %f1813, %f2003, %f2004, %f1813;
	// end inline asm
	// begin inline asm
	{
	.reg .u64 a;
	cvta.to.global.u64 a, %rd974;
	ld.global.ca.f32 %f2009, [a];
	}

	// end inline asm
	// begin inline asm
	{
	.reg .u64 a;
	cvta.to.const.u64 a, %rd977;
	ld.const.f32 %f2010, [a];
	}

	// end inline asm
	// begin inline asm
	fma.rn.f32 %f1813, %f2009, %f2010, %f1813;
	// end inline asm
	// begin inline asm
	{
	.reg .u64 a;
	cvta.to.global.u64 a, %rd677;
	ld.global.ca.f32 %f2015, [a];
	}

	// end inline asm
	// begin inline asm
	{
	.reg .u64 a;
	cvta.to.const.u64 a, %rd979;
	ld.const.f32 %f2016, [a];
	}

	// end inline asm
	// begin inline asm
	fma.rn.f32 %f1813, %f2015, %f2016, %f1813;
	// end inline asm
	// begin inline asm
	{
	.reg .u64 a;
	cvta.to.global.u64 a, %rd978;
	ld.global.ca.f32 %f2021, [a];
	}

	// end inline asm
	// begin inline asm
	{
	.reg .u64 a;
	cvta.to.const.u64 a, %rd981;
	ld.const.f32 %f2022, [a];
	}

	// end inline asm
	// begin inline asm
	fma.rn.f32 %f1813, %f2021, %f2022, %f1813;
	// end inline asm
	// begin inline asm
	{
	.reg .u64 a;
	cvta.to.global.u64 a, %rd980;
	ld.global.ca.f32 %f2027, [a];
	}

	// end inline asm
	// begin inline asm
	{
	.reg .u64 a;
	cvta.to.const.u64 a, %rd983;
	ld.const.f32 %f2028, [a];
	}

	// end inline asm
	// begin inline asm
	fma.rn.f32 %f1813, %f2027, %f2028, %f1813;
	// end inline asm
	// begin inline asm
	{
	.reg .u64 a;
	cvta.to.global.u64 a, %rd982;
	ld.global.ca.f32 %f2033, [a];
	}

	// end inline asm
	// begin inline asm
	{
	.reg .u64 a;
	cvta.to.const.u64 a, %rd985;
	ld.const.f32 %f2034, [a];
	}

	// end inline asm
	// begin inline asm
	fma.rn.f32 %f1813, %f2033, %f2034, %f1813;
	// end inline asm
	// begin inline asm
	{
	.reg .u64 a;
	cvta.to.global.u64 a, %rd984;
	ld.global.ca.f32 %f2039, [a];
	}

	// end inline asm
	// begin inline asm
	{
	.reg .u64 a;
	cvta.to.const.u64 a, %rd987;
	ld.const.f32 %f2040, [a];
	}

	// end inline asm
	// begin inline asm
	fma.rn.f32 %f1813, %f2039, %f2040, %f1813;
	// end inline asm
	// begin inline asm
	{
	.reg .u64 a;
	cvta.to.global.u64 a, %rd687;
	ld.global.ca.f32 %f2045, [a];
	}

	// end inline asm
	// begin inline asm
	{
	.reg .u64 a;
	cvta.to.const.u64 a, %rd989;
	ld.const.f32 %f2046, [a];
	}

	// end inline asm
	// begin inline asm
	fma.rn.f32 %f1813, %f2045, %f2046, %f1813;
	// end inline asm
	// begin inline asm
	{
	.reg .u64 a;
	cvta.to.global.u64 a, %rd988;
	ld.global.ca.f32 %f2051, [a];
	}

	// end inline asm
	// begin inline asm
	{
	.reg .u64 a;
	cvta.to.const.u64 a, %rd991;
	ld.const.f32 %f2052, [a];
	}

	// end inline asm
	// begin inline asm
	fma.rn.f32 %f1813, %f2051, %f2052, %f1813;
	// end inline asm
	// begin inline asm
	{
	.reg .u64 a;
	cvta.to.global.u64 a, %rd990;
	ld.global.ca.f32 %f2057, [a];
	}

	// end inline asm
	// begin inline asm
	{
	.reg .u64 a;
	cvta.to.const.u64 a, %rd993;
	ld.const.f32 %f2058, [a];
	}

	// end inline asm
	// begin inline asm
	fma.rn.f32 %f1813, %f2057, %f2058, %f1813;
	// end inline asm
	// begin inline asm
	{
	.reg .u64 a;
	cvta.to.global.u64 a, %rd992;
	ld.global.ca.f32 %f2063, [a];
	}

	// end inline asm
	// begin inline asm
	{
	.reg .u64 a;
	cvta.to.const.u64 a, %rd995;
	ld.const.f32 %f2064, [a];
	}

	// end inline asm
	// begin inline asm
	fma.rn.f32 %f1813, %f2063, %f2064, %f1813;
	// end inline asm
	// begin inline asm
	{
	.reg .u64 a;
	cvta.to.global.u64 a, %rd994;
	ld.global.ca.f32 %f2069, [a];
	}

	// end inline asm
	// begin inline asm
	{
	.reg .u64 a;
	cvta.to.const.u64 a, %rd997;
	ld.const.f32 %f2070, [a];
	}

	// end inline asm
	// begin inline asm
	fma.rn.f32 %f1813, %f2069, %f2070, %f1813;
	// end inline asm
	add.s64 	%rd697, %rd687, %rd1218;
	// begin inline asm
	{
	.reg .u64 a;
	cvta.to.global.u64 a, %rd697;
	ld.global.ca.f32 %f2075, [a];
	}

	// end inline asm
	// begin inline asm
	{
	.reg .u64 a;
	cvta.to.const.u64 a, %rd999;
	ld.const.f32 %f2076, [a];
	}

	// end inline asm
	// begin inline asm
	fma.rn.f32 %f1813, %f2075, %f2076, %f1813;
	// end inline asm
	add.s64 	%rd998, %rd697, 4;
	// begin inline asm
	{
	.reg .u64 a;
	cvta.to.global.u64 a, %rd998;
	ld.global.ca.f32 %f2081, [a];
	}

	// end inline asm
	// begin inline asm
	{
	.reg .u64 a;
	cvta.to.const.u64 a, %rd1001;
	ld.const.f32 %f2082, [a];
	}

	// end inline asm
	// begin inline asm
	fma.rn.f32 %f1813, %f2081, %f2082, %f1813;
	// end inline asm
	add.s64 	%rd1000, %rd697, 8;
	// begin inline asm
	{
	.reg .u64 a;
	cvta.to.global.u64 a, %rd1000;
	ld.global.ca.f32 %f2087, [a];
	}

	// end inline asm
	// begin inline asm
	{
	.reg .u64 a;
	cvta.to.const.u64 a, %rd1003;
	ld.const.f32 %f2088, [a];
	}

	// end inline asm
	// begin inline asm
	fma.rn.f32 %f1813, %f2087, %f2088, %f1813;
	// end inline asm
	add.s64 	%rd1002, %rd697, 12;
	// begin inline asm
	{
	.reg .u64 a;
	cvta.to.global.u64 a, %rd1002;
	ld.global.ca.f32 %f2093, [a];
	}

	// end inline asm
	// begin inline asm
	{
	.reg .u64 a;
	cvta.to.const.u64 a, %rd1005;
	ld.const.f32 %f2094, [a];
	}

	// end inline asm
	// begin inline asm
	fma.rn.f32 %f1813, %f2093, %f2094, %f1813;
	// end inline asm
	add.s64 	%rd1004, %rd697, 16;
	// begin inline asm
	{
	.reg .u64 a;
	cvta.to.global.u64 a, %rd1004;
	ld.global.ca.f32 %f2099, [a];
	}

	// end inline asm
	// begin inline asm
	{
	.reg .u64 a;
	cvta.to.const.u64 a, %rd1007;
	ld.const.f32 %f2100, [a];
	}

	// end inline asm
	// begin inline asm
	fma.rn.f32 %f1813, %f2099, %f2100, %f1813;
	// end inline asm
	// begin inline asm
	{
	.reg .u64 a;
	cvta.to.global.u64 a, %rd707;
	ld.global.ca.f32 %f2105, [a];
	}

	// end inline asm
	// begin inline asm
	{
	.reg .u64 a;
	cvta.to.const.u64 a, %rd1009;
	ld.const.f32 %f2106, [a];
	}

	// end inline asm
	// begin inline asm
	fma.rn.f32 %f1813, %f2105, %f2106, %f1813;
	// end inline asm
	// begin inline asm
	{
	.reg .u64 a;
	cvta.to.global.u64 a, %rd1008;
	ld.global.ca.f32 %f2111, [a];
	}

	// end inline asm
	// begin inline asm
	{
	.reg .u64 a;
	cvta.to.const.u64 a, %rd1011;
	ld.const.f32 %f2112, [a];
	}

	// end inline asm
	// begin inline asm
	fma.rn.f32 %f1813, %f2111, %f2112, %f1813;
	// end inline asm
	// begin inline asm
	{
	.reg .u64 a;
	cvta.to.global.u64 a, %rd1010;
	ld.global.ca.f32 %f2117, [a];
	}

	// end inline asm
	// begin inline asm
	{
	.reg .u64 a;
	cvta.to.const.u64 a, %rd1013;
	ld.const.f32 %f2118, [a];
	}

	// end inline asm
	// begin inline asm
	fma.rn.f32 %f1813, %f2117, %f2118, %f1813;
	// end inline asm
	// begin inline asm
	{
	.reg .u64 a;
	cvta.to.global.u64 a, %rd1012;
	ld.global.ca.f32 %f2123, [a];
	}

	// end inline asm
	// begin inline asm
	{
	.reg .u64 a;
	cvta.to.const.u64 a, %rd1015;
	ld.const.f32 %f2124, [a];
	}

	// end inline asm
	// begin inline asm
	fma.rn.f32 %f1813, %f2123, %f2124, %f1813;
	// end inline asm
	// begin inline asm
	{
	.reg .u64 a;
	cvta.to.global.u64 a, %rd1014;
	ld.global.ca.f32 %f2129, [a];
	}

	// end inline asm
	// begin inline asm
	{
	.reg .u64 a;
	cvta.to.const.u64 a, %rd1017;
	ld.const.f32 %f2130, [a];
	}

	// end inline asm
	// begin inline asm
	fma.rn.f32 %f1813, %f2129, %f2130, %f1813;
	// end inline asm
	// begin inline asm
	{
	.reg .u64 a;
	cvta.to.global.u64 a, %rd717;
	ld.global.ca.f32 %f2135, [a];
	}

	// end inline asm
	// begin inline asm
	{
	.reg .u64 a;
	cvta.to.const.u64 a, %rd1019;
	ld.const.f32 %f2136, [a];
	}

	// end inline asm
	// begin inline asm
	fma.rn.f32 %f1813, %f2135, %f2136, %f1813;
	// end inline asm
	// begin inline asm
	{
	.reg .u64 a;
	cvta.to.global.u64 a, %rd1018;
	ld.global.ca.f32 %f2141, [a];
	}

	// end inline asm
	// begin inline asm
	{
	.reg .u64 a;
	cvta.to.const.u64 a, %rd1021;
	ld.const.f32 %f2142, [a];
	}

	// end inline asm
	// begin inline asm
	fma.rn.f32 %f1813, %f2141, %f2142, %f1813;
	// end inline asm
	// begin inline asm
	{
	.reg .u64 a;
	cvta.to.global.u64 a, %rd1020;
	ld.global.ca.f32 %f2147, [a];
	}

	// end inline asm
	// begin inline asm
	{
	.reg .u64 a;
	cvta.to.const.u64 a, %rd1023;
	ld.const.f32 %f2148, [a];
	}

	// end inline asm
	// begin inline asm
	fma.rn.f32 %f1813, %f2147, %f2148, %f1813;
	// end inline asm
	// begin inline asm
	{
	.reg .u64 a;
	cvta.to.global.u64 a, %rd1022;
	ld.global.ca.f32 %f2153, [a];
	}

	// end inline asm
	// begin inline asm
	{
	.reg .u64 a;
	cvta.to.const.u64 a, %rd1025;
	ld.const.f32 %f2154, [a];
	}

	// end inline asm
	// begin inline asm
	fma.rn.f32 %f1813, %f2153, %f2154, %f1813;
	// end inline asm
	// begin inline asm
	{
	.reg .u64 a;
	cvta.to.global.u64 a, %rd1024;
	ld.global.ca.f32 %f2159, [a];
	}

	// end inline asm
	// begin inline asm
	{
	.reg .u64 a;
	cvta.to.const.u64 a, %rd1027;
	ld.const.f32 %f2160, [a];
	}

	// end inline asm
	// begin inline asm
	fma.rn.f32 %f1813, %f2159, %f2160, %f1813;
	// end inline asm
	// begin inline asm
	{
	.reg .u64 a;
	cvta.to.global.u64 a, %rd727;
	ld.global.ca.f32 %f2165, [a];
	}

	// end inline asm
	// begin inline asm
	{
	.reg .u64 a;
	cvta.to.const.u64 a, %rd1029;
	ld.const.f32 %f2166, [a];
	}

	// end inline asm
	// begin inline asm
	fma.rn.f32 %f1813, %f2165, %f2166, %f1813;
	// end inline asm
	// begin inline asm
	{
	.reg .u64 a;
	cvta.to.global.u64 a, %rd1028;
	ld.global.ca.f32 %f2171, [a];
	}

	// end inline asm
	// begin inline asm
	{
	.reg .u64 a;
	cvta.to.const.u64 a, %rd1031;
	ld.const.f32 %f2172, [a];
	}

	// end inline asm
	// begin inline asm
	fma.rn.f32 %f1813, %f2171, %f2172, %f1813;
	// end inline asm
	// begin inline asm
	{
	.reg .u64 a;
	cvta.to.global.u64 a, %rd1030;
	ld.global.ca.f32 %f2177, [a];
	}

	// end inline asm
	// begin inline asm
	{
	.reg .u64 a;
	cvta.to.const.u64 a, %rd1033;
	ld.const.f32 %f2178, [a];
	}

	// end inline asm
	// begin inline asm
	fma.rn.f32 %f1813, %f2177, %f2178, %f1813;
	// end inline asm
	// begin inline asm
	{
	.reg .u64 a;
	cvta.to.global.u64 a, %rd1032;
	ld.global.ca.f32 %f2183, [a];
	}

	// end inline asm
	// begin inline asm
	{
	.reg .u64 a;
	cvta.to.const.u64 a, %rd1035;
	ld.const.f32 %f2184, [a];
	}

	// end inline asm
	// begin inline asm
	fma.rn.f32 %f1813, %f2183, %f2184, %f1813;
	// end inline asm
	// begin inline asm
	{
	.reg .u64 a;
	cvta.to.global.u64 a, %rd1034;
	ld.global.ca.f32 %f2189, [a];
	}

	// end inline asm
	// begin inline asm
	{
	.reg .u64 a;
	cvta.to.const.u64 a, %rd1037;
	ld.const.f32 %f2190, [a];
	}

	// end inline asm
	// begin inline asm
	fma.rn.f32 %f1813, %f2189, %f2190, %f1813;
	// end inline asm
	// begin inline asm
	{
	.reg .u64 a;
	cvta.to.global.u64 a, %rd737;
	ld.global.ca.f32 %f2195, [a];
	}

	// end inline asm
	// begin inline asm
	{
	.reg .u64 a;
	cvta.to.const.u64 a, %rd1039;
	ld.const.f32 %f2196, [a];
	}

	// end inline asm
	// begin inline asm
	fma.rn.f32 %f1813, %f2195, %f2196, %f1813;
	// end inline asm
	// begin inline asm
	{
	.reg .u64 a;
	cvta.to.global.u64 a, %rd1038;
	ld.global.ca.f32 %f2201, [a];
	}

	// end inline asm
	// begin inline asm
	{
	.reg .u64 a;
	cvta.to.const.u64 a, %rd1041;
	ld.const.f32 %f2202, [a];
	}

	// end inline asm
	// begin inline asm
	fma.rn.f32 %f1813, %f2201, %f2202, %f1813;
	// end inline asm
	// begin inline asm
	{
	.reg .u64 a;
	cvta.to.global.u64 a, %rd1040;
	ld.global.ca.f32 %f2207, [a];
	}

	// end inline asm
	// begin inline asm
	{
	.reg .u64 a;
	cvta.to.const.u64 a, %rd1043;
	ld.const.f32 %f2208, [a];
	}

	// end inline asm
	// begin inline asm
	fma.rn.f32 %f1813, %f2207, %f2208, %f1813;
	// end inline asm
	// begin inline asm
	{
	.reg .u64 a;
	cvta.to.global.u64 a, %rd1042;
	ld.global.ca.f32 %f2213, [a];
	}

	// end inline asm
	// begin inline asm
	{
	.reg .u64 a;
	cvta.to.const.u64 a, %rd1045;
	ld.const.f32 %f2214, [a];
	}

	// end inline asm
	// begin inline asm
	fma.rn.f32 %f1813, %f2213, %f2214, %f1813;
	// end inline asm
	// begin inline asm
	{
	.reg .u64 a;
	cvta.to.global.u64 a, %rd1044;
	ld.global.ca.f32 %f2219, [a];
	}

	// end inline asm
	// begin inline asm
	{
	.reg .u64 a;
	cvta.to.const.u64 a, %rd1047;
	ld.const.f32 %f2220, [a];
	}

	// end inline asm
	// begin inline asm
	fma.rn.f32 %f1813, %f2219, %f2220, %f1813;
	// end inline asm
	add.s64 	%rd747, %rd737, %rd1218;
	// begin inline asm
	{
	.reg .u64 a;
	cvta.to.global.u64 a, %rd747;
	ld.global.ca.f32 %f2225, [a];
	}

	// end inline asm
	// begin inline asm
	{
	.reg .u64 a;
	cvta.to.const.u64 a, %rd1049;
	ld.const.f32 %f2226, [a];
	}

	// end inline asm
	// begin inline asm
	fma.rn.f32 %f1813, %f2225, %f2226, %f1813;
	// end inline asm
	add.s64 	%rd1048, %rd747, 4;
	// begin inline asm
	{
	.reg .u64 a;
	cvta.to.global.u64 a, %rd1048;
	ld.global.ca.f32 %f2231, [a];
	}

	// end inline asm
	// begin inline asm
	{
	.reg .u64 a;
	cvta.to.const.u64 a, %rd1051;
	ld.const.f32 %f2232, [a];
	}

	// end inline asm
	// begin inline asm
	fma.rn.f32 %f1813, %f2231, %f2232, %f1813;
	// end inline asm
	add.s64 	%rd1050, %rd747, 8;
	// begin inline asm
	{
	.reg .u64 a;
	cvta.to.global.u64 a, %rd1050;
	ld.global.ca.f32 %f2237, [a];
	}

	// end inline asm
	// begin inline asm
	{
	.reg .u64 a;
	cvta.to.const.u64 a, %rd1053;
	ld.const.f32 %f2238, [a];
	}

	// end inline asm
	// begin inline asm
	fma.rn.f32 %f1813, %f2237, %f2238, %f1813;
	// end inline asm
	add.s64 	%rd1052, %rd747, 12;
	// begin inline asm
	{
	.reg .u64 a;
	cvta.to.global.u64 a, %rd1052;
	ld.global.ca.f32 %f2243, [a];
	}

	// end inline asm
	// begin inline asm
	{
	.reg .u64 a;
	cvta.to.const.u64 a, %rd1055;
	ld.const.f32 %f2244, [a];
	}

	// end inline asm
	// begin inline asm
	fma.rn.f32 %f1813, %f2243, %f2244, %f1813;
	// end inline asm
	add.s64 	%rd1054, %rd747, 16;
	// begin inline asm
	{
	.reg .u64 a;
	cvta.to.global.u64 a, %rd1054;
	ld.global.ca.f32 %f2249, [a];
	}

	// end inline asm
	// begin inline asm
	{
	.reg .u64 a;
	cvta.to.const.u64 a, %rd1057;
	ld.const.f32 %f2250, [a];
	}

	// end inline asm
	// begin inline asm
	fma.rn.f32 %f1813, %f2249, %f2250, %f1813;
	// end inline asm
	// begin inline asm
	{
	.reg .u64 a;
	cvta.to.global.u64 a, %rd757;
	ld.global.ca.f32 %f2255, [a];
	}

	// end inline asm
	// begin inline asm
	{
	.reg .u64 a;
	cvta.to.const.u64 a, %rd1059;
	ld.const.f32 %f2256, [a];
	}

	// end inline asm
	// begin inline asm
	fma.rn.f32 %f1813, %f2255, %f2256, %f1813;
	// end inline asm
	// begin inline asm
	{
	.reg .u64 a;
	cvta.to.global.u64 a, %rd1058;
	ld.global.ca.f32 %f2261, [a];
	}

	// end inline asm
	// begin inline asm
	{
	.reg .u64 a;
	cvta.to.const.u64 a, %rd1061;
	ld.const.f32 %f2262, [a];
	}

	// end inline asm
	// begin inline asm
	fma.rn.f32 %f1813, %f2261, %f2262, %f1813;
	// end inline asm
	// begin inline asm
	{
	.reg .u64 a;
	cvta.to.global.u64 a, %rd1060;
	ld.global.ca.f32 %f2267, [a];
	}

	// end inline asm
	// begin inline asm
	{
	.reg .u64 a;
	cvta.to.const.u64 a, %rd1063;
	ld.const.f32 %f2268, [a];
	}

	// end inline asm
	// begin inline asm
	fma.rn.f32 %f1813, %f2267, %f2268, %f1813;
	// end inline asm
	// begin inline asm
	{
	.reg .u64 a;
	cvta.to.global.u64 a, %rd1062;
	ld.global.ca.f32 %f2273, [a];
	}

	// end inline asm
	// begin inline asm
	{
	.reg .u64 a;
	cvta.to.const.u64 a, %rd1065;
	ld.const.f32 %f2274, [a];
	}

	// end inline asm
	// begin inline asm
	fma.rn.f32 %f1813, %f2273, %f2274, %f1813;
	// end inline asm
	// begin inline asm
	{
	.reg .u64 a;
	cvta.to.global.u64 a, %rd1064;
	ld.global.ca.f32 %f2279, [a];
	}

	// end inline asm
	// begin inline asm
	{
	.reg .u64 a;
	cvta.to.const.u64 a, %rd1067;
	ld.const.f32 %f2280, [a];
	}

	// end inline asm
	// begin inline asm
	fma.rn.f32 %f1813, %f2279, %f2280, %f1813;
	// end inline asm
	// begin inline asm
	{
	.reg .u64 a;
	cvta.to.global.u64 a, %rd767;
	ld.global.ca.f32 %f2285, [a];
	}

	// end inline asm
	// begin inline asm
	{
	.reg .u64 a;
	cvta.to.const.u64 a, %rd1069;
	ld.const.f32 %f2286, [a];
	}

	// end inline asm
	// begin inline asm
	fma.rn.f32 %f1813, %f2285, %f2286, %f1813;
	// end inline asm
	// begin inline asm
	{
	.reg .u64 a;
	cvta.to.global.u64 a, %rd1068;
	ld.global.ca.f32 %f2291, [a];
	}

	// end inline asm
	// begin inline asm
	{
	.reg .u64 a;
	cvta.to.const.u64 a, %rd1071;
	ld.const.f32 %f2292, [a];
	}

	// end inline asm
	// begin inline asm
	fma.rn.f32 %f1813, %f2291, %f2292, %f1813;
	// end inline asm
	// begin inline asm
	{
	.reg .u64 a;
	cvta.to.global.u64 a, %rd1070;
	ld.global.ca.f32 %f2297, [a];
	}

	// end inline asm
	// begin inline asm
	{
	.reg .u64 a;
	cvta.to.const.u64 a, %rd1073;
	ld.const.f32 %f2298, [a];
	}

	// end inline asm
	// begin inline asm
	fma.rn.f32 %f1813, %f2297, %f2298, %f1813;
	// end inline asm
	// begin inline asm
	{
	.reg .u64 a;
	cvta.to.global.u64 a, %rd1072;
	ld.global.ca.f32 %f2303, [a];
	}

	// end inline asm
	// begin inline asm
	{
	.reg .u64 a;
	cvta.to.const.u64 a, %rd1075;
	ld.const.f32 %f2304, [a];
	}

	// end inline asm
	// begin inline asm
	fma.rn.f32 %f1813, %f2303, %f2304, %f1813;
	// end inline asm
	// begin inline asm
	{
	.reg .u64 a;
	cvta.to.global.u64 a, %rd1074;
	ld.global.ca.f32 %f2309, [a];
	}

	// end inline asm
	// begin inline asm
	{
	.reg .u64 a;
	cvta.to.const.u64 a, %rd1077;
	ld.const.f32 %f2310, [a];
	}

	// end inline asm
	// begin inline asm
	fma.rn.f32 %f1813, %f2309, %f2310, %f1813;
	// end inline asm
	// begin inline asm
	{
	.reg .u64 a;
	cvta.to.global.u64 a, %rd777;
	ld.global.ca.f32 %f2315, [a];
	}

	// end inline asm
	// begin inline asm
	{
	.reg .u64 a;
	cvta.to.const.u64 a, %rd1079;
	ld.const.f32 %f2316, [a];
	}

	// end inline asm
	// begin inline asm
	fma.rn.f32 %f1813, %f2315, %f2316, %f1813;
	// end inline asm
	// begin inline asm
	{
	.reg .u64 a;
	cvta.to.global.u64 a, %rd1078;
	ld.global.ca.f32 %f2321, [a];
	}

	// end inline asm
	// begin inline asm
	{
	.reg .u64 a;
	cvta.to.const.u64 a, %rd1081;
	ld.const.f32 %f2322, [a];
	}

	// end inline asm
	// begin inline asm
	fma.rn.f32 %f1813, %f2321, %f2322, %f1813;
	// end inline asm
	// begin inline asm
	{
	.reg .u64 a;
	cvta.to.global.u64 a, %rd1080;
	ld.global.ca.f32 %f2327, [a];
	}

	// end inline asm
	// begin inline asm
	{
	.reg .u64 a;
	cvta.to.const.u64 a, %rd1083;
	ld.const.f32 %f2328, [a];
	}

	// end inline asm
	// begin inline asm
	fma.rn.f32 %f1813, %f2327, %f2328, %f1813;
	// end inline asm
	// begin inline asm
	{
	.reg .u64 a;
	cvta.to.global.u64 a, %rd1082;
	ld.global.ca.f32 %f2333, [a];
	}

	// end inline asm
	// begin inline asm
	{
	.reg .u64 a;
	cvta.to.const.u64 a, %rd1085;
	ld.const.f32 %f2334, [a];
	}

	// end inline asm
	// begin inline asm
	fma.rn.f32 %f1813, %f2333, %f2334, %f1813;
	// end inline asm
	// begin inline asm
	{
	.reg .u64 a;
	cvta.to.global.u64 a, %rd1084;
	ld.global.ca.f32 %f2339, [a];
	}

	// end inline asm
	// begin inline asm
	{
	.reg .u64 a;
	cvta.to.const.u64 a, %rd1087;
	ld.const.f32 %f2340, [a];
	}

	// end inline asm
	// begin inline asm
	fma.rn.f32 %f1813, %f2339, %f2340, %f1813;
	// end inline asm
	// begin inline asm
	{
	.reg .u64 a;
	cvta.to.global.u64 a, %rd787;
	ld.global.ca.f32 %f2345, [a];
	}

	// end inline asm
	// begin inline asm
	{
	.reg .u64 a;
	cvta.to.const.u64 a, %rd1089;
	ld.const.f32 %f2346, [a];
	}

	// end inline asm
	// begin inline asm
	fma.rn.f32 %f1813, %f2345, %f2346, %f1813;
	// end inline asm
	// begin inline asm
	{
	.reg .u64 a;
	cvta.to.global.u64 a, %rd1088;
	ld.global.ca.f32 %f2351, [a];
	}

	// end inline asm
	// begin inline asm
	{
	.reg .u64 a;
	cvta.to.const.u64 a, %rd1091;
	ld.const.f32 %f2352, [a];
	}

	// end inline asm
	// begin inline asm
	fma.rn.f32 %f1813, %f2351, %f2352, %f1813;
	// end inline asm
	// begin inline asm
	{
	.reg .u64 a;
	cvta.to.global.u64 a, %rd1090;
	ld.global.ca.f32 %f2357, [a];
	}

	// end inline asm
	// begin inline asm
	{
	.reg .u64 a;
	cvta.to.const.u64 a, %rd1093;
	ld.const.f32 %f2358, [a];
	}

	// end inline asm
	// begin inline asm
	fma.rn.f32 %f1813, %f2357, %f2358, %f1813;
	// end inline asm
	// begin inline asm
	{
	.reg .u64 a;
	cvta.to.global.u64 a, %rd1092;
	ld.global.ca.f32 %f2363, [a];
	}

	// end inline asm
	// begin inline asm
	{
	.reg .u64 a;
	cvta.to.const.u64 a, %rd1095;
	ld.const.f32 %f2364, [a];
	}

	// end inline asm
	// begin inline asm
	fma.rn.f32 %f1813, %f2363, %f2364, %f1813;
	// end inline asm
	// begin inline asm
	{
	.reg .u64 a;
	cvta.to.global.u64 a, %rd1094;
	ld.global.ca.f32 %f2369, [a];
	}

	// end inline asm
	// begin inline asm
	{
	.reg .u64 a;
	cvta.to.const.u64 a, %rd1097;
	ld.const.f32 %f2370, [a];
	}

	// end inline asm
	// begin inline asm
	fma.rn.f32 %f1813, %f2369, %f2370, %f1813;
	// end inline asm
	add.s64 	%rd797, %rd787, %rd1218;
	// begin inline asm
	{
	.reg .u64 a;
	cvta.to.global.u64 a, %rd797;
	ld.global.ca.f32 %f2375, [a];
	}

	// end inline asm
	// begin inline asm
	{
	.reg .u64 a;
	cvta.to.const.u64 a, %rd1099;
	ld.const.f32 %f2376, [a];
	}

	// end inline asm
	// begin inline asm
	fma.rn.f32 %f1813, %f2375, %f2376, %f1813;
	// end inline asm
	add.s64 	%rd1098, %rd797, 4;
	// begin inline asm
	{
	.reg .u64 a;
	cvta.to.global.u64 a, %rd1098;
	ld.global.ca.f32 %f2381, [a];
	}

	// end inline asm
	// begin inline asm
	{
	.reg .u64 a;
	cvta.to.const.u64 a, %rd1101;
	ld.const.f32 %f2382, [a];
	}

	// end inline asm
	// begin inline asm
	fma.rn.f32 %f1813, %f2381, %f2382, %f1813;
	// end inline asm
	add.s64 	%rd1100, %rd797, 8;
	// begin inline asm
	{
	.reg .u64 a;
	cvta.to.global.u64 a, %rd1100;
	ld.global.ca.f32 %f2387, [a];
	}

	// end inline asm
	// begin inline asm
	{
	.reg .u64 a;
	cvta.to.const.u64 a, %rd1103;
	ld.const.f32 %f2388, [a];
	}

	// end inline asm
	// begin inline asm
	fma.rn.f32 %f1813, %f2387, %f2388, %f1813;
	// end inline asm
	add.s64 	%rd1102, %rd797, 12;
	// begin inline asm
	{
	.reg .u64 a;
	cvta.to.global.u64 a, %rd1102;
	ld.global.ca.f32 %f2393, [a];
	}

	// end inline asm
	// begin inline asm
	{
	.reg .u64 a;
	cvta.to.const.u64 a, %rd1105;
	ld.const.f32 %f2394, [a];
	}

	// end inline asm
	// begin inline asm
	fma.rn.f32 %f1813, %f2393, %f2394, %f1813;
	// end inline asm
	add.s64 	%rd1104, %rd797, 16;
	// begin inline asm
	{
	.reg .u64 a;
	cvta.to.global.u64 a, %rd1104;
	ld.global.ca.f32 %f2399, [a];
	}

	// end inline asm
	// begin inline asm
	{
	.reg .u64 a;
	cvta.to.const.u64 a, %rd1107;
	ld.const.f32 %f2400, [a];
	}

	// end inline asm
	// begin inline asm
	fma.rn.f32 %f1813, %f2399, %f2400, %f1813;
	// end inline asm
	// begin inline asm
	{
	.reg .u64 a;
	cvta.to.global.u64 a, %rd807;
	ld.global.ca.f32 %f2405, [a];
	}

	// end inline asm
	// begin inline asm
	{
	.reg .u64 a;
	cvta.to.const.u64 a, %rd1109;
	ld.const.f32 %f2406, [a];
	}

	// end inline asm
	// begin inline asm
	fma.rn.f32 %f1813, %f2405, %f2406, %f1813;
	// end inline asm
	// begin inline asm
	{
	.reg .u64 a;
	cvta.to.global.u64 a, %rd1108;
	ld.global.ca.f32 %f2411, [a];
	}

	// end inline asm
	// begin inline asm
	{
	.reg .u64 a;
	cvta.to.const.u64 a, %rd1111;
	ld.const.f32 %f2412, [a];
	}

	// end inline asm
	// begin inline asm
	fma.rn.f32 %f1813, %f2411, %f2412, %f1813;
	// end inline asm
	// begin inline asm
	{
	.reg .u64 a;
	cvta.to.global.u64 a, %rd1110;
	ld.global.ca.f32 %f2417, [a];
	}

	// end inline asm
	// begin inline asm
	{
	.reg .u64 a;
	cvta.to.const.u64 a, %rd1113;
	ld.const.f32 %f2418, [a];
	}

	// end inline asm
	// begin inline asm
	fma.rn.f32 %f1813, %f2417, %f2418, %f1813;
	// end inline asm
	// begin inline asm
	{
	.reg .u64 a;
	cvta.to.global.u64 a, %rd1112;
	ld.global.ca.f32 %f2423, [a];
	}

	// end inline asm
	// begin inline asm
	{
	.reg .u64 a;
	cvta.to.const.u64 a, %rd1115;
	ld.const.f32 %f2424, [a];
	}

	// end inline asm
	// begin inline asm
	fma.rn.f32 %f1813, %f2423, %f2424, %f1813;
	// end inline asm
	// begin inline asm
	{
	.reg .u64 a;
	cvta.to.global.u64 a, %rd1114;
	ld.global.ca.f32 %f2429, [a];
	}

	// end inline asm
	// begin inline asm
	{
	.reg .u64 a;
	cvta.to.const.u64 a, %rd1117;
	ld.const.f32 %f2430, [a];
	}

	// end inline asm
	// begin inline asm
	fma.rn.f32 %f1813, %f2429, %f2430, %f1813;
	// end inline asm
	// begin inline asm
	{
	.reg .u64 a;
	cvta.to.global.u64 a, %rd817;
	ld.global.ca.f32 %f2435, [a];
	}

	// end inline asm
	// begin inline asm
	{
	.reg .u64 a;
	cvta.to.const.u64 a, %rd1119;
	ld.const.f32 %f2436, [a];
	}

	// end inline asm
	// begin inline asm
	fma.rn.f32 %f1813, %f2435, %f2436, %f1813;
	// end inline asm
	// begin inline asm
	{
	.reg .u64 a;
	cvta.to.global.u64 a, %rd1118;
	ld.global.ca.f32 %f2441, [a];
	}

	// end inline asm
	// begin inline asm
	{
	.reg .u64 a;
	cvta.to.const.u64 a, %rd1121;
	ld.const.f32 %f2442, [a];
	}

	// end inline asm
	// begin inline asm
	fma.rn.f32 %f1813, %f2441, %f2442, %f1813;
	// end inline asm
	// begin inline asm
	{
	.reg .u64 a;
	cvta.to.global.u64 a, %rd1120;
	ld.global.ca.f32 %f2447, [a];
	}

	// end inline asm
	// begin inline asm
	{
	.reg .u64 a;
	cvta.to.const.u64 a, %rd1123;
	ld.const.f32 %f2448, [a];
	}

	// end inline asm
	// begin inline asm
	fma.rn.f32 %f1813, %f2447, %f2448, %f1813;
	// end inline asm
	// begin inline asm
	{
	.reg .u64 a;
	cvta.to.global.u64 a, %rd1122;
	ld.global.ca.f32 %f2453, [a];
	}

	// end inline asm
	// begin inline asm
	{
	.reg .u64 a;
	cvta.to.const.u64 a, %rd1125;
	ld.const.f32 %f2454, [a];
	}

	// end inline asm
	// begin inline asm
	fma.rn.f32 %f1813, %f2453, %f2454, %f1813;
	// end inline asm
	// begin inline asm
	{
	.reg .u64 a;
	cvta.to.global.u64 a, %rd1124;
	ld.global.ca.f32 %f2459, [a];
	}

	// end inline asm
	// begin inline asm
	{
	.reg .u64 a;
	cvta.to.const.u64 a, %rd1127;
	ld.const.f32 %f2460, [a];
	}

	// end inline asm
	// begin inline asm
	fma.rn.f32 %f1813, %f2459, %f2460, %f1813;
	// end inline asm
	// begin inline asm
	{
	.reg .u64 a;
	cvta.to.global.u64 a, %rd827;
	ld.global.ca.f32 %f2465, [a];
	}

	// end inline asm
	// begin inline asm
	{
	.reg .u64 a;
	cvta.to.const.u64 a, %rd1129;
	ld.const.f32 %f2466, [a];
	}

	// end inline asm
	// begin inline asm
	fma.rn.f32 %f1813, %f2465, %f2466, %f1813;
	// end inline asm
	// begin inline asm
	{
	.reg .u64 a;
	cvta.to.global.u64 a, %rd1128;
	ld.global.ca.f32 %f2471, [a];
	}

	// end inline asm
	// begin inline asm
	{
	.reg .u64 a;
	cvta.to.const.u64 a, %rd1131;
	ld.const.f32 %f2472, [a];
	}

	// end inline asm
	// begin inline asm
	fma.rn.f32 %f1813, %f2471, %f2472, %f1813;
	// end inline asm
	// begin inline asm
	{
	.reg .u64 a;
	cvta.to.global.u64 a, %rd1130;
	ld.global.ca.f32 %f2477, [a];
	}

	// end inline asm
	// begin inline asm
	{
	.reg .u64 a;
	cvta.to.const.u64 a, %rd1133;
	ld.const.f32 %f2478, [a];
	}

	// end inline asm
	// begin inline asm
	fma.rn.f32 %f1813, %f2477, %f2478, %f1813;
	// end inline asm
	// begin inline asm
	{
	.reg .u64 a;
	cvta.to.global.u64 a, %rd1132;
	ld.global.ca.f32 %f2483, [a];
	}

	// end inline asm
	// begin inline asm
	{
	.reg .u64 a;
	cvta.to.const.u64 a, %rd1135;
	ld.const.f32 %f2484, [a];
	}

	// end inline asm
	// begin inline asm
	fma.rn.f32 %f1813, %f2483, %f2484, %f1813;
	// end inline asm
	// begin inline asm
	{
	.reg .u64 a;
	cvta.to.global.u64 a, %rd1134;
	ld.global.ca.f32 %f2489, [a];
	}

	// end inline asm
	// begin inline asm
	{
	.reg .u64 a;
	cvta.to.const.u64 a, %rd1137;
	ld.const.f32 %f2490, [a];
	}

	// end inline asm
	// begin inline asm
	fma.rn.f32 %f1813, %f2489, %f2490, %f1813;
	// end inline asm
	// begin inline asm
	{
	.reg .u64 a;
	cvta.to.global.u64 a, %rd837;
	ld.global.ca.f32 %f2495, [a];
	}

	// end inline asm
	// begin inline asm
	{
	.reg .u64 a;
	cvta.to.const.u64 a, %rd1139;
	ld.const.f32 %f2496, [a];
	}

	// end inline asm
	// begin inline asm
	fma.rn.f32 %f1813, %f2495, %f2496, %f1813;
	// end inline asm
	// begin inline asm
	{
	.reg .u64 a;
	cvta.to.global.u64 a, %rd1138;
	ld.global.ca.f32 %f2501, [a];
	}

	// end inline asm
	// begin inline asm
	{
	.reg .u64 a;
	cvta.to.const.u64 a, %rd1141;
	ld.const.f32 %f2502, [a];
	}

	// end inline asm
	// begin inline asm
	fma.rn.f32 %f1813, %f2501, %f2502, %f1813;
	// end inline asm
	// begin inline asm
	{
	.reg .u64 a;
	cvta.to.global.u64 a, %rd1140;
	ld.global.ca.f32 %f2507, [a];
	}

	// end inline asm
	// begin inline asm
	{
	.reg .u64 a;
	cvta.to.const.u64 a, %rd1143;
	ld.const.f32 %f2508, [a];
	}

	// end inline asm
	// begin inline asm
	fma.rn.f32 %f1813, %f2507, %f2508, %f1813;
	// end inline asm
	// begin inline asm
	{
	.reg .u64 a;
	cvta.to.global.u64 a, %rd1142;
	ld.global.ca.f32 %f2513, [a];
	}

	// end inline asm
	// begin inline asm
	{
	.reg .u64 a;
	cvta.to.const.u64 a, %rd1145;
	ld.const.f32 %f2514, [a];
	}

	// end inline asm
	// begin inline asm
	fma.rn.f32 %f1813, %f2513, %f2514, %f1813;
	// end inline asm
	// begin inline asm
	{
	.reg .u64 a;
	cvta.to.global.u64 a, %rd1144;
	ld.global.ca.f32 %f2519, [a];
	}

	// end inline asm
	// begin inline asm
	{
	.reg .u64 a;
	cvta.to.const.u64 a, %rd1147;
	ld.const.f32 %f2520, [a];
	}

	// end inline asm
	// begin inline asm
	fma.rn.f32 %f1813, %f2519, %f2520, %f1813;
	// end inline asm
	add.s64 	%rd847, %rd837, %rd1218;
	// begin inline asm
	{
	.reg .u64 a;
	cvta.to.global.u64 a, %rd847;
	ld.global.ca.f32 %f2525, [a];
	}

	// end inline asm
	// begin inline asm
	{
	.reg .u64 a;
	cvta.to.const.u64 a, %rd1149;
	ld.const.f32 %f2526, [a];
	}

	// end inline asm
	// begin inline asm
	fma.rn.f32 %f1813, %f2525, %f2526, %f1813;
	// end inline asm
	add.s64 	%rd1148, %rd847, 4;
	// begin inline asm
	{
	.reg .u64 a;
	cvta.to.global.u64 a, %rd1148;
	ld.global.ca.f32 %f2531, [a];
	}

	// end inline asm
	// begin inline asm
	{
	.reg .u64 a;
	cvta.to.const.u64 a, %rd1151;
	ld.const.f32 %f2532, [a];
	}

	// end inline asm
	// begin inline asm
	fma.rn.f32 %f1813, %f2531, %f2532, %f1813;
	// end inline asm
	add.s64 	%rd1150, %rd847, 8;
	// begin inline asm
	{
	.reg .u64 a;
	cvta.to.global.u64 a, %rd1150;
	ld.global.ca.f32 %f2537, [a];
	}

	// end inline asm
	// begin inline asm
	{
	.reg .u64 a;
	cvta.to.const.u64 a, %rd1153;
	ld.const.f32 %f2538, [a];
	}

	// end inline asm
	// begin inline asm
	fma.rn.f32 %f1813, %f2537, %f2538, %f1813;
	// end inline asm
	add.s64 	%rd1152, %rd847, 12;
	// begin inline asm
	{
	.reg .u64 a;
	cvta.to.global.u64 a, %rd1152;
	ld.global.ca.f32 %f2543, [a];
	}

	// end inline asm
	// begin inline asm
	{
	.reg .u64 a;
	cvta.to.const.u64 a, %rd1155;
	ld.const.f32 %f2544, [a];
	}

	// end inline asm
	// begin inline asm
	fma.rn.f32 %f1813, %f2543, %f2544, %f1813;
	// end inline asm
	add.s64 	%rd1154, %rd847, 16;
	// begin inline asm
	{
	.reg .u64 a;
	cvta.to.global.u64 a, %rd1154;
	ld.global.ca.f32 %f2549, [a];
	}

	// end inline asm
	// begin inline asm
	{
	.reg .u64 a;
	cvta.to.const.u64 a, %rd1157;
	ld.const.f32 %f2550, [a];
	}

	// end inline asm
	// begin inline asm
	fma.rn.f32 %f1813, %f2549, %f2550, %f1813;
	// end inline asm
	// begin inline asm
	{
	.reg .u64 a;
	cvta.to.global.u64 a, %rd857;
	ld.global.ca.f32 %f2555, [a];
	}

	// end inline asm
	// begin inline asm
	{
	.reg .u64 a;
	cvta.to.const.u64 a, %rd1159;
	ld.const.f32 %f2556, [a];
	}

	// end inline asm
	// begin inline asm
	fma.rn.f32 %f1813, %f2555, %f2556, %f1813;
	// end inline asm
	// begin inline asm
	{
	.reg .u64 a;
	cvta.to.global.u64 a, %rd1158;
	ld.global.ca.f32 %f2561, [a];
	}

	// end inline asm
	// begin inline asm
	{
	.reg .u64 a;
	cvta.to.const.u64 a, %rd1161;
	ld.const.f32 %f2562, [a];
	}

	// end inline asm
	// begin inline asm
	fma.rn.f32 %f1813, %f2561, %f2562, %f1813;
	// end inline asm
	// begin inline asm
	{
	.reg .u64 a;
	cvta.to.global.u64 a, %rd1160;
	ld.global.ca.f32 %f2567, [a];
	}

	// end inline asm
	// begin inline asm
	{
	.reg .u64 a;
	cvta.to.const.u64 a, %rd1163;
	ld.const.f32 %f2568, [a];
	}

	// end inline asm
	// begin inline asm
	fma.rn.f32 %f1813, %f2567, %f2568, %f1813;
	// end inline asm
	// begin inline asm
	{
	.reg .u64 a;
	cvta.to.global.u64 a, %rd1162;
	ld.global.ca.f32 %f2573, [a];
	}

	// end inline asm
	// begin inline asm
	{
	.reg .u64 a;
	cvta.to.const.u64 a, %rd1165;
	ld.const.f32 %f2574, [a];
	}

	// end inline asm
	// begin inline asm
	fma.rn.f32 %f1813, %f2573, %f2574, %f1813;
	// end inline asm
	// begin inline asm
	{
	.reg .u64 a;
	cvta.to.global.u64 a, %rd1164;
	ld.global.ca.f32 %f2579, [a];
	}

	// end inline asm
	// begin inline asm
	{
	.reg .u64 a;
	cvta.to.const.u64 a, %rd1167;
	ld.const.f32 %f2580, [a];
	}

	// end inline asm
	// begin inline asm
	fma.rn.f32 %f1813, %f2579, %f2580, %f1813;
	// end inline asm
	// begin inline asm
	{
	.reg .u64 a;
	cvta.to.global.u64 a, %rd867;
	ld.global.ca.f32 %f2585, [a];
	}

	// end inline asm
	// begin inline asm
	{
	.reg .u64 a;
	cvta.to.const.u64 a, %rd1169;
	ld.const.f32 %f2586, [a];
	}

	// end inline asm
	// begin inline asm
	fma.rn.f32 %f1813, %f2585, %f2586, %f1813;
	// end inline asm
	// begin inline asm
	{
	.reg .u64 a;
	cvta.to.global.u64 a, %rd1168;
	ld.global.ca.f32 %f2591, [a];
	}

	// end inline asm
	// begin inline asm
	{
	.reg .u64 a;
	cvta.to.const.u64 a, %rd1171;
	ld.const.f32 %f2592, [a];
	}

	// end inline asm
	// begin inline asm
	fma.rn.f32 %f1813, %f2591, %f2592, %f1813;
	// end inline asm
	// begin inline asm
	{
	.reg .u64 a;
	cvta.to.global.u64 a, %rd1170;
	ld.global.ca.f32 %f2597, [a];
	}

	// end inline asm
	// begin inline asm
	{
	.reg .u64 a;
	cvta.to.const.u64 a, %rd1173;
	ld.const.f32 %f2598, [a];
	}

	// end inline asm
	// begin inline asm
	fma.rn.f32 %f1813, %f2597, %f2598, %f1813;
	// end inline asm
	// begin inline asm
	{
	.reg .u64 a;
	cvta.to.global.u64 a, %rd1172;
	ld.global.ca.f32 %f2603, [a];
	}

	// end inline asm
	// begin inline asm
	{
	.reg .u64 a;
	cvta.to.const.u64 a, %rd1175;
	ld.const.f32 %f2604, [a];
	}

	// end inline asm
	// begin inline asm
	fma.rn.f32 %f1813, %f2603, %f2604, %f1813;
	// end inline asm
	// begin inline asm
	{
	.reg .u64 a;
	cvta.to.global.u64 a, %rd1174;
	ld.global.ca.f32 %f2609, [a];
	}

	// end inline asm
	// begin inline asm
	{
	.reg .u64 a;
	cvta.to.const.u64 a, %rd1177;
	ld.const.f32 %f2610, [a];
	}

	// end inline asm
	// begin inline asm
	fma.rn.f32 %f1813, %f2609, %f2610, %f1813;
	// end inline asm
	// begin inline asm
	{
	.reg .u64 a;
	cvta.to.global.u64 a, %rd877;
	ld.global.ca.f32 %f2615, [a];
	}

	// end inline asm
	// begin inline asm
	{
	.reg .u64 a;
	cvta.to.const.u64 a, %rd1179;
	ld.const.f32 %f2616, [a];
	}

	// end inline asm
	// begin inline asm
	fma.rn.f32 %f1813, %f2615, %f2616, %f1813;
	// end inline asm
	// begin inline asm
	{
	.reg .u64 a;
	cvta.to.global.u64 a, %rd1178;
	ld.global.ca.f32 %f2621, [a];
	}

	// end inline asm
	// begin inline asm
	{
	.reg .u64 a;
	cvta.to.const.u64 a, %rd1181;
	ld.const.f32 %f2622, [a];
	}

	// end inline asm
	// begin inline asm
	fma.rn.f32 %f1813, %f2621, %f2622, %f1813;
	// end inline asm
	// begin inline asm
	{
	.reg .u64 a;
	cvta.to.global.u64 a, %rd1180;
	ld.global.ca.f32 %f2627, [a];
	}

	// end inline asm
	// begin inline asm
	{
	.reg .u64 a;
	cvta.to.const.u64 a, %rd1183;
	ld.const.f32 %f2628, [a];
	}

	// end inline asm
	// begin inline asm
	fma.rn.f32 %f1813, %f2627, %f2628, %f1813;
	// end inline asm
	// begin inline asm
	{
	.reg .u64 a;
	cvta.to.global.u64 a, %rd1182;
	ld.global.ca.f32 %f2633, [a];
	}

	// end inline asm
	// begin inline asm
	{
	.reg .u64 a;
	cvta.to.const.u64 a, %rd1185;
	ld.const.f32 %f2634, [a];
	}

	// end inline asm
	// begin inline asm
	fma.rn.f32 %f1813, %f2633, %f2634, %f1813;
	// end inline asm
	// begin inline asm
	{
	.reg .u64 a;
	cvta.to.global.u64 a, %rd1184;
	ld.global.ca.f32 %f2639, [a];
	}

	// end inline asm
	// begin inline asm
	{
	.reg .u64 a;
	cvta.to.const.u64 a, %rd1187;
	ld.const.f32 %f2640, [a];
	}

	// end inline asm
	// begin inline asm
	fma.rn.f32 %f1813, %f2639, %f2640, %f1813;
	// end inline asm
	// begin inline asm
	{
	.reg .u64 a;
	cvta.to.global.u64 a, %rd887;
	ld.global.ca.f32 %f2645, [a];
	}

	// end inline asm
	// begin inline asm
	{
	.reg .u64 a;
	cvta.to.const.u64 a, %rd1189;
	ld.const.f32 %f2646, [a];
	}

	// end inline asm
	// begin inline asm
	fma.rn.f32 %f1813, %f2645, %f2646, %f1813;
	// end inline asm
	// begin inline asm
	{
	.reg .u64 a;
	cvta.to.global.u64 a, %rd1188;
	ld.global.ca.f32 %f2651, [a];
	}

	// end inline asm
	// begin inline asm
	{
	.reg .u64 a;
	cvta.to.const.u64 a, %rd1191;
	ld.const.f32 %f2652, [a];
	}

	// end inline asm
	// begin inline asm
	fma.rn.f32 %f1813, %f2651, %f2652, %f1813;
	// end inline asm
	// begin inline asm
	{
	.reg .u64 a;
	cvta.to.global.u64 a, %rd1190;
	ld.global.ca.f32 %f2657, [a];
	}

	// end inline asm
	// begin inline asm
	{
	.reg .u64 a;
	cvta.to.const.u64 a, %rd1193;
	ld.const.f32 %f2658, [a];
	}

	// end inline asm
	// begin inline asm
	fma.rn.f32 %f1813, %f2657, %f2658, %f1813;
	// end inline asm
	// begin inline asm
	{
	.reg .u64 a;
	cvta.to.global.u64 a, %rd1192;
	ld.global.ca.f32 %f2663, [a];
	}

	// end inline asm
	// begin inline asm
	{
	.reg .u64 a;
	cvta.to.const.u64 a, %rd1195;
	ld.const.f32 %f2664, [a];
	}

	// end inline asm
	// begin inline asm
	fma.rn.f32 %f1813, %f2663, %f2664, %f1813;
	// end inline asm
	// begin inline asm
	{
	.reg .u64 a;
	cvta.to.global.u64 a, %rd1194;
	ld.global.ca.f32 %f2669, [a];
	}

	// end inline asm
	// begin inline asm
	{
	.reg .u64 a;
	cvta.to.const.u64 a, %rd1197;
	ld.const.f32 %f2670, [a];
	}

	// end inline asm
	// begin inline asm
	fma.rn.f32 %f1813, %f2669, %f2670, %f1813;
	// end inline asm
	add.s64 	%rd897, %rd887, %rd1218;
	// begin inline asm
	{
	.reg .u64 a;
	cvta.to.global.u64 a, %rd897;
	ld.global.ca.f32 %f2675, [a];
	}

	// end inline asm
	// begin inline asm
	{
	.reg .u64 a;
	cvta.to.const.u64 a, %rd1199;
	ld.const.f32 %f2676, [a];
	}

	// end inline asm
	// begin inline asm
	fma.rn.f32 %f1813, %f2675, %f2676, %f1813;
	// end inline asm
	add.s64 	%rd1198, %rd897, 4;
	// begin inline asm
	{
	.reg .u64 a;
	cvta.to.global.u64 a, %rd1198;
	ld.global.ca.f32 %f2681, [a];
	}

	// end inline asm
	// begin inline asm
	{
	.reg .u64 a;
	cvta.to.const.u64 a, %rd1201;
	ld.const.f32 %f2682, [a];
	}

	// end inline asm
	// begin inline asm
	fma.rn.f32 %f1813, %f2681, %f2682, %f1813;
	// end inline asm
	add.s64 	%rd1200, %rd897, 8;
	// begin inline asm
	{
	.reg .u64 a;
	cvta.to.global.u64 a, %rd1200;
	ld.global.ca.f32 %f2687, [a];
	}

	// end inline asm
	// begin inline asm
	{
	.reg .u64 a;
	cvta.to.const.u64 a, %rd1203;
	ld.const.f32 %f2688, [a];
	}

	// end inline asm
	// begin inline asm
	fma.rn.f32 %f1813, %f2687, %f2688, %f1813;
	// end inline asm
	add.s64 	%rd1202, %rd897, 12;
	// begin inline asm
	{
	.reg .u64 a;
	cvta.to.global.u64 a, %rd1202;
	ld.global.ca.f32 %f2693, [a];
	}

	// end inline asm
	// begin inline asm
	{
	.reg .u64 a;
	cvta.to.const.u64 a, %rd1205;
	ld.const.f32 %f2694, [a];
	}

	// end inline asm
	// begin inline asm
	fma.rn.f32 %f1813, %f2693, %f2694, %f1813;
	// end inline asm
	add.s64 	%rd1204, %rd897, 16;
	// begin inline asm
	{
	.reg .u64 a;
	cvta.to.global.u64 a, %rd1204;
	ld.global.ca.f32 %f2699, [a];
	}

	// end inline asm
	// begin inline asm
	{
	.reg .u64 a;
	cvta.to.const.u64 a, %rd1207;
	ld.const.f32 %f2700, [a];
	}

	// end inline asm
	// begin inline asm
	fma.rn.f32 %f1813, %f2699, %f2700, %f1813;
	// end inline asm
	mul.wide.s32 	%rd1226, %r43, 4;
	add.s64 	%rd1227, %rd1225, %rd1226;
	ld.global.f32 	%f3615, [%rd1227];
	add.f32 	%f3616, %f1813, %f3615;
	setp.ge.f32 	%p8, %f3616, %f3625;
	selp.f32 	%f3617, 0f3F800000, 0f00000000, %p8;
	selp.f32 	%f3618, 0f00000000, %f3616, %p8;
	st.global.f32 	[%rd1227], %f3618;
	max.f32 	%f3619, %f3614, %f3617;
	// begin inline asm
	{
	.reg .u64 a;
	cvta.to.const.u64 a, %rd907;
	ld.const.f32 %f2714, [a];
	}

	// end inline asm
	// begin inline asm
	{
	.reg .u64 a;
	cvta.to.global.u64 a, %rd908;
	ld.global.ca.f32 %f2706, [a];
	}

	// end inline asm
	// begin inline asm
	{
	.reg .u64 a;
	cvta.to.const.u64 a, %rd909;
	ld.const.f32 %f2707, [a];
	}

	// end inline asm
	// begin inline asm
	fma.rn.f32 %f2714, %f2706, %f2707, %f2714;
	// end inline asm
	// begin inline asm
	{
	.reg .u64 a;
	cvta.to.global.u64 a, %rd910;
	ld.global.ca.f32 %f2712, [a];
	}

	// end inline asm
	// begin inline asm
	{
	.reg .u64 a;
	cvta.to.const.u64 a, %rd911;
	ld.const.f32 %f2713, [a];
	}

	// end inline asm
	// begin inline asm
	fma.rn.f32 %f2714, %f2712, %f2713, %f2714;
	// end inline asm
	// begin inline asm
	{
	.reg .u64 a;
	cvta.to.global.u64 a, %rd912;
	ld.global.ca.f32 %f2718, [a];
	}

	// end inline asm
	// begin inline asm
	{
	.reg .u64 a;
	cvta.to.const.u64 a, %rd913;
	ld.const.f32 %f2719, [a];
	}

	// end inline asm
	// begin inline asm
	fma.rn.f32 %f2714, %f2718, %f2719, %f2714;
	// end inline asm
	// begin inline asm
	{
	.reg .u64 a;
	cvta.to.global.u64 a, %rd914;
	ld.global.ca.f32 %f2724, [a];
	}

	// end inline asm
	// begin inline asm
	{
	.reg .u64 a;
	cvta.to.const.u64 a, %rd915;
	ld.const.f32 %f2725, [a];
	}

	// end inline asm
	// begin inline asm
	fma.rn.f32 %f2714, %f2724, %f2725, %f2714;
	// end inline asm
	// begin inline asm
	{
	.reg .u64 a;
	cvta.to.global.u64 a, %rd916;
	ld.global.ca.f32 %f2730, [a];
	}

	// end inline asm
	// begin inline asm
	{
	.reg .u64 a;
	cvta.to.const.u64 a, %rd917;
	ld.const.f32 %f2731, [a];
	}

	// end inline asm
	// begin inline asm
	fma.rn.f32 %f2714, %f2730, %f2731, %f2714;
	// end inline asm
	// begin inline asm
	{
	.reg .u64 a;
	cvta.to.global.u64 a, %rd918;
	ld.global.ca.f32 %f2736, [a];
	}

	// end inline asm
	// begin inline asm
	{
	.reg .u64 a;
	cvta.to.const.u64 a, %rd919;
	ld.const.f32 %f2737, [a];
	}

	// end inline asm
	// begin inline asm
	fma.rn.f32 %f2714, %f2736, %f2737, %f2714;
	// end inline asm
	// begin inline asm
	{
	.reg .u64 a;
	cvta.to.global.u64 a, %rd920;
	ld.global.ca.f32 %f2742, [a];
	}

	// end inline asm
	// begin inline asm
	{
	.reg .u64 a;
	cvta.to.const.u64 a, %rd921;
	ld.const.f32 %f2743, [a];
	}

	// end inline asm
	// begin inline asm
	fma.rn.f32 %f2714, %f2742, %f2743, %f2714;
	// end inline asm
	// begin inline asm
	{
	.reg .u64 a;
	cvta.to.global.u64 a, %rd922;
	ld.global.ca.f32 %f2748, [a];
	}

	// end inline asm
	// begin inline asm
	{
	.reg .u64 a;
	cvta.to.const.u64 a, %rd923;
	ld.const.f32 %f2749, [a];
	}

	// end inline asm
	// begin inline asm
	fma.rn.f32 %f2714, %f2748, %f2749, %f2714;
	// end inline asm
	// begin inline asm
	{
	.reg .u64 a;
	cvta.to.global.u64 a, %rd924;
	ld.global.ca.f32 %f2754, [a];
	}

	// end inline asm
	// begin inline asm
	{
	.reg .u64 a;
	cvta.to.const.u64 a, %rd925;
	ld.const.f32 %f2755, [a];
	}

	// end inline asm
	// begin inline asm
	fma.rn.f32 %f2714, %f2754, %f2755, %f2714;
	// end inline asm
	// begin inline asm
	{
	.reg .u64 a;
	cvta.to.global.u64 a, %rd926;
	ld.global.ca.f32 %f2760, [a];
	}

	// end inline asm
	// begin inline asm
	{
	.reg .u64 a;
	cvta.to.const.u64 a, %rd927;
	ld.const.f32 %f2761, [a];
	}

	// end inline asm
	// begin inline asm
	fma.rn.f32 %f2714, %f2760, %f2761, %f2714;
	// end inline asm
	// begin inline asm
	{
	.reg .u64 a;
	cvta.to.global.u64 a, %rd928;
	ld.global.ca.f32 %f2766, [a];
	}

	// end inline asm
	// begin inline asm
	{
	.reg .u64 a;
	cvta.to.const.u64 a, %rd929;
	ld.const.f32 %f2767, [a];
	}

	// end inline asm
	// begin inline asm
	fma.rn.f32 %f2714, %f2766, %f2767, %f2714;
	// end inline asm
	// begin inline asm
	{
	.reg .u64 a;
	cvta.to.global.u64 a, %rd930;
	ld.global.ca.f32 %f2772, [a];
	}

	// end inline asm
	// begin inline asm
	{
	.reg .u64 a;
	cvta.to.const.u64 a, %rd931;
	ld.const.f32 %f2773, [a];
	}

	// end inline asm
	// begin inline asm
	fma.rn.f32 %f2714, %f2772, %f2773, %f2714;
	// end inline asm
	// begin inline asm
	{
	.reg .u64 a;
	cvta.to.global.u64 a, %rd932;
	ld.global.ca.f32 %f2778, [a];
	}

	// end inline asm
	// begin inline asm
	{
	.reg .u64 a;
	cvta.to.const.u64 a, %rd933;
	ld.const.f32 %f2779, [a];
	}

	// end inline asm
	// begin inline asm
	fma.rn.f32 %f2714, %f2778, %f2779, %f2714;
	// end inline asm
	// begin inline asm
	{
	.reg .u64 a;
	cvta.to.global.u64 a, %rd934;
	ld.global.ca.f32 %f2784, [a];
	}

	// end inline asm
	// begin inline asm
	{
	.reg .u64 a;
	cvta.to.const.u64 a, %rd935;
	ld.const.f32 %f2785, [a];
	}

	// end inline asm
	// begin inline asm
	fma.rn.f32 %f2714, %f2784, %f2785, %f2714;
	// end inline asm
	// begin inline asm
	{
	.reg .u64 a;
	cvta.to.global.u64 a, %rd936;
	ld.global.ca.f32 %f2790, [a];
	}

	// end inline asm
	// begin inline asm
	{
	.reg .u64 a;
	cvta.to.const.u64 a, %rd937;
	ld.const.f32 %f2791, [a];
	}

	// end inline asm
	// begin inline asm
	fma.rn.f32 %f2714, %f2790, %f2791, %f2714;
	// end inline asm
	// begin inline asm
	{
	.reg .u64 a;
	cvta.to.global.u64 a, %rd938;
	ld.global.ca.f32 %f2796, [a];
	}

	// end inline asm
	// begin inline asm
	{
	.reg .u64 a;
	cvta.to.const.u64 a, %rd939;
	ld.const.f32 %f2797, [a];
	}

	// end inline asm
	// begin inline asm
	fma.rn.f32 %f2714, %f2796, %f2797, %f2714;
	// end inline asm
	// begin inline asm
	{
	.reg .u64 a;
	cvta.to.global.u64 a, %rd940;
	ld.global.ca.f32 %f2802, [a];
	}

	// end inline asm
	// begin inline asm
	{
	.reg .u64 a;
	cvta.to.const.u64 a, %rd941;
	ld.const.f32 %f2803, [a];
	}

	// end inline asm
	// begin inline asm
	fma.rn.f32 %f2714, %f2802, %f2803, %f2714;
	// end inline asm
	// begin inline asm
	{
	.reg .u64 a;
	cvta.to.global.u64 a, %rd942;
	ld.global.ca.f32 %f2808, [a];
	}

	// end inline asm
	// begin inline asm
	{
	.reg .u64 a;
	cvta.to.const.u64 a, %rd943;
	ld.const.f32 %f2809, [a];
	}

	// end inline asm
	// begin inline asm
	fma.rn.f32 %f2714, %f2808, %f2809, %f2714;
	// end inline asm
	// begin inline asm
	{
	.reg .u64 a;
	cvta.to.global.u64 a, %rd944;
	ld.global.ca.f32 %f2814, [a];
	}

	// end inline asm
	// begin inline asm
	{
	.reg .u64 a;
	cvta.to.const.u64 a, %rd945;
	ld.const.f32 %f2815, [a];
	}

	// end inline asm
	// begin inline asm
	fma.rn.f32 %f2714, %f2814, %f2815, %f2714;
	// end inline asm
	// begin inline asm
	{
	.reg .u64 a;
	cvta.to.global.u64 a, %rd946;
	ld.global.ca.f32 %f2820, [a];
	}

	// end inline asm
	// begin inline asm
	{
	.reg .u64 a;
	cvta.to.const.u64 a, %rd947;
	ld.const.f32 %f2821, [a];
	}

	// end inline asm
	// begin inline asm
	fma.rn.f32 %f2714, %f2820, %f2821, %f2714;
	// end inline asm
	// begin inline asm
	{
	.reg .u64 a;
	cvta.to.global.u64 a, %rd948;
	ld.global.ca.f32 %f2826, [a];
	}

	// end inline asm
	// begin inline asm
	{
	.reg .u64 a;
	cvta.to.const.u64 a, %rd949;
	ld.const.f32 %f2827, [a];
	}

	// end inline asm
	// begin inline asm
	fma.rn.f32 %f2714, %f2826, %f2827, %f2714;
	// end inline asm
	// begin inline asm
	{
	.reg .u64 a;
	cvta.to.global.u64 a, %rd950;
	ld.global.ca.f32 %f2832, [a];
	}

	// end inline asm
	// begin inline asm
	{
	.reg .u64 a;
	cvta.to.const.u64 a, %rd951;
	ld.const.f32 %f2833, [a];
	}

	// end inline asm
	// begin inline asm
	fma.rn.f32 %f2714, %f2832, %f2833, %f2714;
	// end inline asm
	// begin inline asm
	{
	.reg .u64 a;
	cvta.to.global.u64 a, %rd952;
	ld.global.ca.f32 %f2838, [a];
	}

	// end inline asm
	// begin inline asm
	{
	.reg .u64 a;
	cvta.to.const.u64 a, %rd953;
	ld.const.f32 %f2839, [a];
	}

	// end inline asm
	// begin inline asm
	fma.rn.f32 %f2714, %f2838, %f2839, %f2714;
	// end inline asm
	// begin inline asm
	{
	.reg .u64 a;
	cvta.to.global.u64 a, %rd954;
	ld.global.ca.f32 %f2844, [a];
	}

	// end inline asm
	// begin inline asm
	{
	.reg .u64 a;
	cvta.to.const.u64 a, %rd955;
	ld.const.f32 %f2845, [a];
	}

	// end inline asm
	// begin inline asm
	fma.rn.f32 %f2714, %f2844, %f2845, %f2714;
	// end inline asm
	add.s64 	%rd956, %rd647, 20;
	// begin inline asm
	{
	.reg .u64 a;
	cvta.to.global.u64 a, %rd956;
	ld.global.ca.f32 %f2850, [a];
	}

	// end inline asm
	// begin inline asm
	{
	.reg .u64 a;
	cvta.to.const.u64 a, %rd957;
	ld.const.f32 %f2851, [a];
	}

	// end inline asm
	// begin inline asm
	fma.rn.f32 %f2714, %f2850, %f2851, %f2714;
	// end inline asm
	// begin inline asm
	{
	.reg .u64 a;
	cvta.to.global.u64 a, %rd958;
	ld.global.ca.f32 %f2856, [a];
	}

	// end inline asm
	// begin inline asm
	{
	.reg .u64 a;
	cvta.to.const.u64 a, %rd959;
	ld.const.f32 %f2857, [a];
	}

	// end inline asm
	// begin inline asm
	fma.rn.f32 %f2714, %f2856, %f2857, %f2714;
	// end inline asm
	// begin inline asm
	{
	.reg .u64 a;
	cvta.to.global.u64 a, %rd960;
	ld.global.ca.f32 %f2862, [a];
	}

	// end inline asm
	// begin inline asm
	{
	.reg .u64 a;
	cvta.to.const.u64 a, %rd961;
	ld.const.f32 %f2863, [a];
	}

	// end inline asm
	// begin inline asm
	fma.rn.f32 %f2714, %f2862, %f2863, %f2714;
	// end inline asm
	// begin inline asm
	{
	.reg .u64 a;
	cvta.to.global.u64 a, %rd962;
	ld.global.ca.f32 %f2868, [a];
	}

	// end inline asm
	// begin inline asm
	{
	.reg .u64 a;
	cvta.to.const.u64 a, %rd963;
	ld.const.f32 %f2869, [a];
	}

	// end inline asm
	// begin inline asm
	fma.rn.f32 %f2714, %f2868, %f2869, %f2714;
	// end inline asm
	// begin inline asm
	{
	.reg .u64 a;
	cvta.to.global.u64 a, %rd964;
	ld.global.ca.f32 %f2874, [a];
	}

	// end inline asm
	// begin inline asm
	{
	.reg .u64 a;
	cvta.to.const.u64 a, %rd965;
	ld.const.f32 %f2875, [a];
	}

	// end inline asm
	// begin inline asm
	fma.rn.f32 %f2714, %f2874, %f2875, %f2714;
	// end inline asm
	// begin inline asm
	{
	.reg .u64 a;
	cvta.to.global.u64 a, %rd966;
	ld.global.ca.f32 %f2880, [a];
	}

	// end inline asm
	// begin inline asm
	{
	.reg .u64 a;
	cvta.to.const.u64 a, %rd967;
	ld.const.f32 %f2881, [a];
	}

	// end inline asm
	// begin inline asm
	fma.rn.f32 %f2714, %f2880, %f2881, %f2714;
	// end inline asm
	// begin inline asm
	{
	.reg .u64 a;
	cvta.to.global.u64 a, %rd968;
	ld.global.ca.f32 %f2886, [a];
	}

	// end inline asm
	// begin inline asm
	{
	.reg .u64 a;
	cvta.to.const.u64 a, %rd969;
	ld.const.f32 %f2887, [a];
	}

	// end inline asm
	// begin inline asm
	fma.rn.f32 %f2714, %f2886, %f2887, %f2714;
	// end inline asm
	// begin inline asm
	{
	.reg .u64 a;
	cvta.to.global.u64 a, %rd970;
	ld.global.ca.f32 %f2892, [a];
	}

	// end inline asm
	// begin inline asm
	{
	.reg .u64 a;
	cvta.to.const.u64 a, %rd971;
	ld.const.f32 %f2893, [a];
	}

	// end inline asm
	// begin inline asm
	fma.rn.f32 %f2714, %f2892, %f2893, %f2714;
	// end inline asm
	// begin inline asm
	{
	.reg .u64 a;
	cvta.to.global.u64 a, %rd972;
	ld.global.ca.f32 %f2898, [a];
	}

	// end inline asm
	// begin inline asm
	{
	.reg .u64 a;
	cvta.to.const.u64 a, %rd973;
	ld.const.f32 %f2899, [a];
	}

	// end inline asm
	// begin inline asm
	fma.rn.f32 %f2714, %f2898, %f2899, %f2714;
	// end inline asm
	// begin inline asm
	{
	.reg .u64 a;
	cvta.to.global.u64 a, %rd974;
	ld.global.ca.f32 %f2904, [a];
	}

	// end inline asm
	// begin inline asm
	{
	.reg .u64 a;
	cvta.to.const.u64 a, %rd975;
	ld.const.f32 %f2905, [a];
	}

	// end inline asm
	// begin inline asm
	fma.rn.f32 %f2714, %f2904, %f2905, %f2714;
	// end inline asm
	// begin inline asm
	{
	.reg .u64 a;
	cvta.to.global.u64 a, %rd976;
	ld.global.ca.f32 %f2910, [a];
	}

	// end inline asm
	// begin inline asm
	{
	.reg .u64 a;
	cvta.to.const.u64 a, %rd977;
	ld.const.f32 %f2911, [a];
	}

	// end inline asm
	// begin inline asm
	fma.rn.f32 %f2714, %f2910, %f2911, %f2714;
	// end inline asm
	// begin inline asm
	{
	.reg .u64 a;
	cvta.to.global.u64 a, %rd978;
	ld.global.ca.f32 %f2916, [a];
	}

	// end inline asm
	// begin inline asm
	{
	.reg .u64 a;
	cvta.to.const.u64 a, %rd979;
	ld.const.f32 %f2917, [a];
	}

	// end inline asm
	// begin inline asm
	fma.rn.f32 %f2714, %f2916, %f2917, %f2714;
	// end inline asm
	// begin inline asm
	{
	.reg .u64 a;
	cvta.to.global.u64 a, %rd980;
	ld.global.ca.f32 %f2922, [a];
	}

	// end inline asm
	// begin inline asm
	{
	.reg .u64 a;
	cvta.to.const.u64 a, %rd981;
	ld.const.f32 %f2923, [a];
	}

	// end inline asm
	// begin inline asm
	fma.rn.f32 %f2714, %f2922, %f2923, %f2714;
	// end inline asm
	// begin inline asm
	{
	.reg .u64 a;
	cvta.to.global.u64 a, %rd982;
	ld.global.ca.f32 %f2928, [a];
	}

	// end inline asm
	// begin inline asm
	{
	.reg .u64 a;
	cvta.to.const.u64 a, %rd983;
	ld.const.f32 %f2929, [a];
	}

	// end inline asm
	// begin inline asm
	fma.rn.f32 %f2714, %f2928, %f2929, %f2714;
	// end inline asm
	// begin inline asm
	{
	.reg .u64 a;
	cvta.to.global.u64 a, %rd984;
	ld.global.ca.f32 %f2934, [a];
	}

	// end inline asm
	// begin inline asm
	{
	.reg .u64 a;
	cvta.to.const.u64 a, %rd985;
	ld.const.f32 %f2935, [a];
	}

	// end inline asm
	// begin inline asm
	fma.rn.f32 %f2714, %f2934, %f2935, %f2714;
	// end inline asm
	// begin inline asm
	{
	.reg .u64 a;
	cvta.to.global.u64 a, %rd986;
	ld.global.ca.f32 %f2940, [a];
	}

	// end inline asm
	// begin inline asm
	{
	.reg .u64 a;
	cvta.to.const.u64 a, %rd987;
	ld.const.f32 %f2941, [a];
	}

	// end inline asm
	// begin inline asm
	fma.rn.f32 %f2714, %f2940, %f2941, %f2714;
	// end inline asm
	// begin inline asm
	{
	.reg .u64 a;
	cvta.to.global.u64 a, %rd988;
	ld.global.ca.f32 %f2946, [a];
	}

	// end inline asm
	// begin inline asm
	{
	.reg .u64 a;
	cvta.to.const.u64 a, %rd989;
	ld.const.f32 %f2947, [a];
	}

	// end inline asm
	// begin inline asm
	fma.rn.f32 %f2714, %f2946, %f2947, %f2714;
	// end inline asm
	// begin inline asm
	{
	.reg .u64 a;
	cvta.to.global.u64 a, %rd990;
	ld.global.ca.f32 %f2952, [a];
	}

	// end inline asm
	// begin inline asm
	{
	.reg .u64 a;
	cvta.to.const.u64 a, %rd991;
	ld.const.f32 %f2953, [a];
	}

	// end inline asm
	// begin inline asm
	fma.rn.f32 %f2714, %f2952, %f2953, %f2714;
	// end inline asm
	// begin inline asm
	{
	.reg .u64 a;
	cvta.to.global.u64 a, %rd992;
	ld.global.ca.f32 %f2958, [a];
	}

	// end inline asm
	// begin inline asm
	{
	.reg .u64 a;
	cvta.to.const.u64 a, %rd993;
	ld.const.f32 %f2959, [a];
	}

	// end inline asm
	// begin inline asm
	fma.rn.f32 %f2714, %f2958, %f2959, %f2714;
	// end inline asm
	// begin inline asm
	{
	.reg .u64 a;
	cvta.to.global.u64 a, %rd994;
	ld.global.ca.f32 %f2964, [a];
	}

	// end inline asm
	// begin inline asm
	{
	.reg .u64 a;
	cvta.to.const.u64 a, %rd995;
	ld.const.f32 %f2965, [a];
	}

	// end inline asm
	// begin inline asm
	fma.rn.f32 %f2714, %f2964, %f2965, %f2714;
	// end inline asm
	// begin inline asm
	{
	.reg .u64 a;
	cvta.to.global.u64 a, %rd996;
	ld.global.ca.f32 %f2970, [a];
	}

	// end inline asm
	// begin inline asm
	{
	.reg .u64 a;
	cvta.to.const.u64 a, %rd997;
	ld.const.f32 %f2971, [a];
	}

	// end inline asm
	// begin inline asm
	fma.rn.f32 %f2714, %f2970, %f2971, %f2714;
	// end inline asm
	// begin inline asm
	{
	.reg .u64 a;
	cvta.to.global.u64 a, %rd998;
	ld.global.ca.f32 %f2976, [a];
	}

	// end inline asm
	// begin inline asm
	{
	.reg .u64 a;
	cvta.to.const.u64 a, %rd999;
	ld.const.f32 %f2977, [a];
	}

	// end inline asm
	// begin inline asm
	fma.rn.f32 %f2714, %f2976, %f2977, %f2714;
	// end inline asm
	// begin inline asm
	{
	.reg .u64 a;
	cvta.to.global.u64 a, %rd1000;
	ld.global.ca.f32 %f2982, [a];
	}

	// end inline asm
	// begin inline asm
	{
	.reg .u64 a;
	cvta.to.const.u64 a, %rd1001;
	ld.const.f32 %f2983, [a];
	}

	// end inline asm
	// begin inline asm
	fma.rn.f32 %f2714, %f2982, %f2983, %f2714;
	// end inline asm
	// begin inline asm
	{
	.reg .u64 a;
	cvta.to.global.u64 a, %rd1002;
	ld.global.ca.f32 %f2988, [a];
	}

	// end inline asm
	// begin inline asm
	{
	.reg .u64 a;
	cvta.to.const.u64 a, %rd1003;
	ld.const.f32 %f2989, [a];
	}

	// end inline asm
	// begin inline asm
	fma.rn.f32 %f2714, %f2988, %f2989, %f2714;
	// end inline asm
	// begin inline asm
	{
	.reg .u64 a;
	cvta.to.global.u64 a, %rd1004;
	ld.global.ca.f32 %f2994, [a];
	}

	// end inline asm
	// begin inline asm
	{
	.reg .u64 a;
	cvta.to.const.u64 a, %rd1005;
	ld.const.f32 %f2995, [a];
	}

	// end inline asm
	// begin inline asm
	fma.rn.f32 %f2714, %f2994, %f2995, %f2714;
	// end inline asm
	add.s64 	%rd1006, %rd697, 20;
	// begin inline asm
	{
	.reg .u64 a;
	cvta.to.global.u64 a, %rd1006;
	ld.global.ca.f32 %f3000, [a];
	}

	// end inline asm
	// begin inline asm
	{
	.reg .u64 a;
	cvta.to.const.u64 a, %rd1007;
	ld.const.f32 %f3001, [a];
	}

	// end inline asm
	// begin inline asm
	fma.rn.f32 %f2714, %f3000, %f3001, %f2714;
	// end inline asm
	// begin inline asm
	{
	.reg .u64 a;
	cvta.to.global.u64 a, %rd1008;
	ld.global.ca.f32 %f3006, [a];
	}

	// end inline asm
	// begin inline asm
	{
	.reg .u64 a;
	cvta.to.const.u64 a, %rd1009;
	ld.const.f32 %f3007, [a];
	}

	// end inline asm
	// begin inline asm
	fma.rn.f32 %f2714, %f3006, %f3007, %f2714;
	// end inline asm
	// begin inline asm
	{
	.reg .u64 a;
	cvta.to.global.u64 a, %rd1010;
	ld.global.ca.f32 %f3012, [a];
	}

	// end inline asm
	// begin inline asm
	{
	.reg .u64 a;
	cvta.to.const.u64 a, %rd1011;
	ld.const.f32 %f3013, [a];
	}

	// end inline asm
	// begin inline asm
	fma.rn.f32 %f2714, %f3012, %f3013, %f2714;
	// end inline asm
	// begin inline asm
	{
	.reg .u64 a;
	cvta.to.global.u64 a, %rd1012;
	ld.global.ca.f32 %f3018, [a];
	}

	// end inline asm
	// begin inline asm
	{
	.reg .u64 a;
	cvta.to.const.u64 a, %rd1013;
	ld.const.f32 %f3019, [a];
	}

	// end inline asm
	// begin inline asm
	fma.rn.f32 %f2714, %f3018, %f3019, %f2714;
	// end inline asm
	// begin inline asm
	{
	.reg .u64 a;
	cvta.to.global.u64 a, %rd1014;
	ld.global.ca.f32 %f3024, [a];
	}

	// end inline asm
	// begin inline asm
	{
	.reg .u64 a;
	cvta.to.const.u64 a, %rd1015;
	ld.const.f32 %f3025, [a];
	}

	// end inline asm
	// begin inline asm
	fma.rn.f32 %f2714, %f3024, %f3025, %f2714;
	// end inline asm
	// begin inline asm
	{
	.reg .u64 a;
	cvta.to.global.u64 a, %rd1016;
	ld.global.ca.f32 %f3030, [a];
	}

	// end inline asm
	// begin inline asm
	{
	.reg .u64 a;
	cvta.to.const.u64 a, %rd1017;
	ld.const.f32 %f3031, [a];
	}

	// end inline asm
	// begin inline asm
	fma.rn.f32 %f2714, %f3030, %f3031, %f2714;
	// end inline asm
	// begin inline asm
	{
	.reg .u64 a;
	cvta.to.global.u64 a, %rd1018;
	ld.global.ca.f32 %f3036, [a];
	}

	// end inline asm
	// begin inline asm
	{
	.reg .u64 a;
	cvta.to.const.u64 a, %rd1019;
	ld.const.f32 %f3037, [a];
	}

	// end inline asm
	// begin inline asm
	fma.rn.f32 %f2714, %f3036, %f3037, %f2714;
	// end inline asm
	// begin inline asm
	{
	.reg .u64 a;
	cvta.to.global.u64 a, %rd1020;
	ld.global.ca.f32 %f3042, [a];
	}

	// end inline asm
	// begin inline asm
	{
	.reg .u64 a;
	cvta.to.const.u64 a, %rd1021;
	ld.const.f32 %f3043, [a];
	}

	// end inline asm
	// begin inline asm
	fma.rn.f32 %f2714, %f3042, %f3043, %f2714;
	// end inline asm
	// begin inline asm
	{
	.reg .u64 a;
	cvta.to.global.u64 a, %rd1022;
	ld.global.ca.f32 %f3048, [a];
	}

	// end inline asm
	// begin inline asm
	{
	.reg .u64 a;
	cvta.to.const.u64 a, %rd1023;
	ld.const.f32 %f3049, [a];
	}

	// end inline asm
	// begin inline asm
	fma.rn.f32 %f2714, %f3048, %f3049, %f2714;
	// end inline asm
	// begin inline asm
	{
	.reg .u64 a;
	cvta.to.global.u64 a, %rd1024;
	ld.global.ca.f32 %f3054, [a];
	}

	// end inline asm
	// begin inline asm
	{
	.reg .u64 a;
	cvta.to.const.u64 a, %rd1025;
	ld.const.f32 %f3055, [a];
	}

	// end inline asm
	// begin inline asm
	fma.rn.f32 %f2714, %f3054, %f3055, %f2714;
	// end inline asm
	// begin inline asm
	{
	.reg .u64 a;
	cvta.to.global.u64 a, %rd1026;
	ld.global.ca.f32 %f3060, [a];
	}

	// end inline asm
	// begin inline asm
	{
	.reg .u64 a;
	cvta.to.const.u64 a, %rd1027;
	ld.const.f32 %f3061, [a];
	}

	// end inline asm
	// begin inline asm
	fma.rn.f32 %f2714, %f3060, %f3061, %f2714;
	// end inline asm
	// begin inline asm
	{
	.reg .u64 a;
	cvta.to.global.u64 a, %rd1028;
	ld.global.ca.f32 %f3066, [a];
	}

	// end inline asm
	// begin inline asm
	{
	.reg .u64 a;
	cvta.to.const.u64 a, %rd1029;
	ld.const.f32 %f3067, [a];
	}

	// end inline asm
	// begin inline asm
	fma.rn.f32 %f2714, %f3066, %f3067, %f2714;
	// end inline asm
	// begin inline asm
	{
	.reg .u64 a;
	cvta.to.global.u64 a, %rd1030;
	ld.global.ca.f32 %f3072, [a];
	}

	// end inline asm
	// begin inline asm
	{
	.reg .u64 a;
	cvta.to.const.u64 a, %rd1031;
	ld.const.f32 %f3073, [a];
	}

	// end inline asm
	// begin inline asm
	fma.rn.f32 %f2714, %f3072, %f3073, %f2714;
	// end inline asm
	// begin inline asm
	{
	.reg .u64 a;
	cvta.to.global.u64 a, %rd1032;
	ld.global.ca.f32 %f3078, [a];
	}

	// end inline asm
	// begin inline asm
	{
	.reg .u64 a;
	cvta.to.const.u64 a, %rd1033;
	ld.const.f32 %f3079, [a];
	}

	// end inline asm
	// begin inline asm
	fma.rn.f32 %f2714, %f3078, %f3079, %f2714;
	// end inline asm
	// begin inline asm
	{
	.reg .u64 a;
	cvta.to.global.u64 a, %rd1034;
	ld.global.ca.f32 %f3084, [a];
	}

	// end inline asm
	// begin inline asm
	{
	.reg .u64 a;
	cvta.to.const.u64 a, %rd1035;
	ld.const.f32 %f3085, [a];
	}

	// end inline asm
	// begin inline asm
	fma.rn.f32 %f2714, %f3084, %f3085, %f2714;
	// end inline asm
	// begin inline asm
	{
	.reg .u64 a;
	cvta.to.global.u64 a, %rd1036;
	ld.global.ca.f32 %f3090, [a];
	}

	// end inline asm
	// begin inline asm
	{
	.reg .u64 a;
	cvta.to.const.u64 a, %rd1037;
	ld.const.f32 %f3091, [a];
	}

	// end inline asm
	// begin inline asm
	fma.rn.f32 %f2714, %f3090, %f3091, %f2714;
	// end inline asm
	// begin inline asm
	{
	.reg .u64 a;
	cvta.to.global.u64 a, %rd1038;
	ld.global.ca.f32 %f3096, [a];
	}

	// end inline asm
	// begin inline asm
	{
	.reg .u64 a;
	cvta.to.const.u64 a, %rd1039;
	ld.const.f32 %f3097, [a];
	}

	// end inline asm
	// begin inline asm
	fma.rn.f32 %f2714, %f3096, %f3097, %f2714;
	// end inline asm
	// begin inline asm
	{
	.reg .u64 a;
	cvta.to.global.u64 a, %rd1040;
	ld.global.ca.f32 %f3102, [a];
	}

	// end inline asm
	// begin inline asm
	{
	.reg .u64 a;
	cvta.to.const.u64 a, %rd1041;
	ld.const.f32 %f3103, [a];
	}

	// end inline asm
	// begin inline asm
	fma.rn.f32 %f2714, %f3102, %f3103, %f2714;
	// end inline asm
	// begin inline asm
	{
	.reg .u64 a;
	cvta.to.global.u64 a, %rd1042;
	ld.global.ca.f32 %f3108, [a];
	}

	// end inline asm
	// begin inline asm
	{
	.reg .u64 a;
	cvta.to.const.u64 a, %rd1043;
	ld.const.f32 %f3109, [a];
	}

	// end inline asm
	// begin inline asm
	fma.rn.f32 %f2714, %f3108, %f3109, %f2714;
	// end inline asm
	// begin inline asm
	{
	.reg .u64 a;
	cvta.to.global.u64 a, %rd1044;
	ld.global.ca.f32 %f3114, [a];
	}

	// end inline asm
	// begin inline asm
	{
	.reg .u64 a;
	cvta.to.const.u64 a, %rd1045;
	ld.const.f32 %f3115, [a];
	}

	// end inline asm
	// begin inline asm
	fma.rn.f32 %f2714, %f3114, %f3115, %f2714;
	// end inline asm
	// begin inline asm
	{
	.reg .u64 a;
	cvta.to.global.u64 a, %rd1046;
	ld.global.ca.f32 %f3120, [a];
	}

	// end inline asm
	// begin inline asm
	{
	.reg .u64 a;
	cvta.to.const.u64 a, %rd1047;
	ld.const.f32 %f3121, [a];
	}

	// end inline asm
	// begin inline asm
	fma.rn.f32 %f2714, %f3120, %f3121, %f2714;
	// end inline asm
	// begin inline asm
	{
	.reg .u64 a;
	cvta.to.global.u64 a, %rd1048;
	ld.global.ca.f32 %f3126, [a];
	}

	// end inline asm
	// begin inline asm
	{
	.reg .u64 a;
	cvta.to.const.u64 a, %rd1049;
	ld.const.f32 %f3127, [a];
	}

	// end inline asm
	// begin inline asm
	fma.rn.f32 %f2714, %f3126, %f3127, %f2714;
	// end inline asm
	// begin inline asm
	{
	.reg .u64 a;
	cvta.to.global.u64 a, %rd1050;
	ld.global.ca.f32 %f3132, [a];
	}

	// end inline asm
	// begin inline asm
	{
	.reg .u64 a;
	cvta.to.const.u64 a, %rd1051;
	ld.const.f32 %f3133, [a];
	}

	// end inline asm
	// begin inline asm
	fma.rn.f32 %f2714, %f3132, %f3133, %f2714;
	// end inline asm
	// begin inline asm
	{
	.reg .u64 a;
	cvta.to.global.u64 a, %rd1052;
	ld.global.ca.f32 %f3138, [a];
	}

	// end inline asm
	// begin inline asm
	{
	.reg .u64 a;
	cvta.to.const.u64 a, %rd1053;
	ld.const.f32 %f3139, [a];
	}

	// end inline asm
	// begin inline asm
	fma.rn.f32 %f2714, %f3138, %f3139, %f2714;
	// end inline asm
	// begin inline asm
	{
	.reg .u64 a;
	cvta.to.global.u64 a, %rd1054;
	ld.global.ca.f32 %f3144, [a];
	}

	// end inline asm
	// begin inline asm
	{
	.reg .u64 a;
	cvta.to.const.u64 a, %rd1055;
	ld.const.f32 %f3145, [a];
	}

	// end inline asm
	// begin inline asm
	fma.rn.f32 %f2714, %f3144, %f3145, %f2714;
	// end inline asm
	add.s64 	%rd1056, %rd747, 20;
	// begin inline asm
	{
	.reg .u64 a;
	cvta.to.global.u64 a, %rd1056;
	ld.global.ca.f32 %f3150, [a];
	}

	// end inline asm
	// begin inline asm
	{
	.reg .u64 a;
	cvta.to.const.u64 a, %rd1057;
	ld.const.f32 %f3151, [a];
	}

	// end inline asm
	// begin inline asm
	fma.rn.f32 %f2714, %f3150, %f3151, %f2714;
	// end inline asm
	// begin inline asm
	{
	.reg .u64 a;
	cvta.to.global.u64 a, %rd1058;
	ld.global.ca.f32 %f3156, [a];
	}

	// end inline asm
	// begin inline asm
	{
	.reg .u64 a;
	cvta.to.const.u64 a, %rd1059;
	ld.const.f32 %f3157, [a];
	}

	// end inline asm
	// begin inline asm
	fma.rn.f32 %f2714, %f3156, %f3157, %f2714;
	// end inline asm
	// begin inline asm
	{
	.reg .u64 a;
	cvta.to.global.u64 a, %rd1060;
	ld.global.ca.f32 %f3162, [a];
	}

	// end inline asm
	// begin inline asm
	{
	.reg .u64 a;
	cvta.to.const.u64 a, %rd1061;
	ld.const.f32 %f3163, [a];
	}

	// end inline asm
	// begin inline asm
	fma.rn.f32 %f2714, %f3162, %f3163, %f2714;
	// end inline asm
	// begin inline asm
	{
	.reg .u64 a;
	cvta.to.global.u64 a, %rd1062;
	ld.global.ca.f32 %f3168, [a];
	}

	// end inline asm
	// begin inline asm
	{
	.reg .u64 a;
	cvta.to.const.u64 a, %rd1063;
	ld.const.f32 %f3169, [a];
	}

	// end inline asm
	// begin inline asm
	fma.rn.f32 %f2714, %f3168, %f3169, %f2714;
	// end inline asm
	// begin inline asm
	{
	.reg .u64 a;
	cvta.to.global.u64 a, %rd1064;
	ld.global.ca.f32 %f3174, [a];
	}

	// end inline asm
	// begin inline asm
	{
	.reg .u64 a;
	cvta.to.const.u64 a, %rd1065;
	ld.const.f32 %f3175, [a];
	}

	// end inline asm
	// begin inline asm
	fma.rn.f32 %f2714, %f3174, %f3175, %f2714;
	// end inline asm
	// begin inline asm
	{
	.reg .u64 a;
	cvta.to.global.u64 a, %rd1066;
	ld.global.ca.f32 %f3180, [a];
	}

	// end inline asm
	// begin inline asm
	{
	.reg .u64 a;
	cvta.to.const.u64 a, %rd1067;
	ld.const.f32 %f3181, [a];
	}

	// end inline asm
	// begin inline asm
	fma.rn.f32 %f2714, %f3180, %f3181, %f2714;
	// end inline asm
	// begin inline asm
	{
	.reg .u64 a;
	cvta.to.global.u64 a, %rd1068;
	ld.global.ca.f32 %f3186, [a];
	}

	// end inline asm
	// begin inline asm
	{
	.reg .u64 a;
	cvta.to.const.u64 a, %rd1069;
	ld.const.f32 %f3187, [a];
	}

	// end inline asm
	// begin inline asm
	fma.rn.f32 %f2714, %f3186, %f3187, %f2714;
	// end inline asm
	// begin inline asm
	{
	.reg .u64 a;
	cvta.to.global.u64 a, %rd1070;
	ld.global.ca.f32 %f3192, [a];
	}

	// end inline asm
	// begin inline asm
	{
	.reg .u64 a;
	cvta.to.const.u64 a, %rd1071;
	ld.const.f32 %f3193, [a];
	}

	// end inline asm
	// begin inline asm
	fma.rn.f32 %f2714, %f3192, %f3193, %f2714;
	// end inline asm
	// begin inline asm
	{
	.reg .u64 a;
	cvta.to.global.u64 a, %rd1072;
	ld.global.ca.f32 %f3198, [a];
	}

	// end inline asm
	// begin inline asm
	{
	.reg .u64 a;
	cvta.to.const.u64 a, %rd1073;
	ld.const.f32 %f3199, [a];
	}

	// end inline asm
	// begin inline asm
	fma.rn.f32 %f2714, %f3198, %f3199, %f2714;
	// end inline asm
	// begin inline asm
	{
	.reg .u64 a;
	cvta.to.global.u64 a, %rd1074;
	ld.global.ca.f32 %f3204, [a];
	}

	// end inline asm
	// begin inline asm
	{
	.reg .u64 a;
	cvta.to.const.u64 a, %rd1075;
	ld.const.f32 %f3205, [a];
	}

	// end inline asm
	// begin inline asm
	fma.rn.f32 %f2714, %f3204, %f3205, %f2714;
	// end inline asm
	// begin inline asm
	{
	.reg .u64 a;
	cvta.to.global.u64 a, %rd1076;
	ld.global.ca.f32 %f3210, [a];
	}

	// end inline asm
	// begin inline asm
	{
	.reg .u64 a;
	cvta.to.const.u64 a, %rd1077;
	ld.const.f32 %f3211, [a];
	}

	// end inline asm
	// begin inline asm
	fma.rn.f32 %f2714, %f3210, %f3211, %f2714;
	// end inline asm
	// begin inline asm
	{
	.reg .u64 a;
	cvta.to.global.u64 a, %rd1078;
	ld.global.ca.f32 %f3216, [a];
	}

	// end inline asm
	// begin inline asm
	{
	.reg .u64 a;
	cvta.to.const.u64 a, %rd1079;
	ld.const.f32 %f3217, [a];
	}

	// end inline asm
	// begin inline asm
	fma.rn.f32 %f2714, %f3216, %f3217, %f2714;
	// end inline asm
	// begin inline asm
	{
	.reg .u64 a;
	cvta.to.global.u64 a, %rd1080;
	ld.global.ca.f32 %f3222, [a];
	}

	// end inline asm
	// begin inline asm
	{
	.reg .u64 a;
	cvta.to.const.u64 a, %rd1081;
	ld.const.f32 %f3223, [a];
	}

	// end inline asm
	// begin inline asm
	fma.rn.f32 %f2714, %f3222, %f3223, %f2714;
	// end inline asm
	// begin inline asm
	{
	.reg .u64 a;
	cvta.to.global.u64 a, %rd1082;
	ld.global.ca.f32 %f3228, [a];
	}

	// end inline asm
	// begin inline asm
	{
	.reg .u64 a;
	cvta.to.const.u64 a, %rd1083;
	ld.const.f32 %f3229, [a];
	}

	// end inline asm
	// begin inline asm
	fma.rn.f32 %f2714, %f3228, %f3229, %f2714;
	// end inline asm
	// begin inline asm
	{
	.reg .u64 a;
	cvta.to.global.u64 a, %rd1084;
	ld.global.ca.f32 %f3234, [a];
	}

	// end inline asm
	// begin inline asm
	{
	.reg .u64 a;
	cvta.to.const.u64 a, %rd1085;
	ld.const.f32 %f3235, [a];
	}

	// end inline asm
	// begin inline asm
	fma.rn.f32 %f2714, %f3234, %f3235, %f2714;
	// end inline asm
	// begin inline asm
	{
	.reg .u64 a;
	cvta.to.global.u64 a, %rd1086;
	ld.global.ca.f32 %f3240, [a];
	}

	// end inline asm
	// begin inline asm
	{
	.reg .u64 a;
	cvta.to.const.u64 a, %rd1087;
	ld.const.f32 %f3241, [a];
	}

	// end inline asm
	// begin inline asm
	fma.rn.f32 %f2714, %f3240, %f3241, %f2714;
	// end inline asm
	// begin inline asm
	{
	.reg .u64 a;
	cvta.to.global.u64 a, %rd1088;
	ld.global.ca.f32 %f3246, [a];
	}

	// end inline asm
	// begin inline asm
	{
	.reg .u64 a;
	cvta.to.const.u64 a, %rd1089;
	ld.const.f32 %f3247, [a];
	}

	// end inline asm
	// begin inline asm
	fma.rn.f32 %f2714, %f3246, %f3247, %f2714;
	// end inline asm
	// begin inline asm
	{
	.reg .u64 a;
	cvta.to.global.u64 a, %rd1090;
	ld.global.ca.f32 %f3252, [a];
	}

	// end inline asm
	// begin inline asm
	{
	.reg .u64 a;
	cvta.to.const.u64 a, %rd1091;
	ld.const.f32 %f3253, [a];
	}

	// end inline asm
	// begin inline asm
	fma.rn.f32 %f2714, %f3252, %f3253, %f2714;
	// end inline asm
	// begin inline asm
	{
	.reg .u64 a;
	cvta.to.global.u64 a, %rd1092;
	ld.global.ca.f32 %f3258, [a];
	}

	// end inline asm
	// begin inline asm
	{
	.reg .u64 a;
	cvta.to.const.u64 a, %rd1093;
	ld.const.f32 %f3259, [a];
	}

	// end inline asm
	// begin inline asm
	fma.rn.f32 %f2714, %f3258, %f3259, %f2714;
	// end inline asm
	// begin inline asm
	{
	.reg .u64 a;
	cvta.to.global.u64 a, %rd1094;
	ld.global.ca.f32 %f3264, [a];
	}

	// end inline asm
	// begin inline asm
	{
	.reg .u64 a;
	cvta.to.const.u64 a, %rd1095;
	ld.const.f32 %f3265, [a];
	}

	// end inline asm
	// begin inline asm
	fma.rn.f32 %f2714, %f3264, %f3265, %f2714;
	// end inline asm
	// begin inline asm
	{
	.reg .u64 a;
	cvta.to.global.u64 a, %rd1096;
	ld.global.ca.f32 %f3270, [a];
	}

	// end inline asm
	// begin inline asm
	{
	.reg .u64 a;
	cvta.to.const.u64 a, %rd1097;
	ld.const.f32 %f3271, [a];
	}

	// end inline asm
	// begin inline asm
	fma.rn.f32 %f2714, %f3270, %f3271, %f2714;
	// end inline asm
	// begin inline asm
	{
	.reg .u64 a;
	cvta.to.global.u64 a, %rd1098;
	ld.global.ca.f32 %f3276, [a];
	}

	// end inline asm
	// begin inline asm
	{
	.reg .u64 a;
	cvta.to.const.u64 a, %rd1099;
	ld.const.f32 %f3277, [a];
	}

	// end inline asm
	// begin inline asm
	fma.rn.f32 %f2714, %f3276, %f3277, %f2714;
	// end inline asm
	// begin inline asm
	{
	.reg .u64 a;
	cvta.to.global.u64 a, %rd1100;
	ld.global.ca.f32 %f3282, [a];
	}

	// end inline asm
	// begin inline asm
	{
	.reg .u64 a;
	cvta.to.const.u64 a, %rd1101;
	ld.const.f32 %f3283, [a];
	}

	// end inline asm
	// begin inline asm
	fma.rn.f32 %f2714, %f3282, %f3283, %f2714;
	// end inline asm
	// begin inline asm
	{
	.reg .u64 a;
	cvta.to.global.u64 a, %rd1102;
	ld.global.ca.f32 %f3288, [a];
	}

	// end inline asm
	// begin inline asm
	{
	.reg .u64 a;
	cvta.to.const.u64 a, %rd1103;
	ld.const.f32 %f3289, [a];
	}

	// end inline asm
	// begin inline asm
	fma.rn.f32 %f2714, %f3288, %f3289, %f2714;
	// end inline asm
	// begin inline asm
	{
	.reg .u64 a;
	cvta.to.global.u64 a, %rd1104;
	ld.global.ca.f32 %f3294, [a];
	}

	// end inline asm
	// begin inline asm
	{
	.reg .u64 a;
	cvta.to.const.u64 a, %rd1105;
	ld.const.f32 %f3295, [a];
	}

	// end inline asm
	// begin inline asm
	fma.rn.f32 %f2714, %f3294, %f3295, %f2714;
	// end inline asm
	add.s64 	%rd1106, %rd797, 20;
	// begin inline asm
	{
	.reg .u64 a;
	cvta.to.global.u64 a, %rd1106;
	ld.global.ca.f32 %f3300, [a];
	}

	// end inline asm
	// begin inline asm
	{
	.reg .u64 a;
	cvta.to.const.u64 a, %rd1107;
	ld.const.f32 %f3301, [a];
	}

	// end inline asm
	// begin inline asm
	fma.rn.f32 %f2714, %f3300, %f3301, %f2714;
	// end inline asm
	// begin inline asm
	{
	.reg .u64 a;
	cvta.to.global.u64 a, %rd1108;
	ld.global.ca.f32 %f3306, [a];
	}

	// end inline asm
	// begin inline asm
	{
	.reg .u64 a;
	cvta.to.const.u64 a, %rd1109;
	ld.const.f32 %f3307, [a];
	}

	// end inline asm
	// begin inline asm
	fma.rn.f32 %f2714, %f3306, %f3307, %f2714;
	// end inline asm
	// begin inline asm
	{
	.reg .u64 a;
	cvta.to.global.u64 a, %rd1110;
	ld.global.ca.f32 %f3312, [a];
	}

	// end inline asm
	// begin inline asm
	{
	.reg .u64 a;
	cvta.to.const.u64 a, %rd1111;
	ld.const.f32 %f3313, [a];
	}

	// end inline asm
	// begin inline asm
	fma.rn.f32 %f2714, %f3312, %f3313, %f2714;
	// end inline asm
	// begin inline asm
	{
	.reg .u64 a;
	cvta.to.global.u64 a, %rd1112;
	ld.global.ca.f32 %f3318, [a];
	}

	// end inline asm
	// begin inline asm
	{
	.reg .u64 a;
	cvta.to.const.u64 a, %rd1113;
	ld.const.f32 %f3319, [a];
	}

	// end inline asm
	// begin inline asm
	fma.rn.f32 %f2714, %f3318, %f3319, %f2714;
	// end inline asm
	// begin inline asm
	{
	.reg .u64 a;
	cvta.to.global.u64 a, %rd1114;
	ld.global.ca.f32 %f3324, [a];
	}

	// end inline asm
	// begin inline asm
	{
	.reg .u64 a;
	cvta.to.const.u64 a, %rd1115;
	ld.const.f32 %f3325, [a];
	}

	// end inline asm
	// begin inline asm
	fma.rn.f32 %f2714, %f3324, %f3325, %f2714;
	// end inline asm
	// begin inline asm
	{
	.reg .u64 a;
	cvta.to.global.u64 a, %rd1116;
	ld.global.ca.f32 %f3330, [a];
	}

	// end inline asm
	// begin inline asm
	{
	.reg .u64 a;
	cvta.to.const.u64 a, %rd1117;
	ld.const.f32 %f3331, [a];
	}

	// end inline asm
	// begin inline asm
	fma.rn.f32 %f2714, %f3330, %f3331, %f2714;
	// end inline asm
	// begin inline asm
	{
	.reg .u64 a;
	cvta.to.global.u64 a, %rd1118;
	ld.global.ca.f32 %f3336, [a];
	}

	// end inline asm
	// begin inline asm
	{
	.reg .u64 a;
	cvta.to.const.u64 a, %rd1119;
	ld.const.f32 %f3337, [a];
	}

	// end inline asm
	// begin inline asm
	fma.rn.f32 %f2714, %f3336, %f3337, %f2714;
	// end inline asm
	// begin inline asm
	{
	.reg .u64 a;
	cvta.to.global.u64 a, %rd1120;
	ld.global.ca.f32 %f3342, [a];
	}

	// end inline asm
	// begin inline asm
	{
	.reg .u64 a;
	cvta.to.const.u64 a, %rd1121;
	ld.const.f32 %f3343, [a];
	}

	// end inline asm
	// begin inline asm
	fma.rn.f32 %f2714, %f3342, %f3343, %f2714;
	// end inline asm
	// begin inline asm
	{
	.reg .u64 a;
	cvta.to.global.u64 a, %rd1122;
	ld.global.ca.f32 %f3348, [a];
	}

	// end inline asm
	// begin inline asm
	{
	.reg .u64 a;
	cvta.to.const.u64 a, %rd1123;
	ld.const.f32 %f3349, [a];
	}

	// end inline asm
	// begin inline asm
	fma.rn.f32 %f2714, %f3348, %f3349, %f2714;
	// end inline asm
	// begin inline asm
	{
	.reg .u64 a;
	cvta.to.global.u64 a, %rd1124;
	ld.global.ca.f32 %f3354, [a];
	}

	// end inline asm
	// begin inline asm
	{
	.reg .u64 a;
	cvta.to.const.u64 a, %rd1125;
	ld.const.f32 %f3355, [a];
	}

	// end inline asm
	// begin inline asm
	fma.rn.f32 %f2714, %f3354, %f3355, %f2714;
	// end inline asm
	// begin inline asm
	{
	.reg .u64 a;
	cvta.to.global.u64 a, %rd1126;
	ld.global.ca.f32 %f3360, [a];
	}

	// end inline asm
	// begin inline asm
	{
	.reg .u64 a;
	cvta.to.const.u64 a, %rd1127;
	ld.const.f32 %f3361, [a];
	}

	// end inline asm
	// begin inline asm
	fma.rn.f32 %f2714, %f3360, %f3361, %f2714;
	// end inline asm
	// begin inline asm
	{
	.reg .u64 a;
	cvta.to.global.u64 a, %rd1128;
	ld.global.ca.f32 %f3366, [a];
	}

	// end inline asm
	// begin inline asm
	{
	.reg .u64 a;
	cvta.to.const.u64 a, %rd1129;
	ld.const.f32 %f3367, [a];
	}

	// end inline asm
	// begin inline asm
	fma.rn.f32 %f2714, %f3366, %f3367, %f2714;
	// end inline asm
	// begin inline asm
	{
	.reg .u64 a;
	cvta.to.global.u64 a, %rd1130;
	ld.global.ca.f32 %f3372, [a];
	}

	// end inline asm
	// begin inline asm
	{
	.reg .u64 a;
	cvta.to.const.u64 a, %rd1131;
	ld.const.f32 %f3373, [a];
	}

	// end inline asm
	// begin inline asm
	fma.rn.f32 %f2714, %f3372, %f3373, %f2714;
	// end inline asm
	// begin inline asm
	{
	.reg .u64 a;
	cvta.to.global.u64 a, %rd1132;
	ld.global.ca.f32 %f3378, [a];
	}

	// end inline asm
	// begin inline asm
	{
	.reg .u64 a;
	cvta.to.const.u64 a, %rd1133;
	ld.const.f32 %f3379, [a];
	}

	// end inline asm
	// begin inline asm
	fma.rn.f32 %f2714, %f3378, %f3379, %f2714;
	// end inline asm
	// begin inline asm
	{
	.reg .u64 a;
	cvta.to.global.u64 a, %rd1134;
	ld.global.ca.f32 %f3384, [a];
	}

	// end inline asm
	// begin inline asm
	{
	.reg .u64 a;
	cvta.to.const.u64 a, %rd1135;
	ld.const.f32 %f3385, [a];
	}

	// end inline asm
	// begin inline asm
	fma.rn.f32 %f2714, %f3384, %f3385, %f2714;
	// end inline asm
	// begin inline asm
	{
	.reg .u64 a;
	cvta.to.global.u64 a, %rd1136;
	ld.global.ca.f32 %f3390, [a];
	}

	// end inline asm
	// begin inline asm
	{
	.reg .u64 a;
	cvta.to.const.u64 a, %rd1137;
	ld.const.f32 %f3391, [a];
	}

	// end inline asm
	// begin inline asm
	fma.rn.f32 %f2714, %f3390, %f3391, %f2714;
	// end inline asm
	// begin inline asm
	{
	.reg .u64 a;
	cvta.to.global.u64 a, %rd1138;
	ld.global.ca.f32 %f3396, [a];
	}

	// end inline asm
	// begin inline asm
	{
	.reg .u64 a;
	cvta.to.const.u64 a, %rd1139;
	ld.const.f32 %f3397, [a];
	}

	// end inline asm
	// begin inline asm
	fma.rn.f32 %f2714, %f3396, %f3397, %f2714;
	// end inline asm
	// begin inline asm
	{
	.reg .u64 a;
	cvta.to.global.u64 a, %rd1140;
	ld.global.ca.f32 %f3402, [a];
	}

	// end inline asm
	// begin inline asm
	{
	.reg .u64 a;
	cvta.to.const.u64 a, %rd1141;
	ld.const.f32 %f3403, [a];
	}

	// end inline asm
	// begin inline asm
	fma.rn.f32 %f2714, %f3402, %f3403, %f2714;
	// end inline asm
	// begin inline asm
	{
	.reg .u64 a;
	cvta.to.global.u64 a, %rd1142;
	ld.global.ca.f32 %f3408, [a];
	}

	// end inline asm
	// begin inline asm
	{
	.reg .u64 a;
	cvta.to.const.u64 a, %rd1143;
	ld.const.f32 %f3409, [a];
	}

	// end inline asm
	// begin inline asm
	fma.rn.f32 %f2714, %f3408, %f3409, %f2714;
	// end inline asm
	// begin inline asm
	{
	.reg .u64 a;
	cvta.to.global.u64 a, %rd1144;
	ld.global.ca.f32 %f3414, [a];
	}

	// end inline asm
	// begin inline asm
	{
	.reg .u64 a;
	cvta.to.const.u64 a, %rd1145;
	ld.const.f32 %f3415, [a];
	}

	// end inline asm
	// begin inline asm
	fma.rn.f32 %f2714, %f3414, %f3415, %f2714;
	// end inline asm
	// begin inline asm
	{
	.reg .u64 a;
	cvta.to.global.u64 a, %rd1146;
	ld.global.ca.f32 %f3420, [a];
	}

	// end inline asm
	// begin inline asm
	{
	.reg .u64 a;
	cvta.to.const.u64 a, %rd1147;
	ld.const.f32 %f3421, [a];
	}

	// end inline asm
	// begin inline asm
	fma.rn.f32 %f2714, %f3420, %f3421, %f2714;
	// end inline asm
	// begin inline asm
	{
	.reg .u64 a;
	cvta.to.global.u64 a, %rd1148;
	ld.global.ca.f32 %f3426, [a];
	}

	// end inline asm
	// begin inline asm
	{
	.reg .u64 a;
	cvta.to.const.u64 a, %rd1149;
	ld.const.f32 %f3427, [a];
	}

	// end inline asm
	// begin inline asm
	fma.rn.f32 %f2714, %f3426, %f3427, %f2714;
	// end inline asm
	// begin inline asm
	{
	.reg .u64 a;
	cvta.to.global.u64 a, %rd1150;
	ld.global.ca.f32 %f3432, [a];
	}

	// end inline asm
	// begin inline asm
	{
	.reg .u64 a;
	cvta.to.const.u64 a, %rd1151;
	ld.const.f32 %f3433, [a];
	}

	// end inline asm
	// begin inline asm
	fma.rn.f32 %f2714, %f3432, %f3433, %f2714;
	// end inline asm
	// begin inline asm
	{
	.reg .u64 a;
	cvta.to.global.u64 a, %rd1152;
	ld.global.ca.f32 %f3438, [a];
	}

	// end inline asm
	// begin inline asm
	{
	.reg .u64 a;
	cvta.to.const.u64 a, %rd1153;
	ld.const.f32 %f3439, [a];
	}

	// end inline asm
	// begin inline asm
	fma.rn.f32 %f2714, %f3438, %f3439, %f2714;
	// end inline asm
	// begin inline asm
	{
	.reg .u64 a;
	cvta.to.global.u64 a, %rd1154;
	ld.global.ca.f32 %f3444, [a];
	}

	// end inline asm
	// begin inline asm
	{
	.reg .u64 a;
	cvta.to.const.u64 a, %rd1155;
	ld.const.f32 %f3445, [a];
	}

	// end inline asm
	// begin inline asm
	fma.rn.f32 %f2714, %f3444, %f3445, %f2714;
	// end inline asm
	add.s64 	%rd1156, %rd847, 20;
	// begin inline asm
	{
	.reg .u64 a;
	cvta.to.global.u64 a, %rd1156;
	ld.global.ca.f32 %f3450, [a];
	}

	// end inline asm
	// begin inline asm
	{
	.reg .u64 a;
	cvta.to.const.u64 a, %rd1157;
	ld.const.f32 %f3451, [a];
	}

	// end inline asm
	// begin inline asm
	fma.rn.f32 %f2714, %f3450, %f3451, %f2714;
	// end inline asm
	// begin inline asm
	{
	.reg .u64 a;
	cvta.to.global.u64 a, %rd1158;
	ld.global.ca.f32 %f3456, [a];
	}

	// end inline asm
	// begin inline asm
	{
	.reg .u64 a;
	cvta.to.const.u64 a, %rd1159;
	ld.const.f32 %f3457, [a];
	}

	// end inline asm
	// begin inline asm
	fma.rn.f32 %f2714, %f3456, %f3457, %f2714;
	// end inline asm
	// begin inline asm
	{
	.reg .u64 a;
	cvta.to.global.u64 a, %rd1160;
	ld.global.ca.f32 %f3462, [a];
	}

	// end inline asm
	// begin inline asm
	{
	.reg .u64 a;
	cvta.to.const.u64 a, %rd1161;
	ld.const.f32 %f3463, [a];
	}

	// end inline asm
	// begin inline asm
	fma.rn.f32 %f2714, %f3462, %f3463, %f2714;
	// end inline asm
	// begin inline asm
	{
	.reg .u64 a;
	cvta.to.global.u64 a, %rd1162;
	ld.global.ca.f32 %f3468, [a];
	}

	// end inline asm
	// begin inline asm
	{
	.reg .u64 a;
	cvta.to.const.u64 a, %rd1163;
	ld.const.f32 %f3469, [a];
	}

	// end inline asm
	// begin inline asm
	fma.rn.f32 %f2714, %f3468, %f3469, %f2714;
	// end inline asm
	// begin inline asm
	{
	.reg .u64 a;
	cvta.to.global.u64 a, %rd1164;
	ld.global.ca.f32 %f3474, [a];
	}

	// end inline asm
	// begin inline asm
	{
	.reg .u64 a;
	cvta.to.const.u64 a, %rd1165;
	ld.const.f32 %f3475, [a];
	}

	// end inline asm
	// begin inline asm
	fma.rn.f32 %f2714, %f3474, %f3475, %f2714;
	// end inline asm
	// begin inline asm
	{
	.reg .u64 a;
	cvta.to.global.u64 a, %rd1166;
	ld.global.ca.f32 %f3480, [a];
	}

	// end inline asm
	// begin inline asm
	{
	.reg .u64 a;
	cvta.to.const.u64 a, %rd1167;
	ld.const.f32 %f3481, [a];
	}

	// end inline asm
	// begin inline asm
	fma.rn.f32 %f2714, %f3480, %f3481, %f2714;
	// end inline asm
	// begin inline asm
	{
	.reg .u64 a;
	cvta.to.global.u64 a, %rd1168;
	ld.global.ca.f32 %f3486, [a];
	}

	// end inline asm
	// begin inline asm
	{
	.reg .u64 a;
	cvta.to.const.u64 a, %rd1169;
	ld.const.f32 %f3487, [a];
	}

	// end inline asm
	// begin inline asm
	fma.rn.f32 %f2714, %f3486, %f3487, %f2714;
	// end inline asm
	// begin inline asm
	{
	.reg .u64 a;
	cvta.to.global.u64 a, %rd1170;
	ld.global.ca.f32 %f3492, [a];
	}

	// end inline asm
	// begin inline asm
	{
	.reg .u64 a;
	cvta.to.const.u64 a, %rd1171;
	ld.const.f32 %f3493, [a];
	}

	// end inline asm
	// begin inline asm
	fma.rn.f32 %f2714, %f3492, %f3493, %f2714;
	// end inline asm
	// begin inline asm
	{
	.reg .u64 a;
	cvta.to.global.u64 a, %rd1172;
	ld.global.ca.f32 %f3498, [a];
	}

	// end inline asm
	// begin inline asm
	{
	.reg .u64 a;
	cvta.to.const.u64 a, %rd1173;
	ld.const.f32 %f3499, [a];
	}

	// end inline asm
	// begin inline asm
	fma.rn.f32 %f2714, %f3498, %f3499, %f2714;
	// end inline asm
	// begin inline asm
	{
	.reg .u64 a;
	cvta.to.global.u64 a, %rd1174;
	ld.global.ca.f32 %f3504, [a];
	}

	// end inline asm
	// begin inline asm
	{
	.reg .u64 a;
	cvta.to.const.u64 a, %rd1175;
	ld.const.f32 %f3505, [a];
	}

	// end inline asm
	// begin inline asm
	fma.rn.f32 %f2714, %f3504, %f3505, %f2714;
	// end inline asm
	// begin inline asm
	{
	.reg .u64 a;
	cvta.to.global.u64 a, %rd1176;
	ld.global.ca.f32 %f3510, [a];
	}

	// end inline asm
	// begin inline asm
	{
	.reg .u64 a;
	cvta.to.const.u64 a, %rd1177;
	ld.const.f32 %f3511, [a];
	}

	// end inline asm
	// begin inline asm
	fma.rn.f32 %f2714, %f3510, %f3511, %f2714;
	// end inline asm
	// begin inline asm
	{
	.reg .u64 a;
	cvta.to.global.u64 a, %rd1178;
	ld.global.ca.f32 %f3516, [a];
	}

	// end inline asm
	// begin inline asm
	{
	.reg .u64 a;
	cvta.to.const.u64 a, %rd1179;
	ld.const.f32 %f3517, [a];
	}

	// end inline asm
	// begin inline asm
	fma.rn.f32 %f2714, %f3516, %f3517, %f2714;
	// end inline asm
	// begin inline asm
	{
	.reg .u64 a;
	cvta.to.global.u64 a, %rd1180;
	ld.global.ca.f32 %f3522, [a];
	}

	// end inline asm
	// begin inline asm
	{
	.reg .u64 a;
	cvta.to.const.u64 a, %rd1181;
	ld.const.f32 %f3523, [a];
	}

	// end inline asm
	// begin inline asm
	fma.rn.f32 %f2714, %f3522, %f3523, %f2714;
	// end inline asm
	// begin inline asm
	{
	.reg .u64 a;
	cvta.to.global.u64 a, %rd1182;
	ld.global.ca.f32 %f3528, [a];
	}

	// end inline asm
	// begin inline asm
	{
	.reg .u64 a;
	cvta.to.const.u64 a, %rd1183;
	ld.const.f32 %f3529, [a];
	}

	// end inline asm
	// begin inline asm
	fma.rn.f32 %f2714, %f3528, %f3529, %f2714;
	// end inline asm
	// begin inline asm
	{
	.reg .u64 a;
	cvta.to.global.u64 a, %rd1184;
	ld.global.ca.f32 %f3534, [a];
	}

	// end inline asm
	// begin inline asm
	{
	.reg .u64 a;
	cvta.to.const.u64 a, %rd1185;
	ld.const.f32 %f3535, [a];
	}

	// end inline asm
	// begin inline asm
	fma.rn.f32 %f2714, %f3534, %f3535, %f2714;
	// end inline asm
	// begin inline asm
	{
	.reg .u64 a;
	cvta.to.global.u64 a, %rd1186;
	ld.global.ca.f32 %f3540, [a];
	}

	// end inline asm
	// begin inline asm
	{
	.reg .u64 a;
	cvta.to.const.u64 a, %rd1187;
	ld.const.f32 %f3541, [a];
	}

	// end inline asm
	// begin inline asm
	fma.rn.f32 %f2714, %f3540, %f3541, %f2714;
	// end inline asm
	// begin inline asm
	{
	.reg .u64 a;
	cvta.to.global.u64 a, %rd1188;
	ld.global.ca.f32 %f3546, [a];
	}

	// end inline asm
	// begin inline asm
	{
	.reg .u64 a;
	cvta.to.const.u64 a, %rd1189;
	ld.const.f32 %f3547, [a];
	}

	// end inline asm
	// begin inline asm
	fma.rn.f32 %f2714, %f3546, %f3547, %f2714;
	// end inline asm
	// begin inline asm
	{
	.reg .u64 a;
	cvta.to.global.u64 a, %rd1190;
	ld.global.ca.f32 %f3552, [a];
	}

	// end inline asm
	// begin inline asm
	{
	.reg .u64 a;
	cvta.to.const.u64 a, %rd1191;
	ld.const.f32 %f3553, [a];
	}

	// end inline asm
	// begin inline asm
	fma.rn.f32 %f2714, %f3552, %f3553, %f2714;
	// end inline asm
	// begin inline asm
	{
	.reg .u64 a;
	cvta.to.global.u64 a, %rd1192;
	ld.global.ca.f32 %f3558, [a];
	}

	// end inline asm
	// begin inline asm
	{
	.reg .u64 a;
	cvta.to.const.u64 a, %rd1193;
	ld.const.f32 %f3559, [a];
	}

	// end inline asm
	// begin inline asm
	fma.rn.f32 %f2714, %f3558, %f3559, %f2714;
	// end inline asm
	// begin inline asm
	{
	.reg .u64 a;
	cvta.to.global.u64 a, %rd1194;
	ld.global.ca.f32 %f3564, [a];
	}

	// end inline asm
	// begin inline asm
	{
	.reg .u64 a;
	cvta.to.const.u64 a, %rd1195;
	ld.const.f32 %f3565, [a];
	}

	// end inline asm
	// begin inline asm
	fma.rn.f32 %f2714, %f3564, %f3565, %f2714;
	// end inline asm
	// begin inline asm
	{
	.reg .u64 a;
	cvta.to.global.u64 a, %rd1196;
	ld.global.ca.f32 %f3570, [a];
	}

	// end inline asm
	// begin inline asm
	{
	.reg .u64 a;
	cvta.to.const.u64 a, %rd1197;
	ld.const.f32 %f3571, [a];
	}

	// end inline asm
	// begin inline asm
	fma.rn.f32 %f2714, %f3570, %f3571, %f2714;
	// end inline asm
	// begin inline asm
	{
	.reg .u64 a;
	cvta.to.global.u64 a, %rd1198;
	ld.global.ca.f32 %f3576, [a];
	}

	// end inline asm
	// begin inline asm
	{
	.reg .u64 a;
	cvta.to.const.u64 a, %rd1199;
	ld.const.f32 %f3577, [a];
	}

	// end inline asm
	// begin inline asm
	fma.rn.f32 %f2714, %f3576, %f3577, %f2714;
	// end inline asm
	// begin inline asm
	{
	.reg .u64 a;
	cvta.to.global.u64 a, %rd1200;
	ld.global.ca.f32 %f3582, [a];
	}

	// end inline asm
	// begin inline asm
	{
	.reg .u64 a;
	cvta.to.const.u64 a, %rd1201;
	ld.const.f32 %f3583, [a];
	}

	// end inline asm
	// begin inline asm
	fma.rn.f32 %f2714, %f3582, %f3583, %f2714;
	// end inline asm
	// begin inline asm
	{
	.reg .u64 a;
	cvta.to.global.u64 a, %rd1202;
	ld.global.ca.f32 %f3588, [a];
	}

	// end inline asm
	// begin inline asm
	{
	.reg .u64 a;
	cvta.to.const.u64 a, %rd1203;
	ld.const.f32 %f3589, [a];
	}

	// end inline asm
	// begin inline asm
	fma.rn.f32 %f2714, %f3588, %f3589, %f2714;
	// end inline asm
	// begin inline asm
	{
	.reg .u64 a;
	cvta.to.global.u64 a, %rd1204;
	ld.global.ca.f32 %f3594, [a];
	}

	// end inline asm
	// begin inline asm
	{
	.reg .u64 a;
	cvta.to.const.u64 a, %rd1205;
	ld.const.f32 %f3595, [a];
	}

	// end inline asm
	// begin inline asm
	fma.rn.f32 %f2714, %f3594, %f3595, %f2714;
	// end inline asm
	add.s64 	%rd1206, %rd897, 20;
	// begin inline asm
	{
	.reg .u64 a;
	cvta.to.global.u64 a, %rd1206;
	ld.global.ca.f32 %f3600, [a];
	}

	// end inline asm
	// begin inline asm
	{
	.reg .u64 a;
	cvta.to.const.u64 a, %rd1207;
	ld.const.f32 %f3601, [a];
	}

	// end inline asm
	// begin inline asm
	fma.rn.f32 %f2714, %f3600, %f3601, %f2714;
	// end inline asm
	ld.global.f32 	%f3620, [%rd1227+4];
	add.f32 	%f3621, %f2714, %f3620;
	setp.ge.f32 	%p9, %f3621, %f3625;
	selp.f32 	%f3622, 0f3F800000, 0f00000000, %p9;
	selp.f32 	%f3623, 0f00000000, %f3621, %p9;
	st.global.f32 	[%rd1227+4], %f3623;
	max.f32 	%f3624, %f3619, %f3622;
	mad.lo.s32 	%r58, %r11, %r26, %r32;
	mad.lo.s32 	%r59, %r58, %r2, %r37;
	mul.wide.s32 	%rd1228, %r59, 4;
	add.s64 	%rd1229, %rd1208, %rd1228;
	st.global.f32 	[%rd1229], %f3624;
$L__BB9_2:
	ret;

}
	// .globl	_Z22if1_pool1_fused_kernelPKfPfS1_iiif
.visible .entry _Z22if1_pool1_fused_kernelPKfPfS1_iiif(
	.param .u64 .ptr .align 1 _Z22if1_pool1_fused_kernelPKfPfS1_iiif_param_0,
	.param .u64 .ptr .align 1 _Z22if1_pool1_fused_kernelPKfPfS1_iiif_param_1,
	.param .u64 .ptr .align 1 _Z22if1_pool1_fused_kernelPKfPfS1_iiif_param_2,
	.param .u32 _Z22if1_pool1_fused_kernelPKfPfS1_iiif_param_3,
	.param .u32 _Z22if1_pool1_fused_kernelPKfPfS1_iiif_param_4,
	.param .u32 _Z22if1_pool1_fused_kernelPKfPfS1_iiif_param_5,
	.param .f32 _Z22if1_pool1_fused_kernelPKfPfS1_iiif_param_6
)
{
	.reg .pred 	%p<10>;
	.reg .b16 	%rs<6>;
	.reg .b32 	%r<33>;
	.reg .b32 	%f<25>;
	.reg .b64 	%rd<15>;

	ld.param.u64 	%rd1, [_Z22if1_pool1_fused_kernelPKfPfS1_iiif_param_0];
	ld.param.u64 	%rd2, [_Z22if1_pool1_fused_kernelPKfPfS1_iiif_param_1];
	ld.param.u64 	%rd3, [_Z22if1_pool1_fused_kernelPKfPfS1_iiif_param_2];
	ld.param.u32 	%r8, [_Z22if1_pool1_fused_kernelPKfPfS1_iiif_param_3];
	ld.param.u32 	%r6, [_Z22if1_pool1_fused_kernelPKfPfS1_iiif_param_4];
	ld.param.u32 	%r7, [_Z22if1_pool1_fused_kernelPKfPfS1_iiif_param_5];
	ld.param.f32 	%f1, [_Z22if1_pool1_fused_kernelPKfPfS1_iiif_param_6];
	shr.u32 	%r10, %r6, 31;
	add.s32 	%r11, %r6, %r10;
	shr.s32 	%r12, %r11, 1;
	shr.u32 	%r13, %r7, 31;
	add.s32 	%r14, %r7, %r13;
	shr.s32 	%r2, %r14, 1;
	mov.u32 	%r15, %ctaid.x;
	mov.u32 	%r16, %ntid.x;
	mov.u32 	%r17, %tid.x;
	mad.lo.s32 	%r3, %r15, %r16, %r17;
	mov.u32 	%r18, %ctaid.y;
	mov.u32 	%r19, %ntid.y;
	mov.u32 	%r20, %tid.y;
	mad.lo.s32 	%r21, %r18, %r19, %r20;
	mov.u32 	%r22, %ctaid.z;
	setp.ge.s32 	%p1, %r3, %r2;
	setp.ge.s32 	%p2, %r21, %r12;
	or.pred  	%p3, %p1, %p2;
	mul.lo.s32 	%r23, %r8, 6;
	setp.ge.s32 	%p4, %r22, %r23;
	or.pred  	%p5, %p3, %p4;
	@%p5 bra 	$L__BB10_2;
	cvta.to.global.u64 	%rd4, %rd3;
	cvta.to.global.u64 	%rd5, %rd2;
	cvta.to.global.u64 	%rd6, %rd1;
	cvt.u16.u32 	%rs1, %r22;
	mul.hi.u16 	%rs2, %rs1, -21845;
	shr.u16 	%rs3, %rs2, 2;
	mul.lo.s16 	%rs4, %rs3, 6;
	sub.s16 	%rs5, %rs1, %rs4;
	cvt.u32.u16 	%r24, %rs5;
	shl.b32 	%r25, %r21, 1;
	shl.b32 	%r26, %r3, 1;
	mul.wide.u16 	%r27, %rs3, 6;
	add.s32 	%r28, %r27, %r24;
	mad.lo.s32 	%r29, %r6, %r28, %r25;
	mad.lo.s32 	%r30, %r29, %r7, %r26;
	mul.wide.s32 	%rd7, %r30, 4;
	add.s64 	%rd8, %rd5, %rd7;
	ld.global.f32 	%f2, [%rd8];
	add.s64 	%rd9, %rd6, %rd7;
	ld.global.nc.f32 	%f3, [%rd9];
	add.f32 	%f4, %f2, %f3;
	setp.ge.f32 	%p6, %f4, %f1;
	selp.f32 	%f5, 0f00000000, %f4, %p6;
	st.global.f32 	[%rd8], %f5;
	selp.f32 	%f6, 0f3F800000, 0f00000000, %p6;
	ld.global.f32 	%f7, [%rd8+4];
	ld.global.nc.f32 	%f8, [%rd9+4];
	add.f32 	%f9, %f7, %f8;
	setp.ge.f32 	%p7, %f9, %f1;
	selp.f32 	%f10, 0f3F800000, 0f00000000, %p7;
	selp.f32 	%f11, 0f00000000, %f9, %p7;
	st.global.f32 	[%rd8+4], %f11;
	max.f32 	%f12, %f6, %f10;
	mul.wide.s32 	%rd10, %r7, 4;
	add.s64 	%rd11, %rd8, %rd10;
	ld.global.f32 	%f13, [%rd11];
	add.s64 	%rd12, %rd9, %rd10;
	ld.global.nc.f32 	%f14, [%rd12];
	add.f32 	%f15, %f13, %f14;
	setp.ge.f32 	%p8, %f15, %f1;
	selp.f32 	%f16, 0f3F800000, 0f00000000, %p8;
	selp.f32 	%f17, 0f00000000, %f15, %p8;
	st.global.f32 	[%rd11], %f17;
	max.f32 	%f18, %f12, %f16;
	ld.global.f32 	%f19, [%rd11+4];
	ld.global.nc.f32 	%f20, [%rd12+4];
	add.f32 	%f21, %f19, %f20;
	setp.ge.f32 	%p9, %f21, %f1;
	selp.f32 	%f22, 0f3F800000, 0f00000000, %p9;
	selp.f32 	%f23, 0f00000000, %f21, %p9;
	st.global.f32 	[%rd11+4], %f23;
	max.f32 	%f24, %f18, %f22;
	mad.lo.s32 	%r31, %r12, %r28, %r21;
	mad.lo.s32 	%r32, %r31, %r2, %r3;
	mul.wide.s32 	%rd13, %r32, 4;
	add.s64 	%rd14, %rd4, %rd13;
	st.global.f32 	[%rd14], %f24;
$L__BB10_2:
	ret;

}
	// .globl	_Z17ifnode_vec_kernelPKfPfS1_iif
.visible .entry _Z17ifnode_vec_kernelPKfPfS1_iif(
	.param .u64 .ptr .align 1 _Z17ifnode_vec_kernelPKfPfS1_iif_param_0,
	.param .u64 .ptr .align 1 _Z17ifnode_vec_kernelPKfPfS1_iif_param_1,
	.param .u64 .ptr .align 1 _Z17ifnode_vec_kernelPKfPfS1_iif_param_2,
	.param .u32 _Z17ifnode_vec_kernelPKfPfS1_iif_param_3,
	.param .u32 _Z17ifnode_vec_kernelPKfPfS1_iif_param_4,
	.param .f32 _Z17ifnode_vec_kernelPKfPfS1_iif_param_5
)
{
	.reg .pred 	%p<5>;
	.reg .b32 	%r<14>;
	.reg .b32 	%f<7>;
	.reg .b64 	%rd<11>;

	ld.param.u64 	%rd1, [_Z17ifnode_vec_kernelPKfPfS1_iif_param_0];
	ld.param.u64 	%rd2, [_Z17ifnode_vec_kernelPKfPfS1_iif_param_1];
	ld.param.u64 	%rd3, [_Z17ifnode_vec_kernelPKfPfS1_iif_param_2];
	ld.param.u32 	%r4, [_Z17ifnode_vec_kernelPKfPfS1_iif_param_3];
	ld.param.u32 	%r3, [_Z17ifnode_vec_kernelPKfPfS1_iif_param_4];
	ld.param.f32 	%f1, [_Z17ifnode_vec_kernelPKfPfS1_iif_param_5];
	mov.u32 	%r6, %ctaid.x;
	mov.u32 	%r7, %ntid.x;
	mov.u32 	%r8, %tid.x;
	mad.lo.s32 	%r1, %r6, %r7, %r8;
	mov.u32 	%r9, %ctaid.y;
	mov.u32 	%r10, %ntid.y;
	mov.u32 	%r11, %tid.y;
	mad.lo.s32 	%r12, %r9, %r10, %r11;
	setp.ge.s32 	%p1, %r1, %r3;
	setp.ge.s32 	%p2, %r12, %r4;
	or.pred  	%p3, %p1, %p2;
	@%p3 bra 	$L__BB11_2;
	cvta.to.global.u64 	%rd4, %rd2;
	cvta.to.global.u64 	%rd5, %rd1;
	cvta.to.global.u64 	%rd6, %rd3;
	mad.lo.s32 	%r13, %r3, %r12, %r1;
	mul.wide.s32 	%rd7, %r13, 4;
	add.s64 	%rd8, %rd4, %rd7;
	ld.global.f32 	%f2, [%rd8];
	add.s64 	%rd9, %rd5, %rd7;
	ld.global.nc.f32 	%f3, [%rd9];
	add.f32 	%f4, %f2, %f3;
	setp.ge.f32 	%p4, %f4, %f1;
	selp.f32 	%f5, 0f3F800000, 0f00000000, %p4;
	selp.f32 	%f6, 0f00000000, %f4, %p4;
	st.global.f32 	[%rd8], %f6;
	add.s64 	%rd10, %rd6, %rd7;
	st.global.f32 	[%rd10], %f5;
$L__BB11_2:
	ret;

}
	// .globl	_Z31conv2_if_pool2_fused_const_smemPKfPfS1_iiif
.visible .entry _Z31conv2_if_pool2_fused_const_smemPKfPfS1_iiif(
	.param .u64 .ptr .align 1 _Z31conv2_if_pool2_fused_const_smemPKfPfS1_iiif_param_0,
	.param .u64 .ptr .align 1 _Z31conv2_if_pool2_fused_const_smemPKfPfS1_iiif_param_1,
	.param .u64 .ptr .align 1 _Z31conv2_if_pool2_fused_const_smemPKfPfS1_iiif_param_2,
	.param .u32 _Z31conv2_if_pool2_fused_const_smemPKfPfS1_iiif_param_3,
	.param .u32 _Z31conv2_if_pool2_fused_const_smemPKfPfS1_iiif_param_4,
	.param .u32 _Z31conv2_if_pool2_fused_const_smemPKfPfS1_iiif_param_5,
	.param .f32 _Z31conv2_if_pool2_fused_const_smemPKfPfS1_iiif_param_6
)
{
	.reg .pred 	%p<18>;
	.reg .b32 	%r<122>;
	.reg .b32 	%f<468>;
	.reg .b64 	%rd<61>;

	ld.param.u64 	%rd1, [_Z31conv2_if_pool2_fused_const_smemPKfPfS1_iiif_param_0];
	ld.param.u32 	%r40, [_Z31conv2_if_pool2_fused_const_smemPKfPfS1_iiif_param_3];
	ld.param.u32 	%r38, [_Z31conv2_if_pool2_fused_const_smemPKfPfS1_iiif_param_4];
	ld.param.u32 	%r39, [_Z31conv2_if_pool2_fused_const_smemPKfPfS1_iiif_param_5];
	add.s32 	%r1, %r38, -4;
	add.s32 	%r2, %r39, -4;
	shr.u32 	%r42, %r1, 31;
	add.s32 	%r43, %r1, %r42;
	shr.s32 	%r44, %r43, 1;
	shr.u32 	%r45, %r2, 31;
	add.s32 	%r46, %r2, %r45;
	shr.s32 	%r4, %r46, 1;
	mov.u32 	%r47, %ctaid.x;
	mov.u32 	%r5, %ntid.x;
	mov.u32 	%r6, %tid.x;
	mad.lo.s32 	%r7, %r47, %r5, %r6;
	mov.u32 	%r48, %ctaid.y;
	mov.u32 	%r8, %ntid.y;
	mov.u32 	%r9, %tid.y;
	mad.lo.s32 	%r49, %r48, %r8, %r9;
	mov.u32 	%r50, %ctaid.z;
	setp.ge.s32 	%p1, %r7, %r4;
	setp.ge.s32 	%p2, %r49, %r44;
	or.pred  	%p3, %p1, %p2;
	shl.b32 	%r51, %r40, 4;
	setp.ge.s32 	%p4, %r50, %r51;
	or.pred  	%p5, %p3, %p4;
	@%p5 bra 	$L__BB12_11;
	and.b32  	%r12, %r50, 15;
	shl.b32 	%r13, %r49, 1;
	shl.b32 	%r14, %r7, 1;
	mov.u64 	%rd5, c_conv2_b;
	cvta.const.u64 	%rd6, %rd5;
	shl.b32 	%r53, %r50, 2;
	cvt.u64.u32 	%rd7, %r53;
	and.b64  	%rd8, %rd7, 60;
	add.s64 	%rd4, %rd6, %rd8;
	// begin inline asm
	{
	.reg .u64 a;
	cvta.to.const.u64 a, %rd4;
	ld.const.f32 %f49, [a];
	}

	// end inline asm
	mad.lo.s32 	%r15, %r9, %r5, %r6;
	mul.lo.s32 	%r16, %r5, %r8;
	mul.lo.s32 	%r17, %r39, %r38;
	add.s32 	%r18, %r15, %r16;
	max.s32 	%r54, %r17, %r18;
	setp.lt.s32 	%p6, %r18, %r17;
	selp.u32 	%r55, 1, 0, %p6;
	add.s32 	%r56, %r18, %r55;
	sub.s32 	%r57, %r54, %r56;
	div.u32 	%r58, %r57, %r16;
	add.s32 	%r19, %r58, %r55;
	shl.b32 	%r59, %r15, 2;
	mov.u32 	%r60, s_x;
	add.s32 	%r20, %r60, %r59;
	shl.b32 	%r21, %r16, 2;
	add.s32 	%r22, %r20, %r21;
	add.s32 	%r23, %r18, %r16;
	mad.lo.s32 	%r61, %r13, %r39, %r14;
	shl.b32 	%r62, %r61, 2;
	add.s32 	%r24, %r60, %r62;
	shl.b32 	%r63, %r39, 2;
	add.s32 	%r25, %r24, %r63;
	add.s32 	%r26, %r25, %r63;
	add.s32 	%r27, %r26, %r63;
	add.s32 	%r28, %r27, %r63;
	add.s32 	%r29, %r28, %r63;
	mov.b32 	%r119, 0;
	mov.f32 	%f45, %f49;
	mov.f32 	%f41, %f49;
	mov.f32 	%f37, %f49;
$L__BB12_2:
	setp.ge.s32 	%p7, %r15, %r17;
	@%p7 bra 	$L__BB12_9;
	and.b32  	%r31, %r19, 3;
	setp.eq.s32 	%p8, %r31, 3;
	shr.u32 	%r64, %r50, 4;
	mad.lo.s32 	%r65, %r64, 6, %r119;
	mul.lo.s32 	%r32, %r65, %r38;
	mov.u32 	%r120, %r15;
	@%p8 bra 	$L__BB12_7;
	setp.eq.s32 	%p9, %r31, 0;
	div.s32 	%r66, %r15, %r39;
	mul.lo.s32 	%r67, %r66, %r39;
	sub.s32 	%r68, %r15, %r67;
	add.s32 	%r69, %r66, %r32;
	mad.lo.s32 	%r70, %r69, %r39, %r68;
	mul.wide.s32 	%rd10, %r70, 4;
	add.s64 	%rd9, %rd1, %rd10;
	// begin inline asm
	{
	.reg .u64 a;
	cvta.to.global.u64 a, %rd9;
	ld.global.ca.f32 %f12, [a];
	}

	// end inline asm
	st.shared.f32 	[%r20], %f12;
	mov.u32 	%r120, %r18;
	@%p9 bra 	$L__BB12_7;
	setp.eq.s32 	%p10, %r31, 1;
	div.s32 	%r71, %r18, %r39;
	mul.lo.s32 	%r72, %r71, %r39;
	sub.s32 	%r73, %r18, %r72;
	add.s32 	%r74, %r71, %r32;
	mad.lo.s32 	%r75, %r74, %r39, %r73;
	mul.wide.s32 	%rd12, %r75, 4;
	add.s64 	%rd11, %rd1, %rd12;
	// begin inline asm
	{
	.reg .u64 a;
	cvta.to.global.u64 a, %rd11;
	ld.global.ca.f32 %f13, [a];
	}

	// end inline asm
	st.shared.f32 	[%r22], %f13;
	mov.u32 	%r120, %r23;
	@%p10 bra 	$L__BB12_7;
	add.s32 	%r120, %r23, %r16;
	div.s32 	%r76, %r23, %r39;
	mul.lo.s32 	%r77, %r76, %r39;
	sub.s32 	%r78, %r23, %r77;
	add.s32 	%r79, %r76, %r32;
	mad.lo.s32 	%r80, %r79, %r39, %r78;
	mul.wide.s32 	%rd14, %r80, 4;
	add.s64 	%rd13, %rd1, %rd14;
	// begin inline asm
	{
	.reg .u64 a;
	cvta.to.global.u64 a, %rd13;
	ld.global.ca.f32 %f14, [a];
	}

	// end inline asm
	add.s32 	%r81, %r22, %r21;
	st.shared.f32 	[%r81], %f14;
$L__BB12_7:
	setp.lt.u32 	%p11, %r19, 3;
	@%p11 bra 	$L__BB12_9;
$L__BB12_8:
	div.s32 	%r82, %r120, %r39;
	mul.lo.s32 	%r83, %r82, %r39;
	sub.s32 	%r84, %r120, %r83;
	add.s32 	%r85, %r82, %r32;
	mad.lo.s32 	%r86, %r85, %r39, %r84;
	mul.wide.s32 	%rd19, %r86, 4;
	add.s64 	%rd15, %rd1, %rd19;
	// begin inline asm
	{
	.reg .u64 a;
	cvta.to.global.u64 a, %rd15;
	ld.global.ca.f32 %f15, [a];
	}

	// end inline asm
	shl.b32 	%r87, %r120, 2;
	mov.u32 	%r88, s_x;
	add.s32 	%r89, %r88, %r87;
	st.shared.f32 	[%r89], %f15;
	add.s32 	%r90, %r120, %r16;
	div.s32 	%r91, %r90, %r39;
	mul.lo.s32 	%r92, %r91, %r39;
	sub.s32 	%r93, %r90, %r92;
	add.s32 	%r94, %r91, %r32;
	mad.lo.s32 	%r95, %r94, %r39, %r93;
	mul.wide.s32 	%rd20, %r95, 4;
	add.s64 	%rd16, %rd1, %rd20;
	// begin inline asm
	{
	.reg .u64 a;
	cvta.to.global.u64 a, %rd16;
	ld.global.ca.f32 %f16, [a];
	}

	// end inline asm
	add.s32 	%r96, %r89, %r21;
	st.shared.f32 	[%r96], %f16;
	add.s32 	%r97, %r90, %r16;
	div.s32 	%r98, %r97, %r39;
	mul.lo.s32 	%r99, %r98, %r39;
	sub.s32 	%r100, %r97, %r99;
	add.s32 	%r101, %r98, %r32;
	mad.lo.s32 	%r102, %r101, %r39, %r100;
	mul.wide.s32 	%rd21, %r102, 4;
	add.s64 	%rd17, %rd1, %rd21;
	// begin inline asm
	{
	.reg .u64 a;
	cvta.to.global.u64 a, %rd17;
	ld.global.ca.f32 %f17, [a];
	}

	// end inline asm
	add.s32 	%r103, %r96, %r21;
	st.shared.f32 	[%r103], %f17;
	add.s32 	%r104, %r97, %r16;
	div.s32 	%r105, %r104, %r39;
	mul.lo.s32 	%r106, %r105, %r39;
	sub.s32 	%r107, %r104, %r106;
	add.s32 	%r108, %r105, %r32;
	mad.lo.s32 	%r109, %r108, %r39, %r107;
	mul.wide.s32 	%rd22, %r109, 4;
	add.s64 	%rd18, %rd1, %rd22;
	// begin inline asm
	{
	.reg .u64 a;
	cvta.to.global.u64 a, %rd18;
	ld.global.ca.f32 %f18, [a];
	}

	// end inline asm
	add.s32 	%r110, %r103, %r21;
	st.shared.f32 	[%r110], %f18;
	add.s32 	%r120, %r104, %r16;
	setp.lt.s32 	%p12, %r120, %r17;
	@%p12 bra 	$L__BB12_8;
$L__BB12_9:
	bar.sync 	0;
	mad.lo.s32 	%r111, %r12, 6, %r119;
	mul.lo.s32 	%r112, %r111, 25;
	mul.wide.u32 	%rd48, %r112, 4;
	mov.u64 	%rd49, c_conv2_w;
	cvta.const.u64 	%rd50, %rd49;
	add.s64 	%rd23, %rd50, %rd48;
	// begin inline asm
	{
	.reg .u64 a;
	cvta.to.const.u64 a, %rd23;
	ld.const.f32 %f19, [a];
	}

	// end inline asm
	ld.shared.v2.f32 	{%f21, %f25}, [%r24];
	ld.shared.f32 	%f29, [%r25];
	ld.shared.f32 	%f33, [%r25+4];
	// begin inline asm
	fma.rn.f32 %f37, %f21, %f19, %f37;
	// end inline asm
	// begin inline asm
	fma.rn.f32 %f41, %f25, %f19, %f41;
	// end inline asm
	// begin inline asm
	fma.rn.f32 %f45, %f29, %f19, %f45;
	// end inline asm
	// begin inline asm
	fma.rn.f32 %f49, %f33, %f19, %f49;
	// end inline asm
	add.s64 	%rd24, %rd23, 4;
	// begin inline asm
	{
	.reg .u64 a;
	cvta.to.const.u64 a, %rd24;
	ld.const.f32 %f36, [a];
	}

	// end inline asm
	ld.shared.f32 	%f38, [%r24+4];
	ld.shared.f32 	%f42, [%r24+8];
	ld.shared.f32 	%f46, [%r25+4];
	ld.shared.f32 	%f50, [%r25+8];
	// begin inline asm
	fma.rn.f32 %f37, %f38, %f36, %f37;
	// end inline asm
	// begin inline asm
	fma.rn.f32 %f41, %f42, %f36, %f41;
	// end inline asm
	// begin inline asm
	fma.rn.f32 %f45, %f46, %f36, %f45;
	// end inline asm
	// begin inline asm
	fma.rn.f32 %f49, %f50, %f36, %f49;
	// end inline asm
	add.s64 	%rd25, %rd23, 8;
	// begin inline asm
	{
	.reg .u64 a;
	cvta.to.const.u64 a, %rd25;
	ld.const.f32 %f53, [a];
	}

	// end inline asm
	ld.shared.v2.f32 	{%f55, %f59}, [%r24+8];
	ld.shared.f32 	%f63, [%r25+8];
	ld.shared.f32 	%f67, [%r25+12];
	// begin inline asm
	fma.rn.f32 %f37, %f55, %f53, %f37;
	// end inline asm
	// begin inline asm
	fma.rn.f32 %f41, %f59, %f53, %f41;
	// end inline asm
	// begin inline asm
	fma.rn.f32 %f45, %f63, %f53, %f45;
	// end inline asm
	// begin inline asm
	fma.rn.f32 %f49, %f67, %f53, %f49;
	// end inline asm
	add.s64 	%rd26, %rd23, 12;
	// begin inline asm
	{
	.reg .u64 a;
	cvta.to.const.u64 a, %rd26;
	ld.const.f32 %f70, [a];
	}

	// end inline asm
	ld.shared.f32 	%f72, [%r24+12];
	ld.shared.f32 	%f76, [%r24+16];
	ld.shared.f32 	%f80, [%r25+12];
	ld.shared.f32 	%f84, [%r25+16];
	// begin inline asm
	fma.rn.f32 %f37, %f72, %f70, %f37;
	// end inline asm
	// begin inline asm
	fma.rn.f32 %f41, %f76, %f70, %f41;
	// end inline asm
	// begin inline asm
	fma.rn.f32 %f45, %f80, %f70, %f45;
	// end inline asm
	// begin inline asm
	fma.rn.f32 %f49, %f84, %f70, %f49;
	// end inline asm
	add.s64 	%rd27, %rd23, 16;
	// begin inline asm
	{
	.reg .u64 a;
	cvta.to.const.u64 a, %rd27;
	ld.const.f32 %f87, [a];
	}

	// end inline asm
	ld.shared.v2.f32 	{%f89, %f93}, [%r24+16];
	ld.shared.f32 	%f97, [%r25+16];
	ld.shared.f32 	%f101, [%r25+20];
	// begin inline asm
	fma.rn.f32 %f37, %f89, %f87, %f37;
	// end inline asm
	// begin inline asm
	fma.rn.f32 %f41, %f93, %f87, %f41;
	// end inline asm
	// begin inline asm
	fma.rn.f32 %f45, %f97, %f87, %f45;
	// end inline asm
	// begin inline asm
	fma.rn.f32 %f49, %f101, %f87, %f49;
	// end inline asm
	add.s64 	%rd28, %rd23, 20;
	// begin inline asm
	{
	.reg .u64 a;
	cvta.to.const.u64 a, %rd28;
	ld.const.f32 %f104, [a];
	}

	// end inline asm
	ld.shared.f32 	%f106, [%r25];
	ld.shared.f32 	%f110, [%r25+4];
	ld.shared.v2.f32 	{%f114, %f118}, [%r26];
	// begin inline asm
	fma.rn.f32 %f37, %f106, %f104, %f37;
	// end inline asm
	// begin inline asm
	fma.rn.f32 %f41, %f110, %f104, %f41;
	// end inline asm
	// begin inline asm
	fma.rn.f32 %f45, %f114, %f104, %f45;
	// end inline asm
	// begin inline asm
	fma.rn.f32 %f49, %f118, %f104, %f49;
	// end inline asm
	add.s64 	%rd29, %rd23, 24;
	// begin inline asm
	{
	.reg .u64 a;
	cvta.to.const.u64 a, %rd29;
	ld.const.f32 %f121, [a];
	}

	// end inline asm
	ld.shared.f32 	%f123, [%r25+4];
	ld.shared.f32 	%f127, [%r25+8];
	ld.shared.f32 	%f131, [%r26+4];
	ld.shared.f32 	%f135, [%r26+8];
	// begin inline asm
	fma.rn.f32 %f37, %f123, %f121, %f37;
	// end inline asm
	// begin inline asm
	fma.rn.f32 %f41, %f127, %f121, %f41;
	// end inline asm
	// begin inline asm
	fma.rn.f32 %f45, %f131, %f121, %f45;
	// end inline asm
	// begin inline asm
	fma.rn.f32 %f49, %f135, %f121, %f49;
	// end inline asm
	add.s64 	%rd30, %rd23, 28;
	// begin inline asm
	{
	.reg .u64 a;
	cvta.to.const.u64 a, %rd30;
	ld.const.f32 %f138, [a];
	}

	// end inline asm
	ld.shared.f32 	%f140, [%r25+8];
	ld.shared.f32 	%f144, [%r25+12];
	ld.shared.v2.f32 	{%f148, %f152}, [%r26+8];
	// begin inline asm
	fma.rn.f32 %f37, %f140, %f138, %f37;
	// end inline asm
	// begin inline asm
	fma.rn.f32 %f41, %f144, %f138, %f41;
	// end inline asm
	// begin inline asm
	fma.rn.f32 %f45, %f148, %f138, %f45;
	// end inline asm
	// begin inline asm
	fma.rn.f32 %f49, %f152, %f138, %f49;
	// end inline asm
	add.s64 	%rd31, %rd23, 32;
	// begin inline asm
	{
	.reg .u64 a;
	cvta.to.const.u64 a, %rd31;
	ld.const.f32 %f155, [a];
	}

	// end inline asm
	ld.shared.f32 	%f157, [%r25+12];
	ld.shared.f32 	%f161, [%r25+16];
	ld.shared.f32 	%f165, [%r26+12];
	ld.shared.f32 	%f169, [%r26+16];
	// begin inline asm
	fma.rn.f32 %f37, %f157, %f155, %f37;
	// end inline asm
	// begin inline asm
	fma.rn.f32 %f41, %f161, %f155, %f41;
	// end inline asm
	// begin inline asm
	fma.rn.f32 %f45, %f165, %f155, %f45;
	// end inline asm
	// begin inline asm
	fma.rn.f32 %f49, %f169, %f155, %f49;
	// end inline asm
	add.s64 	%rd32, %rd23, 36;
	// begin inline asm
	{
	.reg .u64 a;
	cvta.to.const.u64 a, %rd32;
	ld.const.f32 %f172, [a];
	}

	// end inline asm
	ld.shared.f32 	%f174, [%r25+16];
	ld.shared.f32 	%f178, [%r25+20];
	ld.shared.v2.f32 	{%f182, %f186}, [%r26+16];
	// begin inline asm
	fma.rn.f32 %f37, %f174, %f172, %f37;
	// end inline asm
	// begin inline asm
	fma.rn.f32 %f41, %f178, %f172, %f41;
	// end inline asm
	// begin inline asm
	fma.rn.f32 %f45, %f182, %f172, %f45;
	// end inline asm
	// begin inline asm
	fma.rn.f32 %f49, %f186, %f172, %f49;
	// end inline asm
	add.s64 	%rd33, %rd23, 40;
	// begin inline asm
	{
	.reg .u64 a;
	cvta.to.const.u64 a, %rd33;
	ld.const.f32 %f189, [a];
	}

	// end inline asm
	ld.shared.v2.f32 	{%f191, %f195}, [%r26];
	ld.shared.f32 	%f199, [%r27];
	ld.shared.f32 	%f203, [%r27+4];
	// begin inline asm
	fma.rn.f32 %f37, %f191, %f189, %f37;
	// end inline asm
	// begin inline asm
	fma.rn.f32 %f41, %f195, %f189, %f41;
	// end inline asm
	// begin inline asm
	fma.rn.f32 %f45, %f199, %f189, %f45;
	// end inline asm
	// begin inline asm
	fma.rn.f32 %f49, %f203, %f189, %f49;
	// end inline asm
	add.s64 	%rd34, %rd23, 44;
	// begin inline asm
	{
	.reg .u64 a;
	cvta.to.const.u64 a, %rd34;
	ld.const.f32 %f206, [a];
	}

	// end inline asm
	ld.shared.f32 	%f208, [%r26+4];
	ld.shared.f32 	%f212, [%r26+8];
	ld.shared.f32 	%f216, [%r27+4];
	ld.shared.f32 	%f220, [%r27+8];
	// begin inline asm
	fma.rn.f32 %f37, %f208, %f206, %f37;
	// end inline asm
	// begin inline asm
	fma.rn.f32 %f41, %f212, %f206, %f41;
	// end inline asm
	// begin inline asm
	fma.rn.f32 %f45, %f216, %f206, %f45;
	// end inline asm
	// begin inline asm
	fma.rn.f32 %f49, %f220, %f206, %f49;
	// end inline asm
	add.s64 	%rd35, %rd23, 48;
	// begin inline asm
	{
	.reg .u64 a;
	cvta.to.const.u64 a, %rd35;
	ld.const.f32 %f223, [a];
	}

	// end inline asm
	ld.shared.v2.f32 	{%f225, %f229}, [%r26+8];
	ld.shared.f32 	%f233, [%r27+8];
	ld.shared.f32 	%f237, [%r27+12];
	// begin inline asm
	fma.rn.f32 %f37, %f225, %f223, %f37;
	// end inline asm
	// begin inline asm
	fma.rn.f32 %f41, %f229, %f223, %f41;
	// end inline asm
	// begin inline asm
	fma.rn.f32 %f45, %f233, %f223, %f45;
	// end inline asm
	// begin inline asm
	fma.rn.f32 %f49, %f237, %f223, %f49;
	// end inline asm
	add.s64 	%rd36, %rd23, 52;
	// begin inline asm
	{
	.reg .u64 a;
	cvta.to.const.u64 a, %rd36;
	ld.const.f32 %f240, [a];
	}

	// end inline asm
	ld.shared.f32 	%f242, [%r26+12];
	ld.shared.f32 	%f246, [%r26+16];
	ld.shared.f32 	%f250, [%r27+12];
	ld.shared.f32 	%f254, [%r27+16];
	// begin inline asm
	fma.rn.f32 %f37, %f242, %f240, %f37;
	// end inline asm
	// begin inline asm
	fma.rn.f32 %f41, %f246, %f240, %f41;
	// end inline asm
	// begin inline asm
	fma.rn.f32 %f45, %f250, %f240, %f45;
	// end inline asm
	// begin inline asm
	fma.rn.f32 %f49, %f254, %f240, %f49;
	// end inline asm
	add.s64 	%rd37, %rd23, 56;
	// begin inline asm
	{
	.reg .u64 a;
	cvta.to.const.u64 a, %rd37;
	ld.const.f32 %f257, [a];
	}

	// end inline asm
	ld.shared.v2.f32 	{%f259, %f263}, [%r26+16];
	ld.shared.f32 	%f267, [%r27+16];
	ld.shared.f32 	%f271, [%r27+20];
	// begin inline asm
	fma.rn.f32 %f37, %f259, %f257, %f37;
	// end inline asm
	// begin inline asm
	fma.rn.f32 %f41, %f263, %f257, %f41;
	// end inline asm
	// begin inline asm
	fma.rn.f32 %f45, %f267, %f257, %f45;
	// end inline asm
	// begin inline asm
	fma.rn.f32 %f49, %f271, %f257, %f49;
	// end inline asm
	add.s64 	%rd38, %rd23, 60;
	// begin inline asm
	{
	.reg .u64 a;
	cvta.to.const.u64 a, %rd38;
	ld.const.f32 %f274, [a];
	}

	// end inline asm
	ld.shared.f32 	%f276, [%r27];
	ld.shared.f32 	%f280, [%r27+4];
	ld.shared.v2.f32 	{%f284, %f288}, [%r28];
	// begin inline asm
	fma.rn.f32 %f37, %f276, %f274, %f37;
	// end inline asm
	// begin inline asm
	fma.rn.f32 %f41, %f280, %f274, %f41;
	// end inline asm
	// begin inline asm
	fma.rn.f32 %f45, %f284, %f274, %f45;
	// end inline asm
	// begin inline asm
	fma.rn.f32 %f49, %f288, %f274, %f49;
	// end inline asm
	add.s64 	%rd39, %rd23, 64;
	// begin inline asm
	{
	.reg .u64 a;
	cvta.to.const.u64 a, %rd39;
	ld.const.f32 %f291, [a];
	}

	// end inline asm
	ld.shared.f32 	%f293, [%r27+4];
	ld.shared.f32 	%f297, [%r27+8];
	ld.shared.f32 	%f301, [%r28+4];
	ld.shared.f32 	%f305, [%r28+8];
	// begin inline asm
	fma.rn.f32 %f37, %f293, %f291, %f37;
	// end inline asm
	// begin inline asm
	fma.rn.f32 %f41, %f297, %f291, %f41;
	// end inline asm
	// begin inline asm
	fma.rn.f32 %f45, %f301, %f291, %f45;
	// end inline asm
	// begin inline asm
	fma.rn.f32 %f49, %f305, %f291, %f49;
	// end inline asm
	add.s64 	%rd40, %rd23, 68;
	// begin inline asm
	{
	.reg .u64 a;
	cvta.to.const.u64 a, %rd40;
	ld.const.f32 %f308, [a];
	}

	// end inline asm
	ld.shared.f32 	%f310, [%r27+8];
	ld.shared.f32 	%f314, [%r27+12];
	ld.shared.v2.f32 	{%f318, %f322}, [%r28+8];
	// begin inline asm
	fma.rn.f32 %f37, %f310, %f308, %f37;
	// end inline asm
	// begin inline asm
	fma.rn.f32 %f41, %f314, %f308, %f41;
	// end inline asm
	// begin inline asm
	fma.rn.f32 %f45, %f318, %f308, %f45;
	// end inline asm
	// begin inline asm
	fma.rn.f32 %f49, %f322, %f308, %f49;
	// end inline asm
	add.s64 	%rd41, %rd23, 72;
	// begin inline asm
	{
	.reg .u64 a;
	cvta.to.const.u64 a, %rd41;
	ld.const.f32 %f325, [a];
	}

	// end inline asm
	ld.shared.f32 	%f327, [%r27+12];
	ld.shared.f32 	%f331, [%r27+16];
	ld.shared.f32 	%f335, [%r28+12];
	ld.shared.f32 	%f339, [%r28+16];
	// begin inline asm
	fma.rn.f32 %f37, %f327, %f325, %f37;
	// end inline asm
	// begin inline asm
	fma.rn.f32 %f41, %f331, %f325, %f41;
	// end inline asm
	// begin inline asm
	fma.rn.f32 %f45, %f335, %f325, %f45;
	// end inline asm
	// begin inline asm
	fma.rn.f32 %f49, %f339, %f325, %f49;
	// end inline asm
	add.s64 	%rd42, %rd23, 76;
	// begin inline asm
	{
	.reg .u64 a;
	cvta.to.const.u64 a, %rd42;
	ld.const.f32 %f342, [a];
	}

	// end inline asm
	ld.shared.f32 	%f344, [%r27+16];
	ld.shared.f32 	%f348, [%r27+20];
	ld.shared.v2.f32 	{%f352, %f356}, [%r28+16];
	// begin inline asm
	fma.rn.f32 %f37, %f344, %f342, %f37;
	// end inline asm
	// begin inline asm
	fma.rn.f32 %f41, %f348, %f342, %f41;
	// end inline asm
	// begin inline asm
	fma.rn.f32 %f45, %f352, %f342, %f45;
	// end inline asm
	// begin inline asm
	fma.rn.f32 %f49, %f356, %f342, %f49;
	// end inline asm
	add.s64 	%rd43, %rd23, 80;
	// begin inline asm
	{
	.reg .u64 a;
	cvta.to.const.u64 a, %rd43;
	ld.const.f32 %f359, [a];
	}

	// end inline asm
	ld.shared.v2.f32 	{%f361, %f365}, [%r28];
	ld.shared.f32 	%f369, [%r29];
	ld.shared.f32 	%f373, [%r29+4];
	// begin inline asm
	fma.rn.f32 %f37, %f361, %f359, %f37;
	// end inline asm
	// begin inline asm
	fma.rn.f32 %f41, %f365, %f359, %f41;
	// end inline asm
	// begin inline asm
	fma.rn.f32 %f45, %f369, %f359, %f45;
	// end inline asm
	// begin inline asm
	fma.rn.f32 %f49, %f373, %f359, %f49;
	// end inline asm
	add.s64 	%rd44, %rd23, 84;
	// begin inline asm
	{
	.reg .u64 a;
	cvta.to.const.u64 a, %rd44;
	ld.const.f32 %f376, [a];
	}

	// end inline asm
	ld.shared.f32 	%f378, [%r28+4];
	ld.shared.f32 	%f382, [%r28+8];
	ld.shared.f32 	%f386, [%r29+4];
	ld.shared.f32 	%f390, [%r29+8];
	// begin inline asm
	fma.rn.f32 %f37, %f378, %f376, %f37;
	// end inline asm
	// begin inline asm
	fma.rn.f32 %f41, %f382, %f376, %f41;
	// end inline asm
	// begin inline asm
	fma.rn.f32 %f45, %f386, %f376, %f45;
	// end inline asm
	// begin inline asm
	fma.rn.f32 %f49, %f390, %f376, %f49;
	// end inline asm
	add.s64 	%rd45, %rd23, 88;
	// begin inline asm
	{
	.reg .u64 a;
	cvta.to.const.u64 a, %rd45;
	ld.const.f32 %f393, [a];
	}

	// end inline asm
	ld.shared.v2.f32 	{%f395, %f399}, [%r28+8];
	ld.shared.f32 	%f403, [%r29+8];
	ld.shared.f32 	%f407, [%r29+12];
	// begin inline asm
	fma.rn.f32 %f37, %f395, %f393, %f37;
	// end inline asm
	// begin inline asm
	fma.rn.f32 %f41, %f399, %f393, %f41;
	// end inline asm
	// begin inline asm
	fma.rn.f32 %f45, %f403, %f393, %f45;
	// end inline asm
	// begin inline asm
	fma.rn.f32 %f49, %f407, %f393, %f49;
	// end inline asm
	add.s64 	%rd46, %rd23, 92;
	// begin inline asm
	{
	.reg .u64 a;
	cvta.to.const.u64 a, %rd46;
	ld.const.f32 %f410, [a];
	}

	// end inline asm
	ld.shared.f32 	%f412, [%r28+12];
	ld.shared.f32 	%f416, [%r28+16];
	ld.shared.f32 	%f420, [%r29+12];
	ld.shared.f32 	%f424, [%r29+16];
	// begin inline asm
	fma.rn.f32 %f37, %f412, %f410, %f37;
	// end inline asm
	// begin inline asm
	fma.rn.f32 %f41, %f416, %f410, %f41;
	// end inline asm
	// begin inline asm
	fma.rn.f32 %f45, %f420, %f410, %f45;
	// end inline asm
	// begin inline asm
	fma.rn.f32 %f49, %f424, %f410, %f49;
	// end inline asm
	add.s64 	%rd47, %rd23, 96;
	// begin inline asm
	{
	.reg .u64 a;
	cvta.to.const.u64 a, %rd47;
	ld.const.f32 %f427, [a];
	}

	// end inline asm
	ld.shared.v2.f32 	{%f429, %f433}, [%r28+16];
	ld.shared.f32 	%f437, [%r29+16];
	ld.shared.f32 	%f441, [%r29+20];
	// begin inline asm
	fma.rn.f32 %f37, %f429, %f427, %f37;
	// end inline asm
	// begin inline asm
	fma.rn.f32 %f41, %f433, %f427, %f41;
	// end inline asm
	// begin inline asm
	fma.rn.f32 %f45, %f437, %f427, %f45;
	// end inline asm
	// begin inline asm
	fma.rn.f32 %f49, %f441, %f427, %f49;
	// end inline asm
	bar.sync 	0;
	add.s32 	%r119, %r119, 1;
	setp.ne.s32 	%p13, %r119, 6;
	@%p13 bra 	$L__BB12_2;
	ld.param.f32 	%f463, [_Z31conv2_if_pool2_fused_const_smemPKfPfS1_iiif_param_6];
	ld.param.u64 	%rd60, [_Z31conv2_if_pool2_fused_const_smemPKfPfS1_iiif_param_2];
	ld.param.u64 	%rd59, [_Z31conv2_if_pool2_fused_const_smemPKfPfS1_iiif_param_1];
	and.b32  	%r113, %r50, 65520;
	or.b32  	%r114, %r113, %r12;
	mad.lo.s32 	%r115, %r1, %r114, %r13;
	mad.lo.s32 	%r116, %r115, %r2, %r14;
	cvta.to.global.u64 	%rd51, %rd59;
	mul.wide.s32 	%rd52, %r116, 4;
	add.s64 	%rd53, %rd51, %rd52;
	ld.global.f32 	%f444, [%rd53];
	add.f32 	%f445, %f37, %f444;
	setp.ge.f32 	%p14, %f445, %f463;
	selp.f32 	%f446, 0f00000000, %f445, %p14;
	st.global.f32 	[%rd53], %f446;
	selp.f32 	%f447, 0f3F800000, 0f00000000, %p14;
	ld.global.f32 	%f448, [%rd53+4];
	add.f32 	%f449, %f41, %f448;
	setp.ge.f32 	%p15, %f449, %f463;
	selp.f32 	%f450, 0f3F800000, 0f00000000, %p15;
	selp.f32 	%f451, 0f00000000, %f449, %p15;
	st.global.f32 	[%rd53+4], %f451;
	max.f32 	%f452, %f447, %f450;
	mul.wide.s32 	%rd54, %r2, 4;
	add.s64 	%rd55, %rd53, %rd54;
	ld.global.f32 	%f453, [%rd55];
	add.f32 	%f454, %f45, %f453;
	setp.ge.f32 	%p16, %f454, %f463;
	selp.f32 	%f455, 0f3F800000, 0f00000000, %p16;
	selp.f32 	%f456, 0f00000000, %f454, %p16;
	st.global.f32 	[%rd55], %f456;
	max.f32 	%f457, %f452, %f455;
	ld.global.f32 	%f458, [%rd55+4];
	add.f32 	%f459, %f49, %f458;
	setp.ge.f32 	%p17, %f459, %f463;
	selp.f32 	%f460, 0f3F800000, 0f00000000, %p17;
	selp.f32 	%f461, 0f00000000, %f459, %p17;
	st.global.f32 	[%rd55+4], %f461;
	max.f32 	%f462, %f457, %f460;
	mad.lo.s32 	%r117, %r44, %r114, %r49;
	mad.lo.s32 	%r118, %r117, %r4, %r7;
	cvta.to.global.u64 	%rd56, %rd60;
	mul.wide.s32 	%rd57, %r118, 4;
	add.s64 	%rd58, %rd56, %rd57;
	st.global.f32 	[%rd58], %f462;
$L__BB12_11:
	ret;

}


// ===== COMPILED SASS (sm_100) =====

	.target	sm_100

	.elftype	@"ET_EXEC"


//--------------------- .note.nv.tkinfo           --------------------------
	.section	.note.nv.tkinfo,"",@"SHT_NOTE"
	.sectionflags	@"SHF_NOTE_NV_TKINFO"
	.tkinfo
        /*0018*/ 	.word	0x00000002
        /*0030*/ 	.string	""
        /*0030*/ 	.string	"ptxas"
        /*0030*/ 	.string	"Cuda compilation tools, release 13.0, V13.0.88"
        /*0030*/ 	.string	"Build cuda_13.0.r13.0/compiler.36424714_0"
        /*0030*/ 	.string	"-arch sm_100 -m 64 "



//--------------------- .note.nv.cuinfo           --------------------------
	.section	.note.nv.cuinfo,"",@"SHT_NOTE"
	.sectionflags	@"SHF_NOTE_NV_CUINFO"
        /*0018*/ 	.short	0x0002
        /*001a*/ 	.short	0x0064
        /*001c*/ 	.short	0x0082
	.zero		2


//--------------------- .nv.info                  --------------------------
	.section	.nv.info,"",@"SHT_CUDA_INFO"
	.align	4


	//----- nvinfo : EIATTR_REGCOUNT
	.align		4
        /*0000*/ 	.byte	0x04, 0x2f
        /*0002*/ 	.short	(.L_5 - .L_4)
	.align		4
.L_4:
        /*0004*/ 	.word	index@(_Z25conv2d_conv1_const_kernelPKfPfiii)
        /*0008*/ 	.word	0x00000020


	//----- nvinfo : EIATTR_FRAME_SIZE
	.align		4
.L_5:
        /*000c*/ 	.byte	0x04, 0x11
        /*000e*/ 	.short	(.L_7 - .L_6)
	.align		4
.L_6:
        /*0010*/ 	.word	index@(_Z25conv2d_conv1_const_kernelPKfPfiii)
        /*0014*/ 	.word	0x00000000


	//----- nvinfo : EIATTR_REGCOUNT
	.align		4
.L_7:
        /*0018*/ 	.byte	0x04, 0x2f
        /*001a*/ 	.short	(.L_9 - .L_8)
	.align		4
.L_8:
        /*001c*/ 	.word	index@(_Z25conv2d_conv2_const_kernelPKfPfiii)
        /*0020*/ 	.word	0x00000020


	//----- nvinfo : EIATTR_FRAME_SIZE
	.align		4
.L_9:
        /*0024*/ 	.byte	0x04, 0x11
        /*0026*/ 	.short	(.L_11 - .L_10)
	.align		4
.L_10:
        /*0028*/ 	.word	index@(_Z25conv2d_conv2_const_kernelPKfPfiii)
        /*002c*/ 	.word	0x00000000


	//----- nvinfo : EIATTR_REGCOUNT
	.align		4
.L_11:
        /*0030*/ 	.byte	0x04, 0x2f
        /*0032*/ 	.short	(.L_13 - .L_12)
	.align		4
.L_12:
        /*0034*/ 	.word	index@(_Z17maxpool2x2_kernelPKfPfiiii)
        /*0038*/ 	.word	0x00000012


	//----- nvinfo : EIATTR_FRAME_SIZE
	.align		4
.L_13:
        /*003c*/ 	.byte	0x04, 0x11
        /*003e*/ 	.short	(.L_15 - .L_14)
	.align		4
.L_14:
        /*0040*/ 	.word	index@(_Z17maxpool2x2_kernelPKfPfiiii)
        /*0044*/ 	.word	0x00000000


	//----- nvinfo : EIATTR_REGCOUNT
	.align		4
.L_15:
        /*0048*/ 	.byte	0x04, 0x2f
        /*004a*/ 	.short	(.L_17 - .L_16)
	.align		4
.L_16:
        /*004c*/ 	.word	index@(_Z13ifnode_kernelPKfPfS1_iiiif)
        /*0050*/ 	.word	0x0000000e


	//----- nvinfo : EIATTR_FRAME_SIZE
	.align		4
.L_17:
        /*0054*/ 	.byte	0x04, 0x11
        /*0056*/ 	.short	(.L_19 - .L_18)
	.align		4
.L_18:
        /*0058*/ 	.word	index@(_Z13ifnode_kernelPKfPfS1_iiiif)
        /*005c*/ 	.word	0x00000000


	//----- nvinfo : EIATTR_REGCOUNT
	.align		4
.L_19:
        /*0060*/ 	.byte	0x04, 0x2f
        /*0062*/ 	.short	(.L_21 - .L_20)
	.align		4
.L_20:
        /*0064*/ 	.word	index@(_Z14flatten_kernelPKfPfiiii)
        /*0068*/ 	.word	0x00000010


	//----- nvinfo : EIATTR_FRAME_SIZE
	.align		4
.L_21:
        /*006c*/ 	.byte	0x04, 0x11
        /*006e*/ 	.short	(.L_23 - .L_22)
	.align		4
.L_22:
        /*0070*/ 	.word	index@(_Z14flatten_kernelPKfPfiiii)
        /*0074*/ 	.word	0x00000000


	//----- nvinfo : EIATTR_REGCOUNT
	.align		4
.L_23:
        /*0078*/ 	.byte	0x04, 0x2f
        /*007a*/ 	.short	(.L_25 - .L_24)
	.align		4
.L_24:
        /*007c*/ 	.word	index@(_Z13linear_kernelPKfS0_S0_Pfiii)
        /*0080*/ 	.word	0x00000020


	//----- nvinfo : EIATTR_FRAME_SIZE
	.align		4
.L_25:
        /*0084*/ 	.byte	0x04, 0x11
        /*0086*/ 	.short	(.L_27 - .L_26)
	.align		4
.L_26:
        /*0088*/ 	.word	index@(_Z13linear_kernelPKfS0_S0_Pfiii)
        /*008c*/ 	.word	0x00000000


	//----- nvinfo : EIATTR_REGCOUNT
	.align		4
.L_27:
        /*0090*/ 	.byte	0x04, 0x2f
        /*0092*/ 	.short	(.L_29 - .L_28)
	.align		4
.L_28:
        /*0094*/ 	.word	index@(_Z18add_inplace_kernelPfPKfi)
        /*0098*/ 	.word	0x0000000a


	//----- nvinfo : EIATTR_FRAME_SIZE
	.align		4
.L_29:
        /*009c*/ 	.byte	0x04, 0x11
        /*009e*/ 	.short	(.L_31 - .L_30)
	.align		4
.L_30:
        /*00a0*/ 	.word	index@(_Z18add_inplace_kernelPfPKfi)
        /*00a4*/ 	.word	0x00000000


	//----- nvinfo : EIATTR_REGCOUNT
	.align		4
.L_31:
        /*00a8*/ 	.byte	0x04, 0x2f
        /*00aa*/ 	.short	(.L_33 - .L_32)
	.align		4
.L_32:
        /*00ac*/ 	.word	index@(_Z20scale_inplace_kernelPffi)
        /*00b0*/ 	.word	0x00000008


	//----- nvinfo : EIATTR_FRAME_SIZE
	.align		4
.L_33:
        /*00b4*/ 	.byte	0x04, 0x11
        /*00b6*/ 	.short	(.L_35 - .L_34)
	.align		4
.L_34:
        /*00b8*/ 	.word	index@(_Z20scale_inplace_kernelPffi)
        /*00bc*/ 	.word	0x00000000


	//----- nvinfo : EIATTR_REGCOUNT
	.align		4
.L_35:
        /*00c0*/ 	.byte	0x04, 0x2f
        /*00c2*/ 	.short	(.L_37 - .L_36)
	.align		4
.L_36:
        /*00c4*/ 	.word	index@(_Z13argmax_kernelPKfPiii)
        /*00c8*/ 	.word	0x0000001f


	//----- nvinfo : EIATTR_FRAME_SIZE
	.align		4
.L_37:
        /*00cc*/ 	.byte	0x04, 0x11
        /*00ce*/ 	.short	(.L_39 - .L_38)
	.align		4
.L_38:
        /*00d0*/ 	.word	index@(_Z13argmax_kernelPKfPiii)
        /*00d4*/ 	.word	0x00000000


	//----- nvinfo : EIATTR_REGCOUNT
	.align		4
.L_39:
        /*00d8*/ 	.byte	0x04, 0x2f
        /*00da*/ 	.short	(.L_41 - .L_40)
	.align		4
.L_40:
        /*00dc*/ 	.word	index@(_Z26conv2_if_pool2_fused_constPKfPfS1_iiif)
        /*00e0*/ 	.word	0x000000fe


	//----- nvinfo : EIATTR_FRAME_SIZE
	.align		4
.L_41:
        /*00e4*/ 	.byte	0x04, 0x11
        /*00e6*/ 	.short	(.L_43 - .L_42)
	.align		4
.L_42:
        /*00e8*/ 	.word	index@(_Z26conv2_if_pool2_fused_constPKfPfS1_iiif)
        /*00ec*/ 	.word	0x00000000


	//----- nvinfo : EIATTR_REGCOUNT
	.align		4
.L_43:
        /*00f0*/ 	.byte	0x04, 0x2f
        /*00f2*/ 	.short	(.L_45 - .L_44)
	.align		4
.L_44:
        /*00f4*/ 	.word	index@(_Z22if1_pool1_fused_kernelPKfPfS1_iiif)
        /*00f8*/ 	.word	0x00000018


	//----- nvinfo : EIATTR_FRAME_SIZE
	.align		4
.L_45:
        /*00fc*/ 	.byte	0x04, 0x11
        /*00fe*/ 	.short	(.L_47 - .L_46)
	.align		4
.L_46:
        /*0100*/ 	.word	index@(_Z22if1_pool1_fused_kernelPKfPfS1_iiif)
        /*0104*/ 	.word	0x00000000


	//----- nvinfo : EIATTR_REGCOUNT
	.align		4
.L_47:
        /*0108*/ 	.byte	0x04, 0x2f
        /*010a*/ 	.short	(.L_49 - .L_48)
	.align		4
.L_48:
        /*010c*/ 	.word	index@(_Z17ifnode_vec_kernelPKfPfS1_iif)
        /*0110*/ 	.word	0x0000000e


	//----- nvinfo : EIATTR_FRAME_SIZE
	.align		4
.L_49:
        /*0114*/ 	.byte	0x04, 0x11
        /*0116*/ 	.short	(.L_51 - .L_50)
	.align		4
.L_50:
        /*0118*/ 	.word	index@(_Z17ifnode_vec_kernelPKfPfS1_iif)
        /*011c*/ 	.word	0x00000000


	//----- nvinfo : EIATTR_REGCOUNT
	.align		4
.L_51:
        /*0120*/ 	.byte	0x04, 0x2f
        /*0122*/ 	.short	(.L_53 - .L_52)
	.align		4
.L_52:
        /*0124*/ 	.word	index@(_Z31conv2_if_pool2_fused_const_smemPKfPfS1_iiif)
        /*0128*/ 	.word	0x00000028


	//----- nvinfo : EIATTR_FRAME_SIZE
	.align		4
.L_53:
        /*012c*/ 	.byte	0x04, 0x11
        /*012e*/ 	.short	(.L_55 - .L_54)
	.align		4
.L_54:
        /*0130*/ 	.word	index@(_Z31conv2_if_pool2_fused_const_smemPKfPfS1_iiif)
        /*0134*/ 	.word	0x00000000


	//----- nvinfo : EIATTR_MIN_STACK_SIZE
	.align		4
.L_55:
        /*0138*/ 	.byte	0x04, 0x12
        /*013a*/ 	.short	(.L_57 - .L_56)
	.align		4
.L_56:
        /*013c*/ 	.word	index@(_Z31conv2_if_pool2_fused_const_smemPKfPfS1_iiif)
        /*0140*/ 	.word	0x00000000


	//----- nvinfo : EIATTR_MIN_STACK_SIZE
	.align		4
.L_57:
        /*0144*/ 	.byte	0x04, 0x12
        /*0146*/ 	.short	(.L_59 - .L_58)
	.align		4
.L_58:
        /*0148*/ 	.word	index@(_Z17ifnode_vec_kernelPKfPfS1_iif)
        /*014c*/ 	.word	0x00000000


	//----- nvinfo : EIATTR_MIN_STACK_SIZE
	.align		4
.L_59:
        /*0150*/ 	.byte	0x04, 0x12
        /*0152*/ 	.short	(.L_61 - .L_60)
	.align		4
.L_60:
        /*0154*/ 	.word	index@(_Z22if1_pool1_fused_kernelPKfPfS1_iiif)
        /*0158*/ 	.word	0x00000000


	//----- nvinfo : EIATTR_MIN_STACK_SIZE
	.align		4
.L_61:
        /*015c*/ 	.byte	0x04, 0x12
        /*015e*/ 	.short	(.L_63 - .L_62)
	.align		4
.L_62:
        /*0160*/ 	.word	index@(_Z26conv2_if_pool2_fused_constPKfPfS1_iiif)
        /*0164*/ 	.word	0x00000000


	//----- nvinfo : EIATTR_MIN_STACK_SIZE
	.align		4
.L_63:
        /*0168*/ 	.byte	0x04, 0x12
        /*016a*/ 	.short	(.L_65 - .L_64)
	.align		4
.L_64:
        /*016c*/ 	.word	index@(_Z13argmax_kernelPKfPiii)
        /*0170*/ 	.word	0x00000000


	//----- nvinfo : EIATTR_MIN_STACK_SIZE
	.align		4
.L_65:
        /*0174*/ 	.byte	0x04, 0x12
        /*0176*/ 	.short	(.L_67 - .L_66)
	.align		4
.L_66:
        /*0178*/ 	.word	index@(_Z20scale_inplace_kernelPffi)
        /*017c*/ 	.word	0x00000000


	//----- nvinfo : EIATTR_MIN_STACK_SIZE
	.align		4
.L_67:
        /*0180*/ 	.byte	0x04, 0x12
        /*0182*/ 	.short	(.L_69 - .L_68)
	.align		4
.L_68:
        /*0184*/ 	.word	index@(_Z18add_inplace_kernelPfPKfi)
        /*0188*/ 	.word	0x00000000


	//----- nvinfo : EIATTR_MIN_STACK_SIZE
	.align		4
.L_69:
        /*018c*/ 	.byte	0x04, 0x12
        /*018e*/ 	.short	(.L_71 - .L_70)
	.align		4
.L_70:
        /*0190*/ 	.word	index@(_Z13linear_kernelPKfS0_S0_Pfiii)
        /*0194*/ 	.word	0x00000000


	//----- nvinfo : EIATTR_MIN_STACK_SIZE
	.align		4
.L_71:
        /*0198*/ 	.byte	0x04, 0x12
        /*019a*/ 	.short	(.L_73 - .L_72)
	.align		4
.L_72:
        /*019c*/ 	.word	index@(_Z14flatten_kernelPKfPfiiii)
        /*01a0*/ 	.word	0x00000000


	//----- nvinfo : EIATTR_MIN_STACK_SIZE
	.align		4
.L_73:
        /*01a4*/ 	.byte	0x04, 0x12
        /*01a6*/ 	.short	(.L_75 - .L_74)
	.align		4
.L_74:
        /*01a8*/ 	.word	index@(_Z13ifnode_kernelPKfPfS1_iiiif)
        /*01ac*/ 	.word	0x00000000


	//----- nvinfo : EIATTR_MIN_STACK_SIZE
	.align		4
.L_75:
        /*01b0*/ 	.byte	0x04, 0x12
        /*01b2*/ 	.short	(.L_77 - .L_76)
	.align		4
.L_76:
        /*01b4*/ 	.word	index@(_Z17maxpool2x2_kernelPKfPfiiii)
        /*01b8*/ 	.word	0x00000000


	//----- nvinfo : EIATTR_MIN_STACK_SIZE
	.align		4
.L_77:
        /*01bc*/ 	.byte	0x04, 0x12
        /*01be*/ 	.short	(.L_79 - .L_78)
	.align		4
.L_78:
        /*01c0*/ 	.word	index@(_Z25conv2d_conv2_const_kernelPKfPfiii)
        /*01c4*/ 	.word	0x00000000


	//----- nvinfo : EIATTR_MIN_STACK_SIZE
	.align		4
.L_79:
        /*01c8*/ 	.byte	0x04, 0x12
        /*01ca*/ 	.short	(.L_81 - .L_80)
	.align		4
.L_80:
        /*01cc*/ 	.word	index@(_Z25conv2d_conv1_const_kernelPKfPfiii)
        /*01d0*/ 	.word	0x00000000
.L_81:


//--------------------- .nv.compat                --------------------------
	.section	.nv.compat,"",@"SHT_CUDA_COMPAT_INFO"
	.align	4
        /*0000*/ 	.byte	0x02, 0x09, 0x00, 0x00, 0x02, 0x02, 0x01, 0x00, 0x02, 0x05, 0x05, 0x00, 0x03, 0x07, 0x01, 0x01
        /*0010*/ 	.byte	0x02, 0x03, 0x00, 0x00, 0x02, 0x06, 0x01, 0x00, 0x04, 0x0b, 0x08, 0x00, 0x09, 0x00, 0x00, 0x00
        /*0020*/ 	.byte	0x00, 0x00, 0x00, 0x00


//--------------------- .nv.info._Z31conv2_if_pool2_fused_const_smemPKfPfS1_iiif --------------------------
	.section	.nv.info._Z31conv2_if_pool2_fused_const_smemPKfPfS1_iiif,"",@"SHT_CUDA_INFO"
	.sectionflags	@""
	.align	4


	//----- nvinfo : EIATTR_CUDA_API_VERSION
	.align		4
        /*0000*/ 	.byte	0x04, 0x37
        /*0002*/ 	.short	(.L_83 - .L_82)
.L_82:
        /*0004*/ 	.word	0x00000082


	//----- nvinfo : EIATTR_KPARAM_INFO
	.align		4
.L_83:
        /*0008*/ 	.byte	0x04, 0x17
        /*000a*/ 	.short	(.L_85 - .L_84)
.L_84:
        /*000c*/ 	.word	0x00000000
        /*0010*/ 	.short	0x0006
        /*0012*/ 	.short	0x0024
        /*0014*/ 	.byte	0x00, 0xf0, 0x11, 0x00


	//----- nvinfo : EIATTR_KPARAM_INFO
	.align		4
.L_85:
        /*0018*/ 	.byte	0x04, 0x17
        /*001a*/ 	.short	(.L_87 - .L_86)
.L_86:
        /*001c*/ 	.word	0x00000000
        /*0020*/ 	.short	0x0005
        /*0022*/ 	.short	0x0020
        /*0024*/ 	.byte	0x00, 0xf0, 0x11, 0x00


	//----- nvinfo : EIATTR_KPARAM_INFO
	.align		4
.L_87:
        /*0028*/ 	.byte	0x04, 0x17
        /*002a*/ 	.short	(.L_89 - .L_88)
.L_88:
        /*002c*/ 	.word	0x00000000
        /*0030*/ 	.short	0x0004
        /*0032*/ 	.short	0x001c
        /*0034*/ 	.byte	0x00, 0xf0, 0x11, 0x00


	//----- nvinfo : EIATTR_KPARAM_INFO
	.align		4
.L_89:
        /*0038*/ 	.byte	0x04, 0x17
        /*003a*/ 	.short	(.L_91 - .L_90)
.L_90:
        /*003c*/ 	.word	0x00000000
        /*0040*/ 	.short	0x0003
        /*0042*/ 	.short	0x0018
        /*0044*/ 	.byte	0x00, 0xf0, 0x11, 0x00


	//----- nvinfo : EIATTR_KPARAM_INFO
	.align		4
.L_91:
        /*0048*/ 	.byte	0x04, 0x17
        /*004a*/ 	.short	(.L_93 - .L_92)
.L_92:
        /*004c*/ 	.word	0x00000000
        /*0050*/ 	.short	0x0002
        /*0052*/ 	.short	0x0010
        /*0054*/ 	.byte	0x00, 0xf5, 0x21, 0x00


	//----- nvinfo : EIATTR_KPARAM_INFO
	.align		4
.L_93:
        /*0058*/ 	.byte	0x04, 0x17
        /*005a*/ 	.short	(.L_95 - .L_94)
.L_94:
        /*005c*/ 	.word	0x00000000
        /*0060*/ 	.short	0x0001
        /*0062*/ 	.short	0x0008
        /*0064*/ 	.byte	0x00, 0xf5, 0x21, 0x00


	//----- nvinfo : EIATTR_KPARAM_INFO
	.align		4
.L_95:
        /*0068*/ 	.byte	0x04, 0x17
        /*006a*/ 	.short	(.L_97 - .L_96)
.L_96:
        /*006c*/ 	.word	0x00000000
        /*0070*/ 	.short	0x0000
        /*0072*/ 	.short	0x0000
        /*0074*/ 	.byte	0x00, 0xf5, 0x21, 0x00


	//----- nvinfo : EIATTR_SPARSE_MMA_MASK
	.align		4
.L_97:
        /*0078*/ 	.byte	0x03, 0x50
        /*007a*/ 	.short	0x0000


	//----- nvinfo : EIATTR_MAXREG_COUNT
	.align		4
        /*007c*/ 	.byte	0x03, 0x1b
        /*007e*/ 	.short	0x00ff


	//----- nvinfo : EIATTR_NUM_BARRIERS
	.align		4
        /*0080*/ 	.byte	0x02, 0x4c
        /*0082*/ 	.byte	0x01
	.zero		1


	//----- nvinfo : EIATTR_MERCURY_ISA_VERSION
	.align		4
        /*0084*/ 	.byte	0x03, 0x5f
        /*0086*/ 	.short	0x0101


	//----- nvinfo : EIATTR_VRC_CTA_INIT_COUNT
	.align		4
        /*0088*/ 	.byte	0x02, 0x4a
	.zero		1
	.zero		1


	//----- nvinfo : EIATTR_EXIT_INSTR_OFFSETS
	.align		4
        /*008c*/ 	.byte	0x04, 0x1c
        /*008e*/ 	.short	(.L_99 - .L_98)


	//   ....[0]....
.L_98:
        /*0090*/ 	.word	0x00000190


	//   ....[1]....
        /*0094*/ 	.word	0x000022b0


	//----- nvinfo : EIATTR_CRS_STACK_SIZE
	.align		4
.L_99:
        /*0098*/ 	.byte	0x04, 0x1e
        /*009a*/ 	.short	(.L_101 - .L_100)
.L_100:
        /*009c*/ 	.word	0x00000000


	//----- nvinfo : EIATTR_CBANK_PARAM_SIZE
	.align		4
.L_101:
        /*00a0*/ 	.byte	0x03, 0x19
        /*00a2*/ 	.short	0x0028


	//----- nvinfo : EIATTR_PARAM_CBANK
	.align		4
        /*00a4*/ 	.byte	0x04, 0x0a
        /*00a6*/ 	.short	(.L_103 - .L_102)
	.align		4
.L_102:
        /*00a8*/ 	.word	index@(.nv.constant0._Z31conv2_if_pool2_fused_const_smemPKfPfS1_iiif)
        /*00ac*/ 	.short	0x0380
        /*00ae*/ 	.short	0x0028


	//----- nvinfo : EIATTR_SW_WAR
	.align		4
.L_103:
        /*00b0*/ 	.byte	0x04, 0x36
        /*00b2*/ 	.short	(.L_105 - .L_104)
.L_104:
        /*00b4*/ 	.word	0x00000008
.L_105:


//--------------------- .nv.info._Z17ifnode_vec_kernelPKfPfS1_iif --------------------------
	.section	.nv.info._Z17ifnode_vec_kernelPKfPfS1_iif,"",@"SHT_CUDA_INFO"
	.sectionflags	@""
	.align	4


	//----- nvinfo : EIATTR_CUDA_API_VERSION
	.align		4
        /*0000*/ 	.byte	0x04, 0x37
        /*0002*/ 	.short	(.L_107 - .L_106)
.L_106:
        /*0004*/ 	.word	0x00000082


	//----- nvinfo : EIATTR_KPARAM_INFO
	.align		4
.L_107:
        /*0008*/ 	.byte	0x04, 0x17
        /*000a*/ 	.short	(.L_109 - .L_108)
.L_108:
        /*000c*/ 	.word	0x00000000
        /*0010*/ 	.short	0x0005
        /*0012*/ 	.short	0x0020
        /*0014*/ 	.byte	0x00, 0xf0, 0x11, 0x00


	//----- nvinfo : EIATTR_KPARAM_INFO
	.align		4
.L_109:
        /*0018*/ 	.byte	0x04, 0x17
        /*001a*/ 	.short	(.L_111 - .L_110)
.L_110:
        /*001c*/ 	.word	0x00000000
        /*0020*/ 	.short	0x0004
        /*0022*/ 	.short	0x001c
        /*0024*/ 	.byte	0x00, 0xf0, 0x11, 0x00


	//----- nvinfo : EIATTR_KPARAM_INFO
	.align		4
.L_111:
        /*0028*/ 	.byte	0x04, 0x17
        /*002a*/ 	.short	(.L_113 - .L_112)
.L_112:
        /*002c*/ 	.word	0x00000000
        /*0030*/ 	.short	0x0003
        /*0032*/ 	.short	0x0018
        /*0034*/ 	.byte	0x00, 0xf0, 0x11, 0x00


	//----- nvinfo : EIATTR_KPARAM_INFO
	.align		4
.L_113:
        /*0038*/ 	.byte	0x04, 0x17
        /*003a*/ 	.short	(.L_115 - .L_114)
.L_114:
        /*003c*/ 	.word	0x00000000
        /*0040*/ 	.short	0x0002
        /*0042*/ 	.short	0x0010
        /*0044*/ 	.byte	0x00, 0xf5, 0x21, 0x00


	//----- nvinfo : EIATTR_KPARAM_INFO
	.align		4
.L_115:
        /*0048*/ 	.byte	0x04, 0x17
        /*004a*/ 	.short	(.L_117 - .L_116)
.L_116:
        /*004c*/ 	.word	0x00000000
        /*0050*/ 	.short	0x0001
        /*0052*/ 	.short	0x0008
        /*0054*/ 	.byte	0x00, 0xf5, 0x21, 0x00


	//----- nvinfo : EIATTR_KPARAM_INFO
	.align		4
.L_117:
        /*0058*/ 	.byte	0x04, 0x17
        /*005a*/ 	.short	(.L_119 - .L_118)
.L_118:
        /*005c*/ 	.word	0x00000000
        /*0060*/ 	.short	0x0000
        /*0062*/ 	.short	0x0000
        /*0064*/ 	.byte	0x00, 0xf5, 0x21, 0x00


	//----- nvinfo : EIATTR_SPARSE_MMA_MASK
	.align		4
.L_119:
        /*0068*/ 	.byte	0x03, 0x50
        /*006a*/ 	.short	0x0000


	//----- nvinfo : EIATTR_MAXREG_COUNT
	.align		4
        /*006c*/ 	.byte	0x03, 0x1b
        /*006e*/ 	.short	0x00ff


	//----- nvinfo : EIATTR_MERCURY_ISA_VERSION
	.align		4
        /*0070*/ 	.byte	0x03, 0x5f
        /*0072*/ 	.short	0x0101


	//----- nvinfo : EIATTR_VRC_CTA_INIT_COUNT
	.align		4
        /*0074*/ 	.byte	0x02, 0x4a
	.zero		1
	.zero		1


	//----- nvinfo : EIATTR_EXIT_INSTR_OFFSETS
	.align		4
        /*0078*/ 	.byte	0x04, 0x1c
        /*007a*/ 	.short	(.L_121 - .L_120)


	//   ....[0]....
.L_120:
        /*007c*/ 	.word	0x000000c0


	//   ....[1]....
        /*0080*/ 	.word	0x000001e0


	//----- nvinfo : EIATTR_CBANK_PARAM_SIZE
	.align		4
.L_121:
        /*0084*/ 	.byte	0x03, 0x19
        /*0086*/ 	.short	0x0024


	//----- nvinfo : EIATTR_PARAM_CBANK
	.align		4
        /*0088*/ 	.byte	0x04, 0x0a
        /*008a*/ 	.short	(.L_123 - .L_122)
	.align		4
.L_122:
        /*008c*/ 	.word	index@(.nv.constant0._Z17ifnode_vec_kernelPKfPfS1_iif)
        /*0090*/ 	.short	0x0380
        /*0092*/ 	.short	0x0024


	//----- nvinfo : EIATTR_SW_WAR
	.align		4
.L_123:
        /*0094*/ 	.byte	0x04, 0x36
        /*0096*/ 	.short	(.L_125 - .L_124)
.L_124:
        /*0098*/ 	.word	0x00000008
.L_125:


//--------------------- .nv.info._Z22if1_pool1_fused_kernelPKfPfS1_iiif --------------------------
	.section	.nv.info._Z22if1_pool1_fused_kernelPKfPfS1_iiif,"",@"SHT_CUDA_INFO"
	.sectionflags	@""
	.align	4


	//----- nvinfo : EIATTR_CUDA_API_VERSION
	.align		4
        /*0000*/ 	.byte	0x04, 0x37
        /*0002*/ 	.short	(.L_127 - .L_126)
.L_126:
        /*0004*/ 	.word	0x00000082


	//----- nvinfo : EIATTR_KPARAM_INFO
	.align		4
.L_127:
        /*0008*/ 	.byte	0x04, 0x17
        /*000a*/ 	.short	(.L_129 - .L_128)
.L_128:
        /*000c*/ 	.word	0x00000000
        /*0010*/ 	.short	0x0006
        /*0012*/ 	.short	0x0024
        /*0014*/ 	.byte	0x00, 0xf0, 0x11, 0x00


	//----- nvinfo : EIATTR_KPARAM_INFO
	.align		4
.L_129:
        /*0018*/ 	.byte	0x04, 0x17
        /*001a*/ 	.short	(.L_131 - .L_130)
.L_130:
        /*001c*/ 	.word	0x00000000
        /*0020*/ 	.short	0x0005
        /*0022*/ 	.short	0x0020
        /*0024*/ 	.byte	0x00, 0xf0, 0x11, 0x00


	//----- nvinfo : EIATTR_KPARAM_INFO
	.align		4
.L_131:
        /*0028*/ 	.byte	0x04, 0x17
        /*002a*/ 	.short	(.L_133 - .L_132)
.L_132:
        /*002c*/ 	.word	0x00000000
        /*0030*/ 	.short	0x0004
        /*0032*/ 	.short	0x001c
        /*0034*/ 	.byte	0x00, 0xf0, 0x11, 0x00


	//----- nvinfo : EIATTR_KPARAM_INFO
	.align		4
.L_133:
        /*0038*/ 	.byte	0x04, 0x17
        /*003a*/ 	.short	(.L_135 - .L_134)
.L_134:
        /*003c*/ 	.word	0x00000000
        /*0040*/ 	.short	0x0003
        /*0042*/ 	.short	0x0018
        /*0044*/ 	.byte	0x00, 0xf0, 0x11, 0x00


	//----- nvinfo : EIATTR_KPARAM_INFO
	.align		4
.L_135:
        /*0048*/ 	.byte	0x04, 0x17
        /*004a*/ 	.short	(.L_137 - .L_136)
.L_136:
        /*004c*/ 	.word	0x00000000
        /*0050*/ 	.short	0x0002
        /*0052*/ 	.short	0x0010
        /*0054*/ 	.byte	0x00, 0xf5, 0x21, 0x00


	//----- nvinfo : EIATTR_KPARAM_INFO
	.align		4
.L_137:
        /*0058*/ 	.byte	0x04, 0x17
        /*005a*/ 	.short	(.L_139 - .L_138)
.L_138:
        /*005c*/ 	.word	0x00000000
        /*0060*/ 	.short	0x0001
        /*0062*/ 	.short	0x0008
        /*0064*/ 	.byte	0x00, 0xf5, 0x21, 0x00


	//----- nvinfo : EIATTR_KPARAM_INFO
	.align		4
.L_139:
        /*0068*/ 	.byte	0x04, 0x17
        /*006a*/ 	.short	(.L_141 - .L_140)
.L_140:
        /*006c*/ 	.word	0x00000000
        /*0070*/ 	.short	0x0000
        /*0072*/ 	.short	0x0000
        /*0074*/ 	.byte	0x00, 0xf5, 0x21, 0x00


	//----- nvinfo : EIATTR_SPARSE_MMA_MASK
	.align		4
.L_141:
        /*0078*/ 	.byte	0x03, 0x50
        /*007a*/ 	.short	0x0000


	//----- nvinfo : EIATTR_MAXREG_COUNT
	.align		4
        /*007c*/ 	.byte	0x03, 0x1b
        /*007e*/ 	.short	0x00ff


	//----- nvinfo : EIATTR_MERCURY_ISA_VERSION
	.align		4
        /*0080*/ 	.byte	0x03, 0x5f
        /*0082*/ 	.short	0x0101


	//----- nvinfo : EIATTR_VRC_CTA_INIT_COUNT
	.align		4
        /*0084*/ 	.byte	0x02, 0x4a
	.zero		1
	.zero		1


	//----- nvinfo : EIATTR_EXIT_INSTR_OFFSETS
	.align		4
        /*0088*/ 	.byte	0x04, 0x1c
        /*008a*/ 	.short	(.L_143 - .L_142)


	//   ....[0]....
.L_142:
        /*008c*/ 	.word	0x00000140


	//   ....[1]....
        /*0090*/ 	.word	0x000004e0


	//----- nvinfo : EIATTR_CBANK_PARAM_SIZE
	.align		4
.L_143:
        /*0094*/ 	.byte	0x03, 0x19
        /*0096*/ 	.short	0x0028


	//----- nvinfo : EIATTR_PARAM_CBANK
	.align		4
        /*0098*/ 	.byte	0x04, 0x0a
        /*009a*/ 	.short	(.L_145 - .L_144)
	.align		4
.L_144:
        /*009c*/ 	.word	index@(.nv.constant0._Z22if1_pool1_fused_kernelPKfPfS1_iiif)
        /*00a0*/ 	.short	0x0380
        /*00a2*/ 	.short	0x0028


	//----- nvinfo : EIATTR_SW_WAR
	.align		4
.L_145:
        /*00a4*/ 	.byte	0x04, 0x36
        /*00a6*/ 	.short	(.L_147 - .L_146)
.L_146:
        /*00a8*/ 	.word	0x00000008
.L_147:


//--------------------- .nv.info._Z26conv2_if_pool2_fused_constPKfPfS1_iiif --------------------------
	.section	.nv.info._Z26conv2_if_pool2_fused_constPKfPfS1_iiif,"",@"SHT_CUDA_INFO"
	.sectionflags	@""
	.align	4


	//----- nvinfo : EIATTR_CUDA_API_VERSION
	.align		4
        /*0000*/ 	.byte	0x04, 0x37
        /*0002*/ 	.short	(.L_149 - .L_148)
.L_148:
        /*0004*/ 	.word	0x00000082


	//----- nvinfo : EIATTR_KPARAM_INFO
	.align		4
.L_149:
        /*0008*/ 	.byte	0x04, 0x17
        /*000a*/ 	.short	(.L_151 - .L_150)
.L_150:
        /*000c*/ 	.word	0x00000000
        /*0010*/ 	.short	0x0006
        /*0012*/ 	.short	0x0024
        /*0014*/ 	.byte	0x00, 0xf0, 0x11, 0x00


	//----- nvinfo : EIATTR_KPARAM_INFO
	.align		4
.L_151:
        /*0018*/ 	.byte	0x04, 0x17
        /*001a*/ 	.short	(.L_153 - .L_152)
.L_152:
        /*001c*/ 	.word	0x00000000
        /*0020*/ 	.short	0x0005
        /*0022*/ 	.short	0x0020
        /*0024*/ 	.byte	0x00, 0xf0, 0x11, 0x00


	//----- nvinfo : EIATTR_KPARAM_INFO
	.align		4
.L_153:
        /*0028*/ 	.byte	0x04, 0x17
        /*002a*/ 	.short	(.L_155 - .L_154)
.L_154:
        /*002c*/ 	.word	0x00000000
        /*0030*/ 	.short	0x0004
        /*0032*/ 	.short	0x001c
        /*0034*/ 	.byte	0x00, 0xf0, 0x11, 0x00


	//----- nvinfo : EIATTR_KPARAM_INFO
	.align		4
.L_155:
        /*0038*/ 	.byte	0x04, 0x17
        /*003a*/ 	.short	(.L_157 - .L_156)
.L_156:
        /*003c*/ 	.word	0x00000000
        /*0040*/ 	.short	0x0003
        /*0042*/ 	.short	0x0018
        /*0044*/ 	.byte	0x00, 0xf0, 0x11, 0x00


	//----- nvinfo : EIATTR_KPARAM_INFO
	.align		4
.L_157:
        /*0048*/ 	.byte	0x04, 0x17
        /*004a*/ 	.short	(.L_159 - .L_158)
.L_158:
        /*004c*/ 	.word	0x00000000
        /*0050*/ 	.short	0x0002
        /*0052*/ 	.short	0x0010
        /*0054*/ 	.byte	0x00, 0xf5, 0x21, 0x00


	//----- nvinfo : EIATTR_KPARAM_INFO
	.align		4
.L_159:
        /*0058*/ 	.byte	0x04, 0x17
        /*005a*/ 	.short	(.L_161 - .L_160)
.L_160:
        /*005c*/ 	.word	0x00000000
        /*0060*/ 	.short	0x0001
        /*0062*/ 	.short	0x0008
        /*0064*/ 	.byte	0x00, 0xf5, 0x21, 0x00


	//----- nvinfo : EIATTR_KPARAM_INFO
	.align		4
.L_161:
        /*0068*/ 	.byte	0x04, 0x17
        /*006a*/ 	.short	(.L_163 - .L_162)
.L_162:
        /*006c*/ 	.word	0x00000000
        /*0070*/ 	.short	0x0000
        /*0072*/ 	.short	0x0000
        /*0074*/ 	.byte	0x00, 0xf5, 0x21, 0x00


	//----- nvinfo : EIATTR_SPARSE_MMA_MASK
	.align		4
.L_163:
        /*0078*/ 	.byte	0x03, 0x50
        /*007a*/ 	.short	0x0000


	//----- nvinfo : EIATTR_MAXREG_COUNT
	.align		4
        /*007c*/ 	.byte	0x03, 0x1b
        /*007e*/ 	.short	0x00ff


	//----- nvinfo : EIATTR_MERCURY_ISA_VERSION
	.align		4
        /*0080*/ 	.byte	0x03, 0x5f
        /*0082*/ 	.short	0x0101


	//----- nvinfo : EIATTR_VRC_CTA_INIT_COUNT
	.align		4
        /*0084*/ 	.byte	0x02, 0x4a
	.zero		1
	.zero		1


	//----- nvinfo : EIATTR_EXIT_INSTR_OFFSETS
	.align		4
        /*0088*/ 	.byte	0x04, 0x1c
        /*008a*/ 	.short	(.L_165 - .L_164)


	//   ....[0]....
.L_164:
        /*008c*/ 	.word	0x00000160


	//   ....[1]....
        /*0090*/ 	.word	0x00006730


	//----- nvinfo : EIATTR_CBANK_PARAM_SIZE
	.align		4
.L_165:
        /*0094*/ 	.byte	0x03, 0x19
        /*0096*/ 	.short	0x0028


	//----- nvinfo : EIATTR_PARAM_CBANK
	.align		4
        /*0098*/ 	.byte	0x04, 0x0a
        /*009a*/ 	.short	(.L_167 - .L_166)
	.align		4
.L_166:
        /*009c*/ 	.word	index@(.nv.constant0._Z26conv2_if_pool2_fused_constPKfPfS1_iiif)
        /*00a0*/ 	.short	0x0380
        /*00a2*/ 	.short	0x0028


	//----- nvinfo : EIATTR_SW_WAR
	.align		4
.L_167:
        /*00a4*/ 	.byte	0x04, 0x36
        /*00a6*/ 	.short	(.L_169 - .L_168)
.L_168:
        /*00a8*/ 	.word	0x00000008
.L_169:


//--------------------- .nv.info._Z13argmax_kernelPKfPiii --------------------------
	.section	.nv.info._Z13argmax_kernelPKfPiii,"",@"SHT_CUDA_INFO"
	.sectionflags	@""
	.align	4


	//----- nvinfo : EIATTR_CUDA_API_VERSION
	.align		4
        /*0000*/ 	.byte	0x04, 0x37
        /*0002*/ 	.short	(.L_171 - .L_170)
.L_170:
        /*0004*/ 	.word	0x00000082


	//----- nvinfo : EIATTR_KPARAM_INFO
	.align		4
.L_171:
        /*0008*/ 	.byte	0x04, 0x17
        /*000a*/ 	.short	(.L_173 - .L_172)
.L_172:
        /*000c*/ 	.word	0x00000000
        /*0010*/ 	.short	0x0003
        /*0012*/ 	.short	0x0014
        /*0014*/ 	.byte	0x00, 0xf0, 0x11, 0x00


	//----- nvinfo : EIATTR_KPARAM_INFO
	.align		4
.L_173:
        /*0018*/ 	.byte	0x04, 0x17
        /*001a*/ 	.short	(.L_175 - .L_174)
.L_174:
        /*001c*/ 	.word	0x00000000
        /*0020*/ 	.short	0x0002
        /*0022*/ 	.short	0x0010
        /*0024*/ 	.byte	0x00, 0xf0, 0x11, 0x00


	//----- nvinfo : EIATTR_KPARAM_INFO
	.align		4
.L_175:
        /*0028*/ 	.byte	0x04, 0x17
        /*002a*/ 	.short	(.L_177 - .L_176)
.L_176:
        /*002c*/ 	.word	0x00000000
        /*0030*/ 	.short	0x0001
        /*0032*/ 	.short	0x0008
        /*0034*/ 	.byte	0x00, 0xf5, 0x21, 0x00


	//----- nvinfo : EIATTR_KPARAM_INFO
	.align		4
.L_177:
        /*0038*/ 	.byte	0x04, 0x17
        /*003a*/ 	.short	(.L_179 - .L_178)
.L_178:
        /*003c*/ 	.word	0x00000000
        /*0040*/ 	.short	0x0000
        /*0042*/ 	.short	0x0000
        /*0044*/ 	.byte	0x00, 0xf5, 0x21, 0x00


	//----- nvinfo : EIATTR_SPARSE_MMA_MASK
	.align		4
.L_179:
        /*0048*/ 	.byte	0x03, 0x50
        /*004a*/ 	.short	0x0000


	//----- nvinfo : EIATTR_MAXREG_COUNT
	.align		4
        /*004c*/ 	.byte	0x03, 0x1b
        /*004e*/ 	.short	0x00ff


	//----- nvinfo : EIATTR_MERCURY_ISA_VERSION
	.align		4
        /*0050*/ 	.byte	0x03, 0x5f
        /*0052*/ 	.short	0x0101


	//----- nvinfo : EIATTR_VRC_CTA_INIT_COUNT
	.align		4
        /*0054*/ 	.byte	0x02, 0x4a
	.zero		1
	.zero		1


	//----- nvinfo : EIATTR_EXIT_INSTR_OFFSETS
	.align		4
        /*0058*/ 	.byte	0x04, 0x1c
        /*005a*/ 	.short	(.L_181 - .L_180)


	//   ....[0]....
.L_180:
        /*005c*/ 	.word	0x00000070


	//   ....[1]....
        /*0060*/ 	.word	0x00000b80


	//----- nvinfo : EIATTR_CBANK_PARAM_SIZE
	.align		4
.L_181:
        /*0064*/ 	.byte	0x03, 0x19
        /*0066*/ 	.short	0x0018


	//----- nvinfo : EIATTR_PARAM_CBANK
	.align		4
        /*0068*/ 	.byte	0x04, 0x0a
        /*006a*/ 	.short	(.L_183 - .L_182)
	.align		4
.L_182:
        /*006c*/ 	.word	index@(.nv.constant0._Z13argmax_kernelPKfPiii)
        /*0070*/ 	.short	0x0380
        /*0072*/ 	.short	0x0018


	//----- nvinfo : EIATTR_SW_WAR
	.align		4
.L_183:
        /*0074*/ 	.byte	0x04, 0x36
        /*0076*/ 	.short	(.L_185 - .L_184)
.L_184:
        /*0078*/ 	.word	0x00000008
.L_185:


//--------------------- .nv.info._Z20scale_inplace_kernelPffi --------------------------
	.section	.nv.info._Z20scale_inplace_kernelPffi,"",@"SHT_CUDA_INFO"
	.sectionflags	@""
	.align	4


	//----- nvinfo : EIATTR_CUDA_API_VERSION
	.align		4
        /*0000*/ 	.byte	0x04, 0x37
        /*0002*/ 	.short	(.L_187 - .L_186)
.L_186:
        /*0004*/ 	.word	0x00000082


	//----- nvinfo : EIATTR_KPARAM_INFO
	.align		4
.L_187:
        /*0008*/ 	.byte	0x04, 0x17
        /*000a*/ 	.short	(.L_189 - .L_188)
.L_188:
        /*000c*/ 	.word	0x00000000
        /*0010*/ 	.short	0x0002
        /*0012*/ 	.short	0x000c
        /*0014*/ 	.byte	0x00, 0xf0, 0x11, 0x00


	//----- nvinfo : EIATTR_KPARAM_INFO
	.align		4
.L_189:
        /*0018*/ 	.byte	0x04, 0x17
        /*001a*/ 	.short	(.L_191 - .L_190)
.L_190:
        /*001c*/ 	.word	0x00000000
        /*0020*/ 	.short	0x0001
        /*0022*/ 	.short	0x0008
        /*0024*/ 	.byte	0x00, 0xf0, 0x11, 0x00


	//----- nvinfo : EIATTR_KPARAM_INFO
	.align		4
.L_191:
        /*0028*/ 	.byte	0x04, 0x17
        /*002a*/ 	.short	(.L_193 - .L_192)
.L_192:
        /*002c*/ 	.word	0x00000000
        /*0030*/ 	.short	0x0000
        /*0032*/ 	.short	0x0000
        /*0034*/ 	.byte	0x00, 0xf5, 0x21, 0x00


	//----- nvinfo : EIATTR_SPARSE_MMA_MASK
	.align		4
.L_193:
        /*0038*/ 	.byte	0x03, 0x50
        /*003a*/ 	.short	0x0000


	//----- nvinfo : EIATTR_MAXREG_COUNT
	.align		4
        /*003c*/ 	.byte	0x03, 0x1b
        /*003e*/ 	.short	0x00ff


	//----- nvinfo : EIATTR_MERCURY_ISA_VERSION
	.align		4
        /*0040*/ 	.byte	0x03, 0x5f
        /*0042*/ 	.short	0x0101


	//----- nvinfo : EIATTR_VRC_CTA_INIT_COUNT
	.align		4
        /*0044*/ 	.byte	0x02, 0x4a
	.zero		1
	.zero		1


	//----- nvinfo : EIATTR_EXIT_INSTR_OFFSETS
	.align		4
        /*0048*/ 	.byte	0x04, 0x1c
        /*004a*/ 	.short	(.L_195 - .L_194)


	//   ....[0]....
.L_194:
        /*004c*/ 	.word	0x00000070


	//   ....[1]....
        /*0050*/ 	.word	0x000000f0


	//----- nvinfo : EIATTR_CBANK_PARAM_SIZE
	.align		4
.L_195:
        /*0054*/ 	.byte	0x03, 0x19
        /*0056*/ 	.short	0x0010


	//----- nvinfo : EIATTR_PARAM_CBANK
	.align		4
        /*0058*/ 	.byte	0x04, 0x0a
        /*005a*/ 	.short	(.L_197 - .L_196)
	.align		4
.L_196:
        /*005c*/ 	.word	index@(.nv.constant0._Z20scale_inplace_kernelPffi)
        /*0060*/ 	.short	0x0380
        /*0062*/ 	.short	0x0010


	//----- nvinfo : EIATTR_SW_WAR
	.align		4
.L_197:
        /*0064*/ 	.byte	0x04, 0x36
        /*0066*/ 	.short	(.L_199 - .L_198)
.L_198:
        /*0068*/ 	.word	0x00000008
.L_199:


//--------------------- .nv.info._Z18add_inplace_kernelPfPKfi --------------------------
	.section	.nv.info._Z18add_inplace_kernelPfPKfi,"",@"SHT_CUDA_INFO"
	.sectionflags	@""
	.align	4


	//----- nvinfo : EIATTR_CUDA_API_VERSION
	.align		4
        /*0000*/ 	.byte	0x04, 0x37
        /*0002*/ 	.short	(.L_201 - .L_200)
.L_200:
        /*0004*/ 	.word	0x00000082


	//----- nvinfo : EIATTR_KPARAM_INFO
	.align		4
.L_201:
        /*0008*/ 	.byte	0x04, 0x17
        /*000a*/ 	.short	(.L_203 - .L_202)
.L_202:
        /*000c*/ 	.word	0x00000000
        /*0010*/ 	.short	0x0002
        /*0012*/ 	.short	0x0010
        /*0014*/ 	.byte	0x00, 0xf0, 0x11, 0x00


	//----- nvinfo : EIATTR_KPARAM_INFO
	.align		4
.L_203:
        /*0018*/ 	.byte	0x04, 0x17
        /*001a*/ 	.short	(.L_205 - .L_204)
.L_204:
        /*001c*/ 	.word	0x00000000
        /*0020*/ 	.short	0x0001
        /*0022*/ 	.short	0x0008
        /*0024*/ 	.byte	0x00, 0xf5, 0x21, 0x00


	//----- nvinfo : EIATTR_KPARAM_INFO
	.align		4
.L_205:
        /*0028*/ 	.byte	0x04, 0x17
        /*002a*/ 	.short	(.L_207 - .L_206)
.L_206:
        /*002c*/ 	.word	0x00000000
        /*0030*/ 	.short	0x0000
        /*0032*/ 	.short	0x0000
        /*0034*/ 	.byte	0x00, 0xf5, 0x21, 0x00


	//----- nvinfo : EIATTR_SPARSE_MMA_MASK
	.align		4
.L_207:
        /*0038*/ 	.byte	0x03, 0x50
        /*003a*/ 	.short	0x0000


	//----- nvinfo : EIATTR_MAXREG_COUNT
	.align		4
        /*003c*/ 	.byte	0x03, 0x1b
        /*003e*/ 	.short	0x00ff


	//----- nvinfo : EIATTR_MERCURY_ISA_VERSION
	.align		4
        /*0040*/ 	.byte	0x03, 0x5f
        /*0042*/ 	.short	0x0101


	//----- nvinfo : EIATTR_VRC_CTA_INIT_COUNT
	.align		4
        /*0044*/ 	.byte	0x02, 0x4a
	.zero		1
	.zero		1


	//----- nvinfo : EIATTR_EXIT_INSTR_OFFSETS
	.align		4
        /*0048*/ 	.byte	0x04, 0x1c
        /*004a*/ 	.short	(.L_209 - .L_208)


	//   ....[0]....
.L_208:
        /*004c*/ 	.word	0x00000070


	//   ....[1]....
        /*0050*/ 	.word	0x00000110


	//----- nvinfo : EIATTR_CBANK_PARAM_SIZE
	.align		4
.L_209:
        /*0054*/ 	.byte	0x03, 0x19
        /*0056*/ 	.short	0x0014


	//----- nvinfo : EIATTR_PARAM_CBANK
	.align		4
        /*0058*/ 	.byte	0x04, 0x0a
        /*005a*/ 	.short	(.L_211 - .L_210)
	.align		4
.L_210:
        /*005c*/ 	.word	index@(.nv.constant0._Z18add_inplace_kernelPfPKfi)
        /*0060*/ 	.short	0x0380
        /*0062*/ 	.short	0x0014


	//----- nvinfo : EIATTR_SW_WAR
	.align		4
.L_211:
        /*0064*/ 	.byte	0x04, 0x36
        /*0066*/ 	.short	(.L_213 - .L_212)
.L_212:
        /*0068*/ 	.word	0x00000008
.L_213:


//--------------------- .nv.info._Z13linear_kernelPKfS0_S0_Pfiii --------------------------
	.section	.nv.info._Z13linear_kernelPKfS0_S0_Pfiii,"",@"SHT_CUDA_INFO"
	.sectionflags	@""
	.align	4


	//----- nvinfo : EIATTR_CUDA_API_VERSION
	.align		4
        /*0000*/ 	.byte	0x04, 0x37
        /*0002*/ 	.short	(.L_215 - .L_214)
.L_214:
        /*0004*/ 	.word	0x00000082


	//----- nvinfo : EIATTR_KPARAM_INFO
	.align		4
.L_215:
        /*0008*/ 	.byte	0x04, 0x17
        /*000a*/ 	.short	(.L_217 - .L_216)
.L_216:
        /*000c*/ 	.word	0x00000000
        /*0010*/ 	.short	0x0006
        /*0012*/ 	.short	0x0028
        /*0014*/ 	.byte	0x00, 0xf0, 0x11, 0x00


	//----- nvinfo : EIATTR_KPARAM_INFO
	.align		4
.L_217:
        /*0018*/ 	.byte	0x04, 0x17
        /*001a*/ 	.short	(.L_219 - .L_218)
.L_218:
        /*001c*/ 	.word	0x00000000
        /*0020*/ 	.short	0x0005
        /*0022*/ 	.short	0x0024
        /*0024*/ 	.byte	0x00, 0xf0, 0x11, 0x00


	//----- nvinfo : EIATTR_KPARAM_INFO
	.align		4
.L_219:
        /*0028*/ 	.byte	0x04, 0x17
        /*002a*/ 	.short	(.L_221 - .L_220)
.L_220:
        /*002c*/ 	.word	0x00000000
        /*0030*/ 	.short	0x0004
        /*0032*/ 	.short	0x0020
        /*0034*/ 	.byte	0x00, 0xf0, 0x11, 0x00


	//----- nvinfo : EIATTR_KPARAM_INFO
	.align		4
.L_221:
        /*0038*/ 	.byte	0x04, 0x17
        /*003a*/ 	.short	(.L_223 - .L_222)
.L_222:
        /*003c*/ 	.word	0x00000000
        /*0040*/ 	.short	0x0003
        /*0042*/ 	.short	0x0018
        /*0044*/ 	.byte	0x00, 0xf5, 0x21, 0x00


	//----- nvinfo : EIATTR_KPARAM_INFO
	.align		4
.L_223:
        /*0048*/ 	.byte	0x04, 0x17
        /*004a*/ 	.short	(.L_225 - .L_224)
.L_224:
        /*004c*/ 	.word	0x00000000
        /*0050*/ 	.short	0x0002
        /*0052*/ 	.short	0x0010
        /*0054*/ 	.byte	0x00, 0xf5, 0x21, 0x00


	//----- nvinfo : EIATTR_KPARAM_INFO
	.align		4
.L_225:
        /*0058*/ 	.byte	0x04, 0x17
        /*005a*/ 	.short	(.L_227 - .L_226)
.L_226:
        /*005c*/ 	.word	0x00000000
        /*0060*/ 	.short	0x0001
        /*0062*/ 	.short	0x0008
        /*0064*/ 	.byte	0x00, 0xf5, 0x21, 0x00


	//----- nvinfo : EIATTR_KPARAM_INFO
	.align		4
.L_227:
        /*0068*/ 	.byte	0x04, 0x17
        /*006a*/ 	.short	(.L_229 - .L_228)
.L_228:
        /*006c*/ 	.word	0x00000000
        /*0070*/ 	.short	0x0000
        /*0072*/ 	.short	0x0000
        /*0074*/ 	.byte	0x00, 0xf5, 0x21, 0x00


	//----- nvinfo : EIATTR_SPARSE_MMA_MASK
	.align		4
.L_229:
        /*0078*/ 	.byte	0x03, 0x50
        /*007a*/ 	.short	0x0000


	//----- nvinfo : EIATTR_MAXREG_COUNT
	.align		4
        /*007c*/ 	.byte	0x03, 0x1b
        /*007e*/ 	.short	0x00ff


	//----- nvinfo : EIATTR_MERCURY_ISA_VERSION
	.align		4
        /*0080*/ 	.byte	0x03, 0x5f
        /*0082*/ 	.short	0x0101


	//----- nvinfo : EIATTR_VRC_CTA_INIT_COUNT
	.align		4
        /*0084*/ 	.byte	0x02, 0x4a
	.zero		1
	.zero		1


	//----- nvinfo : EIATTR_EXIT_INSTR_OFFSETS
	.align		4
        /*0088*/ 	.byte	0x04, 0x1c
        /*008a*/ 	.short	(.L_231 - .L_230)


	//   ....[0]....
.L_230:
        /*008c*/ 	.word	0x000000d0


	//   ....[1]....
        /*0090*/ 	.word	0x00001140


	//----- nvinfo : EIATTR_CBANK_PARAM_SIZE
	.align		4
.L_231:
        /*0094*/ 	.byte	0x03, 0x19
        /*0096*/ 	.short	0x002c


	//----- nvinfo : EIATTR_PARAM_CBANK
	.align		4
        /*0098*/ 	.byte	0x04, 0x0a
        /*009a*/ 	.short	(.L_233 - .L_232)
	.align		4
.L_232:
        /*009c*/ 	.word	index@(.nv.constant0._Z13linear_kernelPKfS0_S0_Pfiii)
        /*00a0*/ 	.short	0x0380
        /*00a2*/ 	.short	0x002c


	//----- nvinfo : EIATTR_SW_WAR
	.align		4
.L_233:
        /*00a4*/ 	.byte	0x04, 0x36
        /*00a6*/ 	.short	(.L_235 - .L_234)
.L_234:
        /*00a8*/ 	.word	0x00000008
.L_235:


//--------------------- .nv.info._Z14flatten_kernelPKfPfiiii --------------------------
	.section	.nv.info._Z14flatten_kernelPKfPfiiii,"",@"SHT_CUDA_INFO"
	.sectionflags	@""
	.align	4


	//----- nvinfo : EIATTR_CUDA_API_VERSION
	.align		4
        /*0000*/ 	.byte	0x04, 0x37
        /*0002*/ 	.short	(.L_237 - .L_236)
.L_236:
        /*0004*/ 	.word	0x00000082


	//----- nvinfo : EIATTR_KPARAM_INFO
	.align		4
.L_237:
        /*0008*/ 	.byte	0x04, 0x17
        /*000a*/ 	.short	(.L_239 - .L_238)
.L_238:
        /*000c*/ 	.word	0x00000000
        /*0010*/ 	.short	0x0005
        /*0012*/ 	.short	0x001c
        /*0014*/ 	.byte	0x00, 0xf0, 0x11, 0x00


	//----- nvinfo : EIATTR_KPARAM_INFO
	.align		4
.L_239:
        /*0018*/ 	.byte	0x04, 0x17
        /*001a*/ 	.short	(.L_241 - .L_240)
.L_240:
        /*001c*/ 	.word	0x00000000
        /*0020*/ 	.short	0x0004
        /*0022*/ 	.short	0x0018
        /*0024*/ 	.byte	0x00, 0xf0, 0x11, 0x00


	//----- nvinfo : EIATTR_KPARAM_INFO
	.align		4
.L_241:
        /*0028*/ 	.byte	0x04, 0x17
        /*002a*/ 	.short	(.L_243 - .L_242)
.L_242:
        /*002c*/ 	.word	0x00000000
        /*0030*/ 	.short	0x0003
        /*0032*/ 	.short	0x0014
        /*0034*/ 	.byte	0x00, 0xf0, 0x11, 0x00


	//----- nvinfo : EIATTR_KPARAM_INFO
	.align		4
.L_243:
        /*0038*/ 	.byte	0x04, 0x17
        /*003a*/ 	.short	(.L_245 - .L_244)
.L_244:
        /*003c*/ 	.word	0x00000000
        /*0040*/ 	.short	0x0002
        /*0042*/ 	.short	0x0010
        /*0044*/ 	.byte	0x00, 0xf0, 0x11, 0x00


	//----- nvinfo : EIATTR_KPARAM_INFO
	.align		4
.L_245:
        /*0048*/ 	.byte	0x04, 0x17
        /*004a*/ 	.short	(.L_247 - .L_246)
.L_246:
        /*004c*/ 	.word	0x00000000
        /*0050*/ 	.short	0x0001
        /*0052*/ 	.short	0x0008
        /*0054*/ 	.byte	0x00, 0xf5, 0x21, 0x00


	//----- nvinfo : EIATTR_KPARAM_INFO
	.align		4
.L_247:
        /*0058*/ 	.byte	0x04, 0x17
        /*005a*/ 	.short	(.L_249 - .L_248)
.L_248:
        /*005c*/ 	.word	0x00000000
        /*0060*/ 	.short	0x0000
        /*0062*/ 	.short	0x0000
        /*0064*/ 	.byte	0x00, 0xf5, 0x21, 0x00


	//----- nvinfo : EIATTR_SPARSE_MMA_MASK
	.align		4
.L_249:
        /*0068*/ 	.byte	0x03, 0x50
        /*006a*/ 	.short	0x0000


	//----- nvinfo : EIATTR_MAXREG_COUNT
	.align		4
        /*006c*/ 	.byte	0x03, 0x1b
        /*006e*/ 	.short	0x00ff


	//----- nvinfo : EIATTR_MERCURY_ISA_VERSION
	.align		4
        /*0070*/ 	.byte	0x03, 0x5f
        /*0072*/ 	.short	0x0101


	//----- nvinfo : EIATTR_VRC_CTA_INIT_COUNT
	.align		4
        /*0074*/ 	.byte	0x02, 0x4a
	.zero		1
	.zero		1


	//----- nvinfo : EIATTR_EXIT_INSTR_OFFSETS
	.align		4
        /*0078*/ 	.byte	0x04, 0x1c
        /*007a*/ 	.short	(.L_251 - .L_250)


	//   ....[0]....
.L_250:
        /*007c*/ 	.word	0x000000b0


	//   ....[1]....
        /*0080*/ 	.word	0x00000670


	//----- nvinfo : EIATTR_CBANK_PARAM_SIZE
	.align		4
.L_251:
        /*0084*/ 	.byte	0x03, 0x19
        /*0086*/ 	.short	0x0020


	//----- nvinfo : EIATTR_PARAM_CBANK
	.align		4
        /*0088*/ 	.byte	0x04, 0x0a
        /*008a*/ 	.short	(.L_253 - .L_252)
	.align		4
.L_252:
        /*008c*/ 	.word	index@(.nv.constant0._Z14flatten_kernelPKfPfiiii)
        /*0090*/ 	.short	0x0380
        /*0092*/ 	.short	0x0020


	//----- nvinfo : EIATTR_SW_WAR
	.align		4
.L_253:
        /*0094*/ 	.byte	0x04, 0x36
        /*0096*/ 	.short	(.L_255 - .L_254)
.L_254:
        /*0098*/ 	.word	0x00000008
.L_255:


//--------------------- .nv.info._Z13ifnode_kernelPKfPfS1_iiiif --------------------------
	.section	.nv.info._Z13ifnode_kernelPKfPfS1_iiiif,"",@"SHT_CUDA_INFO"
	.sectionflags	@""
	.align	4


	//----- nvinfo : EIATTR_CUDA_API_VERSION
	.align		4
        /*0000*/ 	.byte	0x04, 0x37
        /*0002*/ 	.short	(.L_257 - .L_256)
.L_256:
        /*0004*/ 	.word	0x00000082


	//----- nvinfo : EIATTR_KPARAM_INFO
	.align		4
.L_257:
        /*0008*/ 	.byte	0x04, 0x17
        /*000a*/ 	.short	(.L_259 - .L_258)
.L_258:
        /*000c*/ 	.word	0x00000000
        /*0010*/ 	.short	0x0007
        /*0012*/ 	.short	0x0028
        /*0014*/ 	.byte	0x00, 0xf0, 0x11, 0x00


	//----- nvinfo : EIATTR_KPARAM_INFO
	.align		4
.L_259:
        /*0018*/ 	.byte	0x04, 0x17
        /*001a*/ 	.short	(.L_261 - .L_260)
.L_260:
        /*001c*/ 	.word	0x00000000
        /*0020*/ 	.short	0x0006
        /*0022*/ 	.short	0x0024
        /*0024*/ 	.byte	0x00, 0xf0, 0x11, 0x00


	//----- nvinfo : EIATTR_KPARAM_INFO
	.align		4
.L_261:
        /*0028*/ 	.byte	0x04, 0x17
        /*002a*/ 	.short	(.L_263 - .L_262)
.L_262:
        /*002c*/ 	.word	0x00000000
        /*0030*/ 	.short	0x0005
        /*0032*/ 	.short	0x0020
        /*0034*/ 	.byte	0x00, 0xf0, 0x11, 0x00


	//----- nvinfo : EIATTR_KPARAM_INFO
	.align		4
.L_263:
        /*0038*/ 	.byte	0x04, 0x17
        /*003a*/ 	.short	(.L_265 - .L_264)
.L_264:
        /*003c*/ 	.word	0x00000000
        /*0040*/ 	.short	0x0004
        /*0042*/ 	.short	0x001c
        /*0044*/ 	.byte	0x00, 0xf0, 0x11, 0x00


	//----- nvinfo : EIATTR_KPARAM_INFO
	.align		4
.L_265:
        /*0048*/ 	.byte	0x04, 0x17
        /*004a*/ 	.short	(.L_267 - .L_266)
.L_266:
        /*004c*/ 	.word	0x00000000
        /*0050*/ 	.short	0x0003
        /*0052*/ 	.short	0x0018
        /*0054*/ 	.byte	0x00, 0xf0, 0x11, 0x00


	//----- nvinfo : EIATTR_KPARAM_INFO
	.align		4
.L_267:
        /*0058*/ 	.byte	0x04, 0x17
        /*005a*/ 	.short	(.L_269 - .L_268)
.L_268:
        /*005c*/ 	.word	0x00000000
        /*0060*/ 	.short	0x0002
        /*0062*/ 	.short	0x0010
        /*0064*/ 	.byte	0x00, 0xf5, 0x21, 0x00


	//----- nvinfo : EIATTR_KPARAM_INFO
	.align		4
.L_269:
        /*0068*/ 	.byte	0x04, 0x17
        /*006a*/ 	.short	(.L_271 - .L_270)
.L_270:
        /*006c*/ 	.word	0x00000000
        /*0070*/ 	.short	0x0001
        /*0072*/ 	.short	0x0008
        /*0074*/ 	.byte	0x00, 0xf5, 0x21, 0x00


	//----- nvinfo : EIATTR_KPARAM_INFO
	.align		4
.L_271:
        /*0078*/ 	.byte	0x04, 0x17
        /*007a*/ 	.short	(.L_273 - .L_272)
.L_272:
        /*007c*/ 	.word	0x00000000
        /*0080*/ 	.short	0x0000
        /*0082*/ 	.short	0x0000
        /*0084*/ 	.byte	0x00, 0xf5, 0x21, 0x00


	//----- nvinfo : EIATTR_SPARSE_MMA_MASK
	.align		4
.L_273:
        /*0088*/ 	.byte	0x03, 0x50
        /*008a*/ 	.short	0x0000


	//----- nvinfo : EIATTR_MAXREG_COUNT
	.align		4
        /*008c*/ 	.byte	0x03, 0x1b
        /*008e*/ 	.short	0x00ff


	//----- nvinfo : EIATTR_MERCURY_ISA_VERSION
	.align		4
        /*0090*/ 	.byte	0x03, 0x5f
        /*0092*/ 	.short	0x0101


	//----- nvinfo : EIATTR_VRC_CTA_INIT_COUNT
	.align		4
        /*0094*/ 	.byte	0x02, 0x4a
	.zero		1
	.zero		1


	//----- nvinfo : EIATTR_EXIT_INSTR_OFFSETS
	.align		4
        /*0098*/ 	.byte	0x04, 0x1c
        /*009a*/ 	.short	(.L_275 - .L_274)


	//   ....[0]....
.L_274:
        /*009c*/ 	.word	0x00000100


	//   ....[1]....
        /*00a0*/ 	.word	0x00000230


	//----- nvinfo : EIATTR_CBANK_PARAM_SIZE
	.align		4
.L_275:
        /*00a4*/ 	.byte	0x03, 0x19
        /*00a6*/ 	.short	0x002c


	//----- nvinfo : EIATTR_PARAM_CBANK
	.align		4
        /*00a8*/ 	.byte	0x04, 0x0a
        /*00aa*/ 	.short	(.L_277 - .L_276)
	.align		4
.L_276:
        /*00ac*/ 	.word	index@(.nv.constant0._Z13ifnode_kernelPKfPfS1_iiiif)
        /*00b0*/ 	.short	0x0380
        /*00b2*/ 	.short	0x002c


	//----- nvinfo : EIATTR_SW_WAR
	.align		4
.L_277:
        /*00b4*/ 	.byte	0x04, 0x36
        /*00b6*/ 	.short	(.L_279 - .L_278)
.L_278:
        /*00b8*/ 	.word	0x00000008
.L_279:


//--------------------- .nv.info._Z17maxpool2x2_kernelPKfPfiiii --------------------------
	.section	.nv.info._Z17maxpool2x2_kernelPKfPfiiii,"",@"SHT_CUDA_INFO"
	.sectionflags	@""
	.align	4


	//----- nvinfo : EIATTR_CUDA_API_VERSION
	.align		4
        /*0000*/ 	.byte	0x04, 0x37
        /*0002*/ 	.short	(.L_281 - .L_280)
.L_280:
        /*0004*/ 	.word	0x00000082


	//----- nvinfo : EIATTR_KPARAM_INFO
	.align		4
.L_281:
        /*0008*/ 	.byte	0x04, 0x17
        /*000a*/ 	.short	(.L_283 - .L_282)
.L_282:
        /*000c*/ 	.word	0x00000000
        /*0010*/ 	.short	0x0005
        /*0012*/ 	.short	0x001c
        /*0014*/ 	.byte	0x00, 0xf0, 0x11, 0x00


	//----- nvinfo : EIATTR_KPARAM_INFO
	.align		4
.L_283:
        /*0018*/ 	.byte	0x04, 0x17
        /*001a*/ 	.short	(.L_285 - .L_284)
.L_284:
        /*001c*/ 	.word	0x00000000
        /*0020*/ 	.short	0x0004
        /*0022*/ 	.short	0x0018
        /*0024*/ 	.byte	0x00, 0xf0, 0x11, 0x00


	//----- nvinfo : EIATTR_KPARAM_INFO
	.align		4
.L_285:
        /*0028*/ 	.byte	0x04, 0x17
        /*002a*/ 	.short	(.L_287 - .L_286)
.L_286:
        /*002c*/ 	.word	0x00000000
        /*0030*/ 	.short	0x0003
        /*0032*/ 	.short	0x0014
        /*0034*/ 	.byte	0x00, 0xf0, 0x11, 0x00


	//----- nvinfo : EIATTR_KPARAM_INFO
	.align		4
.L_287:
        /*0038*/ 	.byte	0x04, 0x17
        /*003a*/ 	.short	(.L_289 - .L_288)
.L_288:
        /*003c*/ 	.word	0x00000000
        /*0040*/ 	.short	0x0002
        /*0042*/ 	.short	0x0010
        /*0044*/ 	.byte	0x00, 0xf0, 0x11, 0x00


	//----- nvinfo : EIATTR_KPARAM_INFO
	.align		4
.L_289:
        /*0048*/ 	.byte	0x04, 0x17
        /*004a*/ 	.short	(.L_291 - .L_290)
.L_290:
        /*004c*/ 	.word	0x00000000
        /*0050*/ 	.short	0x0001
        /*0052*/ 	.short	0x0008
        /*0054*/ 	.byte	0x00, 0xf5, 0x21, 0x00


	//----- nvinfo : EIATTR_KPARAM_INFO
	.align		4
.L_291:
        /*0058*/ 	.byte	0x04, 0x17
        /*005a*/ 	.short	(.L_293 - .L_292)
.L_292:
        /*005c*/ 	.word	0x00000000
        /*0060*/ 	.short	0x0000
        /*0062*/ 	.short	0x0000
        /*0064*/ 	.byte	0x00, 0xf5, 0x21, 0x00


	//----- nvinfo : EIATTR_SPARSE_MMA_MASK
	.align		4
.L_293:
        /*0068*/ 	.byte	0x03, 0x50
        /*006a*/ 	.short	0x0000


	//----- nvinfo : EIATTR_MAXREG_COUNT
	.align		4
        /*006c*/ 	.byte	0x03, 0x1b
        /*006e*/ 	.short	0x00ff


	//----- nvinfo : EIATTR_MERCURY_ISA_VERSION
	.align		4
        /*0070*/ 	.byte	0x03, 0x5f
        /*0072*/ 	.short	0x0101


	//----- nvinfo : EIATTR_VRC_CTA_INIT_COUNT
	.align		4
        /*0074*/ 	.byte	0x02, 0x4a
	.zero		1
	.zero		1


	//----- nvinfo : EIATTR_EXIT_INSTR_OFFSETS
	.align		4
        /*0078*/ 	.byte	0x04, 0x1c
        /*007a*/ 	.short	(.L_295 - .L_294)


	//   ....[0]....
.L_294:
        /*007c*/ 	.word	0x00000140


	//   ....[1]....
        /*0080*/ 	.word	0x00000280


	//----- nvinfo : EIATTR_CBANK_PARAM_SIZE
	.align		4
.L_295:
        /*0084*/ 	.byte	0x03, 0x19
        /*0086*/ 	.short	0x0020


	//----- nvinfo : EIATTR_PARAM_CBANK
	.align		4
        /*0088*/ 	.byte	0x04, 0x0a
        /*008a*/ 	.short	(.L_297 - .L_296)
	.align		4
.L_296:
        /*008c*/ 	.word	index@(.nv.constant0._Z17maxpool2x2_kernelPKfPfiiii)
        /*0090*/ 	.short	0x0380
        /*0092*/ 	.short	0x0020


	//----- nvinfo : EIATTR_SW_WAR
	.align		4
.L_297:
        /*0094*/ 	.byte	0x04, 0x36
        /*0096*/ 	.short	(.L_299 - .L_298)
.L_298:
        /*0098*/ 	.word	0x00000008
.L_299:


//--------------------- .nv.info._Z25conv2d_conv2_const_kernelPKfPfiii --------------------------
	.section	.nv.info._Z25conv2d_conv2_const_kernelPKfPfiii,"",@"SHT_CUDA_INFO"
	.sectionflags	@""
	.align	4


	//----- nvinfo : EIATTR_CUDA_API_VERSION
	.align		4
        /*0000*/ 	.byte	0x04, 0x37
        /*0002*/ 	.short	(.L_301 - .L_300)
.L_300:
        /*0004*/ 	.word	0x00000082


	//----- nvinfo : EIATTR_KPARAM_INFO
	.align		4
.L_301:
        /*0008*/ 	.byte	0x04, 0x17
        /*000a*/ 	.short	(.L_303 - .L_302)
.L_302:
        /*000c*/ 	.word	0x00000000
        /*0010*/ 	.short	0x0004
        /*0012*/ 	.short	0x0018
        /*0014*/ 	.byte	0x00, 0xf0, 0x11, 0x00


	//----- nvinfo : EIATTR_KPARAM_INFO
	.align		4
.L_303:
        /*0018*/ 	.byte	0x04, 0x17
        /*001a*/ 	.short	(.L_305 - .L_304)
.L_304:
        /*001c*/ 	.word	0x00000000
        /*0020*/ 	.short	0x0003
        /*0022*/ 	.short	0x0014
        /*0024*/ 	.byte	0x00, 0xf0, 0x11, 0x00


	//----- nvinfo : EIATTR_KPARAM_INFO
	.align		4
.L_305:
        /*0028*/ 	.byte	0x04, 0x17
        /*002a*/ 	.short	(.L_307 - .L_306)
.L_306:
        /*002c*/ 	.word	0x00000000
        /*0030*/ 	.short	0x0002
        /*0032*/ 	.short	0x0010
        /*0034*/ 	.byte	0x00, 0xf0, 0x11, 0x00


	//----- nvinfo : EIATTR_KPARAM_INFO
	.align		4
.L_307:
        /*0038*/ 	.byte	0x04, 0x17
        /*003a*/ 	.short	(.L_309 - .L_308)
.L_308:
        /*003c*/ 	.word	0x00000000
        /*0040*/ 	.short	0x0001
        /*0042*/ 	.short	0x0008
        /*0044*/ 	.byte	0x00, 0xf5, 0x21, 0x00


	//----- nvinfo : EIATTR_KPARAM_INFO
	.align		4
.L_309:
        /*0048*/ 	.byte	0x04, 0x17
        /*004a*/ 	.short	(.L_311 - .L_310)
.L_310:
        /*004c*/ 	.word	0x00000000
        /*0050*/ 	.short	0x0000
        /*0052*/ 	.short	0x0000
        /*0054*/ 	.byte	0x00, 0xf5, 0x21, 0x00


	//----- nvinfo : EIATTR_SPARSE_MMA_MASK
	.align		4
.L_311:
        /*0058*/ 	.byte	0x03, 0x50
        /*005a*/ 	.short	0x0000


	//----- nvinfo : EIATTR_MAXREG_COUNT
	.align		4
        /*005c*/ 	.byte	0x03, 0x1b
        /*005e*/ 	.short	0x00ff


	//----- nvinfo : EIATTR_MERCURY_ISA_VERSION
	.align		4
        /*0060*/ 	.byte	0x03, 0x5f
        /*0062*/ 	.short	0x0101


	//----- nvinfo : EIATTR_VRC_CTA_INIT_COUNT
	.align		4
        /*0064*/ 	.byte	0x02, 0x4a
	.zero		1
	.zero		1


	//----- nvinfo : EIATTR_EXIT_INSTR_OFFSETS
	.align		4
        /*0068*/ 	.byte	0x04, 0x1c
        /*006a*/ 	.short	(.L_313 - .L_312)


	//   ....[0]....
.L_312:
        /*006c*/ 	.word	0x00000120


	//   ....[1]....
        /*0070*/ 	.word	0x00001c50


	//----- nvinfo : EIATTR_CBANK_PARAM_SIZE
	.align		4
.L_313:
        /*0074*/ 	.byte	0x03, 0x19
        /*0076*/ 	.short	0x001c


	//----- nvinfo : EIATTR_PARAM_CBANK
	.align		4
        /*0078*/ 	.byte	0x04, 0x0a
        /*007a*/ 	.short	(.L_315 - .L_314)
	.align		4
.L_314:
        /*007c*/ 	.word	index@(.nv.constant0._Z25conv2d_conv2_const_kernelPKfPfiii)
        /*0080*/ 	.short	0x0380
        /*0082*/ 	.short	0x001c


	//----- nvinfo : EIATTR_SW_WAR
	.align		4
.L_315:
        /*0084*/ 	.byte	0x04, 0x36
        /*0086*/ 	.short	(.L_317 - .L_316)
.L_316:
        /*0088*/ 	.word	0x00000008
.L_317:


//--------------------- .nv.info._Z25conv2d_conv1_const_kernelPKfPfiii --------------------------
	.section	.nv.info._Z25conv2d_conv1_const_kernelPKfPfiii,"",@"SHT_CUDA_INFO"
	.sectionflags	@""
	.align	4


	//----- nvinfo : EIATTR_CUDA_API_VERSION
	.align		4
        /*0000*/ 	.byte	0x04, 0x37
        /*0002*/ 	.short	(.L_319 - .L_318)
.L_318:
        /*0004*/ 	.word	0x00000082


	//----- nvinfo : EIATTR_KPARAM_INFO
	.align		4
.L_319:
        /*0008*/ 	.byte	0x04, 0x17
        /*000a*/ 	.short	(.L_321 - .L_320)
.L_320:
        /*000c*/ 	.word	0x00000000
        /*0010*/ 	.short	0x0004
        /*0012*/ 	.short	0x0018
        /*0014*/ 	.byte	0x00, 0xf0, 0x11, 0x00


	//----- nvinfo : EIATTR_KPARAM_INFO
	.align		4
.L_321:
        /*0018*/ 	.byte	0x04, 0x17
        /*001a*/ 	.short	(.L_323 - .L_322)
.L_322:
        /*001c*/ 	.word	0x00000000
        /*0020*/ 	.short	0x0003
        /*0022*/ 	.short	0x0014
        /*0024*/ 	.byte	0x00, 0xf0, 0x11, 0x00


	//----- nvinfo : EIATTR_KPARAM_INFO
	.align		4
.L_323:
        /*0028*/ 	.byte	0x04, 0x17
        /*002a*/ 	.short	(.L_325 - .L_324)
.L_324:
        /*002c*/ 	.word	0x00000000
        /*0030*/ 	.short	0x0002
        /*0032*/ 	.short	0x0010
        /*0034*/ 	.byte	0x00, 0xf0, 0x11, 0x00


	//----- nvinfo : EIATTR_KPARAM_INFO
	.align		4
.L_325:
        /*0038*/ 	.byte	0x04, 0x17
        /*003a*/ 	.short	(.L_327 - .L_326)
.L_326:
        /*003c*/ 	.word	0x00000000
        /*0040*/ 	.short	0x0001
        /*0042*/ 	.short	0x0008
        /*0044*/ 	.byte	0x00, 0xf5, 0x21, 0x00


	//----- nvinfo : EIATTR_KPARAM_INFO
	.align		4
.L_327:
        /*0048*/ 	.byte	0x04, 0x17
        /*004a*/ 	.short	(.L_329 - .L_328)
.L_328:
        /*004c*/ 	.word	0x00000000
        /*0050*/ 	.short	0x0000
        /*0052*/ 	.short	0x0000
        /*0054*/ 	.byte	0x00, 0xf5, 0x21, 0x00


	//----- nvinfo : EIATTR_SPARSE_MMA_MASK
	.align		4
.L_329:
        /*0058*/ 	.byte	0x03, 0x50
        /*005a*/ 	.short	0x0000


	//----- nvinfo : EIATTR_MAXREG_COUNT
	.align		4
        /*005c*/ 	.byte	0x03, 0x1b
        /*005e*/ 	.short	0x00ff


	//----- nvinfo : EIATTR_MERCURY_ISA_VERSION
	.align		4
        /*0060*/ 	.byte	0x03, 0x5f
        /*0062*/ 	.short	0x0101


	//----- nvinfo : EIATTR_VRC_CTA_INIT_COUNT
	.align		4
        /*0064*/ 	.byte	0x02, 0x4a
	.zero		1
	.zero		1


	//----- nvinfo : EIATTR_EXIT_INSTR_OFFSETS
	.align		4
        /*0068*/ 	.byte	0x04, 0x1c
        /*006a*/ 	.short	(.L_331 - .L_330)


	//   ....[0]....
.L_330:
        /*006c*/ 	.word	0x00000120


	//   ....[1]....
        /*0070*/ 	.word	0x000007b0


	//----- nvinfo : EIATTR_CBANK_PARAM_SIZE
	.align		4
.L_331:
        /*0074*/ 	.byte	0x03, 0x19
        /*0076*/ 	.short	0x001c


	//----- nvinfo : EIATTR_PARAM_CBANK
	.align		4
        /*0078*/ 	.byte	0x04, 0x0a
        /*007a*/ 	.short	(.L_333 - .L_332)
	.align		4
.L_332:
        /*007c*/ 	.word	index@(.nv.constant0._Z25conv2d_conv1_const_kernelPKfPfiii)
        /*0080*/ 	.short	0x0380
        /*0082*/ 	.short	0x001c


	//----- nvinfo : EIATTR_SW_WAR
	.align		4
.L_333:
        /*0084*/ 	.byte	0x04, 0x36
        /*0086*/ 	.short	(.L_335 - .L_334)
.L_334:
        /*0088*/ 	.word	0x00000008
.L_335:


//--------------------- .nv.callgraph             --------------------------
	.section	.nv.callgraph,"",@"SHT_CUDA_CALLGRAPH"
	.align	4
	.sectionentsize	8
	.align		4
        /*0000*/ 	.word	0x00000000
	.align		4
        /*0004*/ 	.word	0xffffffff
	.align		4
        /*0008*/ 	.word	0x00000000
	.align		4
        /*000c*/ 	.word	0xfffffffe
	.align		4
        /*0010*/ 	.word	0x00000000
	.align		4
        /*0014*/ 	.word	0xfffffffd
	.align		4
        /*0018*/ 	.word	0x00000000
	.align		4
        /*001c*/ 	.word	0xfffffffc


//--------------------- .nv.constant3             --------------------------
	.section	.nv.constant3,"a",@progbits
	.align	4
.nv.constant3:
	.type		c_conv1_w,@object
	.size		c_conv1_w,(c_conv1_b - c_conv1_w)
c_conv1_w:
	.zero		600
	.type		c_conv1_b,@object
	.size		c_conv1_b,(c_conv2_w - c_conv1_b)
c_conv1_b:
	.zero		24
	.type		c_conv2_w,@object
	.size		c_conv2_w,(c_conv2_b - c_conv2_w)
c_conv2_w:
	.zero		9600
	.type		c_conv2_b,@object
	.size		c_conv2_b,(.L_3 - c_conv2_b)
c_conv2_b:
	.zero		64
.L_3:


//--------------------- .text._Z31conv2_if_pool2_fused_const_smemPKfPfS1_iiif --------------------------
	.section	.text._Z31conv2_if_pool2_fused_const_smemPKfPfS1_iiif,"ax",@progbits
	.align	128
        .global         _Z31conv2_if_pool2_fused_const_smemPKfPfS1_iiif
        .type           _Z31conv2_if_pool2_fused_const_smemPKfPfS1_iiif,@function
        .size           _Z31conv2_if_pool2_fused_const_smemPKfPfS1_iiif,(.L_x_36 - _Z31conv2_if_pool2_fused_const_smemPKfPfS1_iiif)
        .other          _Z31conv2_if_pool2_fused_const_smemPKfPfS1_iiif,@"STO_CUDA_ENTRY STV_DEFAULT"
_Z31conv2_if_pool2_fused_const_smemPKfPfS1_iiif:
.text._Z31conv2_if_pool2_fused_const_smemPKfPfS1_iiif:
[----:B------:R-:W-:Y:S01]  /*0000*/  LDC R1, c[0x0][0x37c] ;  /* 0x0000df00ff017b82 */ /* 0x000fe20000000800 */
[----:B------:R-:W0:Y:S01]  /*0010*/  S2R R4, SR_TID.Y ;  /* 0x0000000000047919 */ /* 0x000e220000002200 */
[----:B------:R-:W1:Y:S06]  /*0020*/  LDCU UR11, c[0x0][0x360] ;  /* 0x00006c00ff0b77ac */ /* 0x000e6c0008000800 */
[----:B------:R-:W2:Y:S01]  /*0030*/  LDC R2, c[0x0][0x360] ;  /* 0x0000d800ff027b82 */ /* 0x000ea20000000800 */
[----:B------:R-:W2:Y:S01]  /*0040*/  S2R R3, SR_TID.X ;  /* 0x0000000000037919 */ /* 0x000ea20000002100 */
[----:B------:R-:W3:Y:S01]  /*0050*/  LDCU.64 UR8, c[0x0][0x398] ;  /* 0x00007300ff0877ac */ /* 0x000ee20008000a00 */
[----:B------:R-:W4:Y:S05]  /*0060*/  LDCU UR7, c[0x0][0x364] ;  /* 0x00006c80ff0777ac */ /* 0x000f2a0008000800 */
[----:B------:R-:W0:Y:S01]  /*0070*/  S2UR UR6, SR_CTAID.Y ;  /* 0x00000000000679c3 */ /* 0x000e220000002600 */
[----:B------:R-:W5:Y:S07]  /*0080*/  LDCU UR12, c[0x0][0x3a0] ;  /* 0x00007400ff0c77ac */ /* 0x000f6e0008000800 */
[----:B------:R-:W0:Y:S01]  /*0090*/  LDC R5, c[0x0][0x364] ;  /* 0x0000d900ff057b82 */ /* 0x000e220000000800 */
[----:B---3--:R-:W-:-:S07]  /*00a0*/  UIADD3 UR4, UPT, UPT, UR9, -0x4, URZ ;  /* 0xfffffffc09047890 */ /* 0x008fce000fffe0ff */
[----:B------:R-:W2:Y:S01]  /*00b0*/  S2UR UR10, SR_CTAID.X ;  /* 0x00000000000a79c3 */ /* 0x000ea20000002500 */
[----:B------:R-:W-:Y:S02]  /*00c0*/  ULEA.HI UR4, UR4, UR4, URZ, 0x1 ;  /* 0x0000000404047291 */ /* 0x000fe4000f8f08ff */
[----:B-----5:R-:W-:Y:S02]  /*00d0*/  UIADD3 UR5, UPT, UPT, UR12, -0x4, URZ ;  /* 0xfffffffc0c057890 */ /* 0x020fe4000fffe0ff */
[----:B------:R-:W-:-:S03]  /*00e0*/  USHF.R.S32.HI UR4, URZ, 0x1, UR4 ;  /* 0x00000001ff047899 */ /* 0x000fc60008011404 */
[----:B------:R-:W3:Y:S01]  /*00f0*/  S2UR UR25, SR_CTAID.Z ;  /* 0x00000000001979c3 */ /* 0x000ee20000002700 */
[----:B------:R-:W-:-:S04]  /*0100*/  ULEA.HI UR5, UR5, UR5, URZ, 0x1 ;  /* 0x0000000505057291 */ /* 0x000fc8000f8f08ff */
[----:B------:R-:W-:Y:S01]  /*0110*/  USHF.R.S32.HI UR5, URZ, 0x1, UR5 ;  /* 0x00000001ff057899 */ /* 0x000fe20008011405 */
[----:B0-----:R-:W-:Y:S01]  /*0120*/  IMAD R0, R5, UR6, R4 ;  /* 0x0000000605007c24 */ /* 0x001fe2000f8e0204 */
[----:B------:R-:W-:-:S04]  /*0130*/  USHF.L.U32 UR6, UR8, 0x4, URZ ;  /* 0x0000000408067899 */ /* 0x000fc800080006ff */
[----:B------:R-:W-:Y:S02]  /*0140*/  ISETP.GE.AND P0, PT, R0, UR4, PT ;  /* 0x0000000400007c0c */ /* 0x000fe4000bf06270 */
[----:B------:R-:W-:Y:S01]  /*0150*/  MOV R5, UR6 ;  /* 0x0000000600057c02 */ /* 0x000fe20008000f00 */
[----:B--2---:R-:W-:-:S05]  /*0160*/  IMAD R2, R2, UR10, R3 ;  /* 0x0000000a02027c24 */ /* 0x004fca000f8e0203 */
[----:B------:R-:W-:-:S04]  /*0170*/  ISETP.GE.OR P0, PT, R2, UR5, P0 ;  /* 0x0000000502007c0c */ /* 0x000fc80008706670 */
[----:B---3--:R-:W-:-:S13]  /*0180*/  ISETP.LE.OR P0, PT, R5, UR25, P0 ;  /* 0x0000001905007c0c */ /* 0x008fda0008703670 */
[----:B-1--4-:R-:W-:Y:S05]  /*0190*/  @P0 EXIT ;  /* 0x000000000000094d */ /* 0x012fea0003800000 */
[----:B------:R-:W-:Y:S02]  /*01a0*/  UIMAD UR5, UR11, UR7, URZ ;  /* 0x000000070b0572a4 */ /* 0x000fe4000f8e02ff */
[----:B------:R-:W-:Y:S01]  /*01b0*/  IMAD R3, R4, UR11, R3 ;  /* 0x0000000b04037c24 */ /* 0x000fe2000f8e0203 */
[----:B------:R-:W-:Y:S02]  /*01c0*/  UIMAD UR8, UR9, UR12, URZ ;  /* 0x0000000c090872a4 */ /* 0x000fe4000f8e02ff */
[----:B------:R-:W-:Y:S01]  /*01d0*/  IMAD.U32 R18, RZ, RZ, UR12 ;  /* 0x0000000cff127e24 */ /* 0x000fe2000f8e00ff */
[----:B------:R-:W0:Y:S01]  /*01e0*/  LDCU.64 UR6, c[0x0][0x120] ;  /* 0x00002400ff0677ac */ /* 0x000e220008000a00 */
[----:B------:R-:W-:Y:S01]  /*01f0*/  IADD3 R4, PT, PT, R3, UR5, RZ ;  /* 0x0000000503047c10 */ /* 0x000fe2000fffe0ff */
[----:B0-----:R-:W0:Y:S01]  /*0200*/  S2UR UR7, SR_CgaCtaId ;  /* 0x00000000000779c3 */ /* 0x001e220000008800 */
[----:B------:R-:W-:Y:S01]  /*0210*/  IADD3 R9, PT, PT, RZ, -UR5, RZ ;  /* 0x80000005ff097c10 */ /* 0x000fe2000fffe0ff */
[----:B------:R-:W1:Y:S01]  /*0220*/  I2F.U32.RP R8, UR5 ;  /* 0x0000000500087d06 */ /* 0x000e620008209000 */
[C---:B------:R-:W-:Y:S01]  /*0230*/  ISETP.GE.AND P0, PT, R4.reuse, UR8, PT ;  /* 0x0000000804007c0c */ /* 0x040fe2000bf06270 */
[----:B------:R-:W-:Y:S01]  /*0240*/  USHF.L.U32 UR4, UR25, 0x2, URZ ;  /* 0x0000000219047899 */ /* 0x000fe200080006ff */
[----:B------:R-:W-:Y:S01]  /*0250*/  VIMNMX R5, PT, PT, R4, UR8, !PT ;  /* 0x0000000804057c48 */ /* 0x000fe2000ffe0100 */
[----:B------:R-:W2:Y:S01]  /*0260*/  LDCU.64 UR18, c[0x0][0x358] ;  /* 0x00006b00ff1277ac */ /* 0x000ea20008000a00 */
[----:B------:R-:W-:-:S02]  /*0270*/  SEL R10, RZ, 0x1, P0 ;  /* 0x00000001ff0a7807 */ /* 0x000fc40000000000 */
[----:B------:R-:W-:Y:S01]  /*0280*/  ISETP.NE.U32.AND P2, PT, RZ, UR5, PT ;  /* 0x00000005ff007c0c */ /* 0x000fe2000bf45070 */
[----:B------:R-:W-:Y:S01]  /*0290*/  ULOP3.LUT UR4, UR4, 0x3c, URZ, 0xc0, !UPT ;  /* 0x0000003c04047892 */ /* 0x000fe2000f8ec0ff */
[----:B------:R-:W-:-:S03]  /*02a0*/  IADD3 R5, PT, PT, R5, -R4, -R10 ;  /* 0x8000000405057210 */ /* 0x000fc60007ffe80a */
[----:B------:R-:W-:Y:S01]  /*02b0*/  UIADD3 UR9, UPT, UPT, UR4, 0x27f0, UR6 ;  /* 0x000027f004097890 */ /* 0x000fe2000fffe006 */
[----:B-1----:R-:W1:Y:S02]  /*02c0*/  MUFU.RCP R8, R8 ;  /* 0x0000000800087308 */ /* 0x002e640000001000 */
[----:B------:R-:W-:Y:S01]  /*02d0*/  UMOV UR4, 0x400 ;  /* 0x0000040000047882 */ /* 0x000fe20000000000 */
[----:B------:R-:W-:Y:S02]  /*02e0*/  UIADD3 UR9, UPT, UPT, -UR6, UR9, URZ ;  /* 0x0000000906097290 */ /* 0x000fe4000fffe1ff */
[----:B0-----:R-:W-:-:S10]  /*02f0*/  ULEA UR6, UR7, UR4, 0x18 ;  /* 0x0000000407067291 */ /* 0x001fd4000f8ec0ff */
[----:B------:R-:W0:Y:S01]  /*0300*/  LDCU UR4, c[0x3][UR9] ;  /* 0x00c00000090477ac */ /* 0x000e220008000800 */
[----:B-1----:R-:W-:Y:S02]  /*0310*/  IADD3 R6, PT, PT, R8, 0xffffffe, RZ ;  /* 0x0ffffffe08067810 */ /* 0x002fe40007ffe0ff */
[----:B------:R-:W-:Y:S02]  /*0320*/  LEA R8, R3, UR6, 0x2 ;  /* 0x0000000603087c11 */ /* 0x000fe4000f8e10ff */
[----:B------:R1:W3:Y:S02]  /*0330*/  F2I.FTZ.U32.TRUNC.NTZ R7, R6 ;  /* 0x0000000600077305 */ /* 0x0002e4000021f000 */
[----:B-1----:R-:W-:Y:S01]  /*0340*/  HFMA2 R6, -RZ, RZ, 0, 0 ;  /* 0x00000000ff067431 */ /* 0x002fe200000001ff */
[----:B0-----:R-:W-:Y:S02]  /*0350*/  MOV R12, UR4 ;  /* 0x00000004000c7c02 */ /* 0x001fe40008000f00 */
[----:B------:R-:W-:Y:S01]  /*0360*/  MOV R14, UR4 ;  /* 0x00000004000e7c02 */ /* 0x000fe20008000f00 */
[----:B---3--:R-:W-:Y:S01]  /*0370*/  IMAD R9, R9, R7, RZ ;  /* 0x0000000709097224 */ /* 0x008fe200078e02ff */
[----:B------:R-:W-:-:S02]  /*0380*/  MOV R16, UR4 ;  /* 0x0000000400107c02 */ /* 0x000fc40008000f00 */
[----:B------:R-:W-:Y:S01]  /*0390*/  MOV R15, UR4 ;  /* 0x00000004000f7c02 */ /* 0x000fe20008000f00 */
[----:B------:R-:W-:Y:S01]  /*03a0*/  IMAD.HI.U32 R6, R7, R9, R6 ;  /* 0x0000000907067227 */ /* 0x000fe200078e0006 */
[----:B------:R-:W-:Y:S01]  /*03b0*/  MOV R9, UR5 ;  /* 0x0000000500097c02 */ /* 0x000fe20008000f00 */
[----:B------:R-:W-:-:S03]  /*03c0*/  UMOV UR4, URZ ;  /* 0x000000ff00047c82 */ /* 0x000fc60008000000 */
[----:B------:R-:W-:Y:S01]  /*03d0*/  LEA R8, R9, R8, 0x2 ;  /* 0x0000000809087211 */ /* 0x000fe200078e10ff */
[----:B------:R-:W-:-:S05]  /*03e0*/  IMAD.HI.U32 R11, R6, R5, RZ ;  /* 0x00000005060b7227 */ /* 0x000fca00078e00ff */
[----:B------:R-:W-:-:S05]  /*03f0*/  IADD3 R6, PT, PT, -R11, RZ, RZ ;  /* 0x000000ff0b067210 */ /* 0x000fca0007ffe1ff */
[----:B------:R-:W-:Y:S01]  /*0400*/  IMAD R7, R6, UR5, R5 ;  /* 0x0000000506077c24 */ /* 0x000fe2000f8e0205 */
[----:B------:R-:W-:Y:S02]  /*0410*/  SHF.L.U32 R5, R0, 0x1, RZ ;  /* 0x0000000100057819 */ /* 0x000fe400000006ff */
[----:B------:R-:W-:Y:S02]  /*0420*/  SHF.L.U32 R6, R2, 0x1, RZ ;  /* 0x0000000102067819 */ /* 0x000fe400000006ff */
[----:B------:R-:W-:-:S03]  /*0430*/  ISETP.GE.U32.AND P0, PT, R7, UR5, PT ;  /* 0x0000000507007c0c */ /* 0x000fc6000bf06070 */
[----:B------:R-:W-:-:S05]  /*0440*/  IMAD R5, R5, UR12, R6 ;  /* 0x0000000c05057c24 */ /* 0x000fca000f8e0206 */
[----:B------:R-:W-:-:S04]  /*0450*/  LEA R5, R5, UR6, 0x2 ;  /* 0x0000000605057c11 */ /* 0x000fc8000f8e10ff */
[C---:B------:R-:W-:Y:S02]  /*0460*/  LEA R6, R18.reuse, R5, 0x2 ;  /* 0x0000000512067211 */ /* 0x040fe400078e10ff */
[----:B------:R-:W-:Y:S02]  /*0470*/  @P0 IADD3 R7, PT, PT, R7, -UR5, RZ ;  /* 0x8000000507070c10 */ /* 0x000fe4000fffe0ff */
[----:B------:R-:W-:Y:S02]  /*0480*/  @P0 IADD3 R11, PT, PT, R11, 0x1, RZ ;  /* 0x000000010b0b0810 */ /* 0x000fe40007ffe0ff */
[----:B------:R-:W-:Y:S02]  /*0490*/  ISETP.GE.U32.AND P1, PT, R7, UR5, PT ;  /* 0x0000000507007c0c */ /* 0x000fe4000bf26070 */
[----:B------:R-:W-:-:S04]  /*04a0*/  LEA R7, R18, R6, 0x2 ;  /* 0x0000000612077211 */ /* 0x000fc800078e10ff */
[----:B------:R-:W-:-:S04]  /*04b0*/  LEA R9, R18, R7, 0x2 ;  /* 0x0000000712097211 */ /* 0x000fc800078e10ff */
[----:B------:R-:W-:-:S03]  /*04c0*/  LEA R13, R18, R9, 0x2 ;  /* 0x00000009120d7211 */ /* 0x000fc600078e10ff */
[----:B------:R-:W-:Y:S02]  /*04d0*/  @P1 IADD3 R11, PT, PT, R11, 0x1, RZ ;  /* 0x000000010b0b1810 */ /* 0x000fe40007ffe0ff */
[----:B------:R-:W-:Y:S02]  /*04e0*/  @!P2 LOP3.LUT R11, RZ, UR5, RZ, 0x33, !PT ;  /* 0x00000005ff0bac12 */ /* 0x000fe4000f8e33ff */
[----:B------:R-:W-:Y:S02]  /*04f0*/  LEA R17, R18, R13, 0x2 ;  /* 0x0000000d12117211 */ /* 0x000fe400078e10ff */
[----:B------:R-:W-:Y:S01]  /*0500*/  IADD3 R10, PT, PT, R10, R11, RZ ;  /* 0x0000000b0a0a7210 */ /* 0x000fe20007ffe0ff */
[----:B--2---:R-:W-:-:S07]  /*0510*/  VIADD R11, R4, UR5 ;  /* 0x00000005040b7c36 */ /* 0x004fce0008000000 */
.L_x_5:
[----:B------:R-:W-:Y:S01]  /*0520*/  ISETP.GE.AND P0, PT, R3, UR8, PT ;  /* 0x0000000803007c0c */ /* 0x000fe2000bf06270 */
[----:B------:R-:W0:Y:S01]  /*0530*/  LDCU UR9, c[0x0][0x3a0] ;  /* 0x00007400ff0977ac */ /* 0x000e220008000800 */
[----:B------:R-:W-:Y:S01]  /*0540*/  BSSY.RECONVERGENT B0, `(.L_x_0) ;  /* 0x00000df000007945 */ /* 0x000fe20003800200 */
[----:B------:R-:W1:Y:S10]  /*0550*/  LDCU UR10, c[0x0][0x39c] ;  /* 0x00007380ff0a77ac */ /* 0x000e740008000800 */
[----:B------:R-:W-:Y:S05]  /*0560*/  @P0 BRA `(.L_x_1) ;  /* 0x0000000c00700947 */ /* 0x000fea0003800000 */
[----:B------:R-:W-:Y:S01]  /*0570*/  LOP3.LUT R29, R10, 0x3, RZ, 0xc0, !PT ;  /* 0x000000030a1d7812 */ /* 0x000fe200078ec0ff */
[----:B------:R-:W-:Y:S01]  /*0580*/  USHF.R.U32.HI UR6, URZ, 0x4, UR25 ;  /* 0x00000004ff067899 */ /* 0x000fe20008011619 */
[----:B------:R-:W-:Y:S01]  /*0590*/  HFMA2 R19, -RZ, RZ, 0, 3.5762786865234375e-07 ;  /* 0x00000006ff137431 */ /* 0x000fe200000001ff */
[----:B------:R-:W-:Y:S01]  /*05a0*/  BSSY.RECONVERGENT B1, `(.L_x_2) ;  /* 0x000005f000017945 */ /* 0x000fe20003800200 */
[----:B------:R-:W-:Y:S01]  /*05b0*/  ISETP.NE.AND P0, PT, R29, 0x3, PT ;  /* 0x000000031d00780c */ /* 0x000fe20003f05270 */
[----:B------:R-:W-:Y:S02]  /*05c0*/  IMAD.MOV.U32 R27, RZ, RZ, R3 ;  /* 0x000000ffff1b7224 */ /* 0x000fe400078e0003 */
[----:B------:R-:W-:-:S05]  /*05d0*/  MOV R26, UR6 ;  /* 0x00000006001a7c02 */ /* 0x000fca0008000f00 */
[----:B------:R-:W-:-:S05]  /*05e0*/  IMAD R26, R26, R19, UR4 ;  /* 0x000000041a1a7e24 */ /* 0x000fca000f8e0213 */
[----:B------:R-:W-:Y:S05]  /*05f0*/  @!P0 BRA `(.L_x_3) ;  /* 0x0000000400648947 */ /* 0x000fea0003800000 */
[----:B------:R-:W2:Y:S01]  /*0600*/  LDC R22, c[0x0][0x3a0] ;  /* 0x0000e800ff167b82 */ /* 0x000ea20000000800 */
[----:B------:R-:W-:Y:S02]  /*0610*/  IABS R25, R3 ;  /* 0x0000000300197213 */ /* 0x000fe40000000000 */
[-C--:B--2---:R-:W-:Y:S02]  /*0620*/  IABS R23, R22.reuse ;  /* 0x0000001600177213 */ /* 0x084fe40000000000 */
[----:B------:R-:W-:Y:S02]  /*0630*/  LOP3.LUT R28, RZ, R22, RZ, 0x33, !PT ;  /* 0x00000016ff1c7212 */ /* 0x000fe400078e33ff */
[----:B------:R-:W2:Y:S08]  /*0640*/  I2F.RP R20, R23 ;  /* 0x0000001700147306 */ /* 0x000eb00000209400 */
[----:B--2---:R-:W2:Y:S02]  /*0650*/  MUFU.RCP R20, R20 ;  /* 0x0000001400147308 */ /* 0x004ea40000001000 */
[----:B--2---:R-:W-:-:S06]  /*0660*/  IADD3 R18, PT, PT, R20, 0xffffffe, RZ ;  /* 0x0ffffffe14127810 */ /* 0x004fcc0007ffe0ff */
[----:B------:R2:W3:Y:S02]  /*0670*/  F2I.FTZ.U32.TRUNC.NTZ R19, R18 ;  /* 0x0000001200137305 */ /* 0x0004e4000021f000 */
[----:B--2---:R-:W-:Y:S02]  /*0680*/  MOV R18, RZ ;  /* 0x000000ff00127202 */ /* 0x004fe40000000f00 */
[----:B---3--:R-:W-:-:S05]  /*0690*/  IADD3 R24, PT, PT, RZ, -R19, RZ ;  /* 0x80000013ff187210 */ /* 0x008fca0007ffe0ff */
[----:B------:R-:W-:-:S04]  /*06a0*/  IMAD R21, R24, R23, RZ ;  /* 0x0000001718157224 */ /* 0x000fc800078e02ff */
[----:B------:R-:W-:Y:S01]  /*06b0*/  IMAD.HI.U32 R24, R19, R21, R18 ;  /* 0x0000001513187227 */ /* 0x000fe200078e0012 */
[----:B------:R-:W-:Y:S02]  /*06c0*/  MOV R21, R25 ;  /* 0x0000001900157202 */ /* 0x000fe40000000f00 */
[----:B------:R-:W-:Y:S01]  /*06d0*/  LOP3.LUT R18, R3, R22, RZ, 0x3c, !PT ;  /* 0x0000001603127212 */ /* 0x000fe200078e3cff */
[----:B------:R-:W2:Y:S02]  /*06e0*/  LDC R25, c[0x0][0x39c] ;  /* 0x0000e700ff197b82 */ /* 0x000ea40000000800 */
[----:B------:R-:W-:Y:S01]  /*06f0*/  IMAD.HI.U32 R19, R24, R21, RZ ;  /* 0x0000001518137227 */ /* 0x000fe200078e00ff */
[----:B------:R-:W-:-:S04]  /*0700*/  ISETP.GE.AND P2, PT, R18, RZ, PT ;  /* 0x000000ff1200720c */ /* 0x000fc80003f46270 */
[----:B------:R-:W-:-:S05]  /*0710*/  IADD3 R20, PT, PT, -R19, RZ, RZ ;  /* 0x000000ff13147210 */ /* 0x000fca0007ffe1ff */
[----:B------:R-:W-:-:S05]  /*0720*/  IMAD R20, R23, R20, R21 ;  /* 0x0000001417147224 */ /* 0x000fca00078e0215 */
[----:B------:R-:W-:-:S13]  /*0730*/  ISETP.GT.U32.AND P1, PT, R23, R20, PT ;  /* 0x000000141700720c */ /* 0x000fda0003f24070 */
[-C--:B------:R-:W-:Y:S02]  /*0740*/  @!P1 IADD3 R20, PT, PT, R20, -R23.reuse, RZ ;  /* 0x8000001714149210 */ /* 0x080fe40007ffe0ff */
[----:B------:R-:W-:Y:S02]  /*0750*/  @!P1 IADD3 R19, PT, PT, R19, 0x1, RZ ;  /* 0x0000000113139810 */ /* 0x000fe40007ffe0ff */
[----:B------:R-:W-:-:S13]  /*0760*/  ISETP.GE.U32.AND P0, PT, R20, R23, PT ;  /* 0x000000171400720c */ /* 0x000fda0003f06070 */
[----:B------:R-:W-:Y:S02]  /*0770*/  @P0 IADD3 R19, PT, PT, R19, 0x1, RZ ;  /* 0x0000000113130810 */ /* 0x000fe40007ffe0ff */
[----:B------:R-:W-:-:S03]  /*0780*/  ISETP.NE.AND P0, PT, R22, RZ, PT ;  /* 0x000000ff1600720c */ /* 0x000fc60003f05270 */
[----:B------:R-:W-:Y:S02]  /*0790*/  IMAD.MOV.U32 R21, RZ, RZ, R19 ;  /* 0x000000ffff157224 */ /* 0x000fe400078e0013 */
[----:B------:R-:W3:Y:S03]  /*07a0*/  LDC.64 R18, c[0x0][0x380] ;  /* 0x0000e000ff127b82 */ /* 0x000ee60000000a00 */
[----:B------:R-:W-:-:S04]  /*07b0*/  @!P2 IADD3 R21, PT, PT, -R21, RZ, RZ ;  /* 0x000000ff1515a210 */ /* 0x000fc80007ffe1ff */
[----:B------:R-:W-:-:S04]  /*07c0*/  SEL R21, R28, R21, !P0 ;  /* 0x000000151c157207 */ /* 0x000fc80004000000 */
[----:B------:R-:W-:Y:S01]  /*07d0*/  IADD3 R27, PT, PT, -R21, RZ, RZ ;  /* 0x000000ff151b7210 */ /* 0x000fe20007ffe1ff */
[----:B--2---:R-:W-:-:S04]  /*07e0*/  IMAD R20, R26, R25, R21 ;  /* 0x000000191a147224 */ /* 0x004fc800078e0215 */
[----:B------:R-:W-:-:S04]  /*07f0*/  IMAD R21, R22, R27, R3 ;  /* 0x0000001b16157224 */ /* 0x000fc800078e0203 */
[----:B------:R-:W-:-:S04]  /*0800*/  IMAD R21, R20, R22, R21 ;  /* 0x0000001614157224 */ /* 0x000fc800078e0215 */
[----:B---3--:R-:W-:-:S06]  /*0810*/  IMAD.WIDE R20, R21, 0x4, R18 ;  /* 0x0000000415147825 */ /* 0x008fcc00078e0212 */
[----:B------:R-:W2:Y:S01]  /*0820*/  LDG.E.STRONG.SM R20, desc[UR18][R20.64] ;  /* 0x0000001214147981 */ /* 0x000ea2000c1eb900 */
[----:B------:R-:W3:Y:S01]  /*0830*/  S2UR UR7, SR_CgaCtaId ;  /* 0x00000000000779c3 */ /* 0x000ee20000008800 */
[----:B------:R-:W-:Y:S01]  /*0840*/  UMOV UR6, 0x400 ;  /* 0x0000040000067882 */ /* 0x000fe20000000000 */
[----:B------:R-:W-:Y:S02]  /*0850*/  ISETP.NE.AND P1, PT, R29, RZ, PT ;  /* 0x000000ff1d00720c */ /* 0x000fe40003f25270 */
[----:B------:R-:W-:Y:S01]  /*0860*/  MOV R27, R4 ;  /* 0x00000004001b7202 */ /* 0x000fe20000000f00 */
[----:B---3--:R-:W-:-:S06]  /*0870*/  ULEA UR6, UR7, UR6, 0x18 ;  /* 0x0000000607067291 */ /* 0x008fcc000f8ec0ff */
[----:B------:R-:W-:-:S05]  /*0880*/  LEA R31, R3, UR6, 0x2 ;  /* 0x00000006031f7c11 */ /* 0x000fca000f8e10ff */
[----:B--2---:R2:W-:Y:S01]  /*0890*/  STS [R31], R20 ;  /* 0x000000141f007388 */ /* 0x0045e20000000800 */
[----:B------:R-:W-:Y:S05]  /*08a0*/  @!P1 BRA `(.L_x_3) ;  /* 0x0000000000b89947 */ /* 0x000fea0003800000 */
[----:B------:R-:W-:-:S05]  /*08b0*/  IABS R30, R4 ;  /* 0x00000004001e7213 */ /* 0x000fca0000000000 */
[----:B--2---:R-:W-:-:S05]  /*08c0*/  IMAD.HI.U32 R20, R24, R30, RZ ;  /* 0x0000001e18147227 */ /* 0x004fca00078e00ff */
[----:B------:R-:W-:-:S05]  /*08d0*/  IADD3 R21, PT, PT, -R20, RZ, RZ ;  /* 0x000000ff14157210 */ /* 0x000fca0007ffe1ff */
[----:B------:R-:W-:Y:S01]  /*08e0*/  IMAD R30, R23, R21, R30 ;  /* 0x00000015171e7224 */ /* 0x000fe200078e021e */
[----:B------:R-:W-:-:S04]  /*08f0*/  LOP3.LUT R21, R4, R22, RZ, 0x3c, !PT ;  /* 0x0000001604157212 */ /* 0x000fc800078e3cff */
[----:B------:R-:W-:Y:S02]  /*0900*/  ISETP.GT.U32.AND P2, PT, R23, R30, PT ;  /* 0x0000001e1700720c */ /* 0x000fe40003f44070 */
[----:B------:R-:W-:-:S11]  /*0910*/  ISETP.GE.AND P3, PT, R21, RZ, PT ;  /* 0x000000ff1500720c */ /* 0x000fd60003f66270 */
[-C--:B------:R-:W-:Y:S02]  /*0920*/  @!P2 IADD3 R30, PT, PT, R30, -R23.reuse, RZ ;  /* 0x800000171e1ea210 */ /* 0x080fe40007ffe0ff */
[----:B------:R-:W-:Y:S02]  /*0930*/  @!P2 IADD3 R20, PT, PT, R20, 0x1, RZ ;  /* 0x000000011414a810 */ /* 0x000fe40007ffe0ff */
[----:B------:R-:W-:-:S13]  /*0940*/  ISETP.GE.U32.AND P1, PT, R30, R23, PT ;  /* 0x000000171e00720c */ /* 0x000fda0003f26070 */
[----:B------:R-:W-:-:S04]  /*0950*/  @P1 IADD3 R20, PT, PT, R20, 0x1, RZ ;  /* 0x0000000114141810 */ /* 0x000fc80007ffe0ff */
[----:B------:R-:W-:-:S04]  /*0960*/  @!P3 IADD3 R20, PT, PT, -R20, RZ, RZ ;  /* 0x000000ff1414b210 */ /* 0x000fc80007ffe1ff */
[----:B------:R-:W-:-:S05]  /*0970*/  SEL R20, R28, R20, !P0 ;  /* 0x000000141c147207 */ /* 0x000fca0004000000 */
[--C-:B------:R-:W-:Y:S02]  /*0980*/  IMAD.MOV R21, RZ, RZ, -R20.reuse ;  /* 0x000000ffff157224 */ /* 0x100fe400078e0a14 */
[----:B------:R-:W-:Y:S02]  /*0990*/  IMAD R20, R26, R25, R20 ;  /* 0x000000191a147224 */ /* 0x000fe400078e0214 */
[----:B------:R-:W-:-:S04]  /*09a0*/  IMAD R21, R22, R21, R4 ;  /* 0x0000001516157224 */ /* 0x000fc800078e0204 */
[----:B------:R-:W-:-:S04]  /*09b0*/  IMAD R21, R20, R22, R21 ;  /* 0x0000001614157224 */ /* 0x000fc800078e0215 */
[----:B------:R-:W-:-:S06]  /*09c0*/  IMAD.WIDE R20, R21, 0x4, R18 ;  /* 0x0000000415147825 */ /* 0x000fcc00078e0212 */
[----:B------:R-:W2:Y:S01]  /*09d0*/  LDG.E.STRONG.SM R21, desc[UR18][R20.64] ;  /* 0x0000001214157981 */ /* 0x000ea2000c1eb900 */
[----:B------:R-:W-:Y:S02]  /*09e0*/  ISETP.NE.AND P1, PT, R29, 0x1, PT ;  /* 0x000000011d00780c */ /* 0x000fe40003f25270 */
[----:B------:R-:W-:Y:S01]  /*09f0*/  MOV R27, R11 ;  /* 0x0000000b001b7202 */ /* 0x000fe20000000f00 */
[----:B--2---:R3:W-:Y:S10]  /*0a00*/  STS [R8], R21 ;  /* 0x0000001508007388 */ /* 0x0047f40000000800 */
[----:B------:R-:W-:Y:S05]  /*0a10*/  @!P1 BRA `(.L_x_3) ;  /* 0x00000000005c9947 */ /* 0x000fea0003800000 */
[----:B------:R-:W-:-:S05]  /*0a20*/  IABS R20, R11 ;  /* 0x0000000b00147213 */ /* 0x000fca0000000000 */
[----:B------:R-:W-:-:S05]  /*0a30*/  IMAD.HI.U32 R24, R24, R20, RZ ;  /* 0x0000001418187227 */ /* 0x000fca00078e00ff */
[----:B---3--:R-:W-:-:S05]  /*0a40*/  IADD3 R21, PT, PT, -R24, RZ, RZ ;  /* 0x000000ff18157210 */ /* 0x008fca0007ffe1ff */
[----:B------:R-:W-:-:S05]  /*0a50*/  IMAD R20, R23, R21, R20 ;  /* 0x0000001517147224 */ /* 0x000fca00078e0214 */
[----:B------:R-:W-:-:S13]  /*0a60*/  ISETP.GT.U32.AND P2, PT, R23, R20, PT ;  /* 0x000000141700720c */ /* 0x000fda0003f44070 */
[-C--:B------:R-:W-:Y:S02]  /*0a70*/  @!P2 IADD3 R20, PT, PT, R20, -R23.reuse, RZ ;  /* 0x800000171414a210 */ /* 0x080fe40007ffe0ff */
[----:B------:R-:W-:Y:S02]  /*0a80*/  @!P2 IADD3 R24, PT, PT, R24, 0x1, RZ ;  /* 0x000000011818a810 */ /* 0x000fe40007ffe0ff */
[----:B------:R-:W-:Y:S02]  /*0a90*/  ISETP.GE.U32.AND P1, PT, R20, R23, PT ;  /* 0x000000171400720c */ /* 0x000fe40003f26070 */
[----:B------:R-:W-:-:S04]  /*0aa0*/  LOP3.LUT R20, R11, R22, RZ, 0x3c, !PT ;  /* 0x000000160b147212 */ /* 0x000fc800078e3cff */
[----:B------:R-:W-:-:S07]  /*0ab0*/  ISETP.GE.AND P3, PT, R20, RZ, PT ;  /* 0x000000ff1400720c */ /* 0x000fce0003f66270 */
[----:B------:R-:W-:-:S06]  /*0ac0*/  @P1 IADD3 R24, PT, PT, R24, 0x1, RZ ;  /* 0x0000000118181810 */ /* 0x000fcc0007ffe0ff */
[----:B------:R-:W-:-:S04]  /*0ad0*/  @!P3 IADD3 R24, PT, PT, -R24, RZ, RZ ;  /* 0x000000ff1818b210 */ /* 0x000fc80007ffe1ff */
[----:B------:R-:W-:-:S04]  /*0ae0*/  SEL R24, R28, R24, !P0 ;  /* 0x000000181c187207 */ /* 0x000fc80004000000 */
[----:B------:R-:W-:Y:S01]  /*0af0*/  IADD3 R21, PT, PT, -R24, RZ, RZ ;  /* 0x000000ff18157210 */ /* 0x000fe20007ffe1ff */
[----:B------:R-:W-:-:S04]  /*0b00*/  IMAD R24, R26, R25, R24 ;  /* 0x000000191a187224 */ /* 0x000fc800078e0218 */
[----:B------:R-:W-:-:S04]  /*0b10*/  IMAD R21, R22, R21, R11 ;  /* 0x0000001516157224 */ /* 0x000fc800078e020b */
[----:B------:R-:W-:-:S04]  /*0b20*/  IMAD R21, R24, R22, R21 ;  /* 0x0000001618157224 */ /* 0x000fc800078e0215 */
[----:B------:R-:W-:-:S06]  /*0b30*/  IMAD.WIDE R18, R21, 0x4, R18 ;  /* 0x0000000415127825 */ /* 0x000fcc00078e0212 */
[----:B------:R-:W2:Y:S01]  /*0b40*/  LDG.E.STRONG.SM R18, desc[UR18][R18.64] ;  /* 0x0000001212127981 */ /* 0x000ea2000c1eb900 */
[----:B------:R-:W-:Y:S02]  /*0b50*/  MOV R21, UR5 ;  /* 0x0000000500157c02 */ /* 0x000fe40008000f00 */
[----:B------:R-:W-:-:S03]  /*0b60*/  IADD3 R27, PT, PT, R11, UR5, RZ ;  /* 0x000000050b1b7c10 */ /* 0x000fc6000fffe0ff */
[----:B------:R-:W-:-:S05]  /*0b70*/  IMAD R21, R21, 0x4, R8 ;  /* 0x0000000415157824 */ /* 0x000fca00078e0208 */
[----:B--2---:R4:W-:Y:S02]  /*0b80*/  STS [R21], R18 ;  /* 0x0000001215007388 */ /* 0x0049e40000000800 */
.L_x_3:
[----:B01----:R-:W-:Y:S05]  /*0b90*/  BSYNC.RECONVERGENT B1 ;  /* 0x0000000000017941 */ /* 0x003fea0003800200 */
.L_x_2:
[----:B------:R-:W-:-:S13]  /*0ba0*/  ISETP.GE.U32.AND P0, PT, R10, 0x3, PT ;  /* 0x000000030a00780c */ /* 0x000fda0003f06070 */
[----:B------:R-:W-:Y:S05]  /*0bb0*/  @!P0 BRA `(.L_x_1) ;  /* 0x0000000400dc8947 */ /* 0x000fea0003800000 */
[----:B----4-:R-:W0:Y:S02]  /*0bc0*/  LDC R18, c[0x0][0x3a0] ;  /* 0x0000e800ff127b82 */ /* 0x010e240000000800 */
[----:B0-----:R-:W-:-:S04]  /*0bd0*/  IABS R28, R18 ;  /* 0x00000012001c7213 */ /* 0x001fc80000000000 */
[----:B--2---:R-:W0:Y:S08]  /*0be0*/  I2F.RP R20, R28 ;  /* 0x0000001c00147306 */ /* 0x004e300000209400 */
[----:B0-----:R-:W0:Y:S02]  /*0bf0*/  MUFU.RCP R20, R20 ;  /* 0x0000001400147308 */ /* 0x001e240000001000 */
[----:B0-----:R-:W-:-:S06]  /*0c00*/  IADD3 R18, PT, PT, R20, 0xffffffe, RZ ;  /* 0x0ffffffe14127810 */ /* 0x001fcc0007ffe0ff */
[----:B------:R0:W1:Y:S02]  /*0c10*/  F2I.FTZ.U32.TRUNC.NTZ R19, R18 ;  /* 0x0000001200137305 */ /* 0x000064000021f000 */
[----:B0-----:R-:W-:Y:S01]  /*0c20*/  HFMA2 R18, -RZ, RZ, 0, 0 ;  /* 0x00000000ff127431 */ /* 0x001fe200000001ff */
[----:B-1----:R-:W-:-:S05]  /*0c30*/  IADD3 R29, PT, PT, RZ, -R19, RZ ;  /* 0x80000013ff1d7210 */ /* 0x002fca0007ffe0ff */
[----:B------:R-:W-:-:S04]  /*0c40*/  IMAD R29, R29, R28, RZ ;  /* 0x0000001c1d1d7224 */ /* 0x000fc800078e02ff */
[----:B------:R-:W-:-:S07]  /*0c50*/  IMAD.HI.U32 R29, R19, R29, R18 ;  /* 0x0000001d131d7227 */ /* 0x000fce00078e0012 */
.L_x_4:
[----:B0-----:R-:W-:Y:S02]  /*0c60*/  IABS R22, UR9 ;  /* 0x0000000900167c13 */ /* 0x001fe40008000000 */
[----:B------:R-:W-:Y:S02]  /*0c70*/  IABS R23, R27 ;  /* 0x0000001b00177213 */ /* 0x000fe40000000000 */
[----:B---3--:R-:W0:Y:S01]  /*0c80*/  I2F.RP R21, R22 ;  /* 0x0000001600157306 */ /* 0x008e220000209400 */
[----:B------:R-:W-:Y:S02]  /*0c90*/  IADD3 R20, PT, PT, R27, UR5, RZ ;  /* 0x000000051b147c10 */ /* 0x000fe4000fffe0ff */
[----:B------:R-:W-:Y:S01]  /*0ca0*/  IMAD.HI.U32 R25, R29, R23, RZ ;  /* 0x000000171d197227 */ /* 0x000fe200078e00ff */
[----:B------:R-:W-:-:S04]  /*0cb0*/  LOP3.LUT R32, R27, UR9, RZ, 0x3c, !PT ;  /* 0x000000091b207c12 */ /* 0x000fc8000f8e3cff */
[----:B------:R-:W-:Y:S02]  /*0cc0*/  IADD3 R18, PT, PT, -R25, RZ, RZ ;  /* 0x000000ff19127210 */ /* 0x000fe40007ffe1ff */
[----:B------:R-:W-:-:S03]  /*0cd0*/  ISETP.GE.AND P5, PT, R32, RZ, PT ;  /* 0x000000ff2000720c */ /* 0x000fc60003fa6270 */
[----:B------:R-:W-:Y:S01]  /*0ce0*/  IMAD R23, R22, R18, R23 ;  /* 0x0000001216177224 */ /* 0x000fe200078e0217 */
[----:B0-----:R-:W0:Y:S01]  /*0cf0*/  MUFU.RCP R21, R21 ;  /* 0x0000001500157308 */ /* 0x001e220000001000 */
[----:B------:R-:W-:-:S03]  /*0d00*/  IMAD.MOV.U32 R18, RZ, RZ, RZ ;  /* 0x000000ffff127224 */ /* 0x000fc600078e00ff */
[----:B------:R-:W-:-:S13]  /*0d10*/  ISETP.GT.U32.AND P2, PT, R28, R23, PT ;  /* 0x000000171c00720c */ /* 0x000fda0003f44070 */
[----:B------:R-:W-:Y:S02]  /*0d20*/  @!P2 IADD3 R23, PT, PT, R23, -R22, RZ ;  /* 0x800000161717a210 */ /* 0x000fe40007ffe0ff */
[----:B0-----:R-:W-:Y:S02]  /*0d30*/  IADD3 R19, PT, PT, R21, 0xffffffe, RZ ;  /* 0x0ffffffe15137810 */ /* 0x001fe40007ffe0ff */
[----:B------:R-:W-:Y:S02]  /*0d40*/  IABS R21, R20 ;  /* 0x0000001400157213 */ /* 0x000fe40000000000 */
[----:B------:R-:W-:Y:S02]  /*0d50*/  ISETP.GE.U32.AND P0, PT, R23, R28, PT ;  /* 0x0000001c1700720c */ /* 0x000fe40003f06070 */
[----:B------:R-:W0:Y:S01]  /*0d60*/  F2I.FTZ.U32.TRUNC.NTZ R19, R19 ;  /* 0x0000001300137305 */ /* 0x000e22000021f000 */
[----:B------:R-:W-:Y:S02]  /*0d70*/  MOV R28, R22 ;  /* 0x00000016001c7202 */ /* 0x000fe40000000f00 */
[----:B------:R-:W-:-:S08]  /*0d80*/  @!P2 IADD3 R25, PT, PT, R25, 0x1, RZ ;  /* 0x000000011919a810 */ /* 0x000fd00007ffe0ff */
[----:B------:R-:W-:Y:S02]  /*0d90*/  @P0 IADD3 R25, PT, PT, R25, 0x1, RZ ;  /* 0x0000000119190810 */ /* 0x000fe40007ffe0ff */
[----:B0-----:R-:W-:Y:S02]  /*0da0*/  IADD3 R29, PT, PT, RZ, -R19, RZ ;  /* 0x80000013ff1d7210 */ /* 0x001fe40007ffe0ff */
[----:B------:R-:W-:-:S03]  /*0db0*/  @!P5 IADD3 R25, PT, PT, -R25, RZ, RZ ;  /* 0x000000ff1919d210 */ /* 0x000fc60007ffe1ff */
[----:B------:R-:W-:-:S04]  /*0dc0*/  IMAD R29, R29, R22, RZ ;  /* 0x000000161d1d7224 */ /* 0x000fc800078e02ff */
[----:B------:R-:W-:Y:S01]  /*0dd0*/  IMAD.HI.U32 R29, R19, R29, R18 ;  /* 0x0000001d131d7227 */ /* 0x000fe200078e0012 */
[----:B------:R-:W-:Y:S02]  /*0de0*/  MOV R19, R21 ;  /* 0x0000001500137202 */ /* 0x000fe40000000f00 */
[----:B------:R-:W-:-:S03]  /*0df0*/  IADD3 R21, PT, PT, R20, UR5, RZ ;  /* 0x0000000514157c10 */ /* 0x000fc6000fffe0ff */
[----:B------:R-:W-:Y:S01]  /*0e00*/  IMAD.HI.U32 R24, R29, R19, RZ ;  /* 0x000000131d187227 */ /* 0x000fe200078e00ff */
[----:B------:R-:W-:Y:S02]  /*0e10*/  IABS R33, R21 ;  /* 0x0000001500217213 */ /* 0x000fe40000000000 */
[----:B------:R-:W-:Y:S02]  /*0e20*/  IADD3 R30, PT, PT, R21, UR5, RZ ;  /* 0x00000005151e7c10 */ /* 0x000fe4000fffe0ff */
[----:B------:R-:W-:Y:S01]  /*0e30*/  IADD3 R18, PT, PT, -R24, RZ, RZ ;  /* 0x000000ff18127210 */ /* 0x000fe20007ffe1ff */
[----:B------:R-:W-:Y:S01]  /*0e40*/  IMAD.HI.U32 R31, R29, R33, RZ ;  /* 0x000000211d1f7227 */ /* 0x000fe200078e00ff */
[----:B------:R-:W-:Y:S02]  /*0e50*/  IABS R23, R30 ;  /* 0x0000001e00177213 */ /* 0x000fe40000000000 */
[----:B------:R-:W-:Y:S01]  /*0e60*/  LOP3.LUT R32, R21, UR9, RZ, 0x3c, !PT ;  /* 0x0000000915207c12 */ /* 0x000fe2000f8e3cff */
[----:B------:R-:W-:Y:S01]  /*0e70*/  IMAD R19, R22, R18, R19 ;  /* 0x0000001216137224 */ /* 0x000fe200078e0213 */
[----:B------:R-:W-:-:S02]  /*0e80*/  IADD3 R18, PT, PT, -R31, RZ, RZ ;  /* 0x000000ff1f127210 */ /* 0x000fc40007ffe1ff */
[----:B------:R-:W-:Y:S02]  /*0e90*/  ISETP.GE.AND P5, PT, R32, RZ, PT ;  /* 0x000000ff2000720c */ /* 0x000fe40003fa6270 */
[----:B------:R-:W-:Y:S01]  /*0ea0*/  ISETP.GT.U32.AND P6, PT, R28, R19, PT ;  /* 0x000000131c00720c */ /* 0x000fe20003fc4070 */
[----:B------:R-:W-:Y:S02]  /*0eb0*/  IMAD R33, R22, R18, R33 ;  /* 0x0000001216217224 */ /* 0x000fe400078e0221 */
[----:B------:R-:W-:-:S03]  /*0ec0*/  IMAD.HI.U32 R18, R29, R23, RZ ;  /* 0x000000171d127227 */ /* 0x000fc600078e00ff */
[----:B------:R-:W-:-:S07]  /*0ed0*/  ISETP.GT.U32.AND P1, PT, R28, R33, PT ;  /* 0x000000211c00720c */ /* 0x000fce0003f24070 */
[----:B------:R-:W-:Y:S02]  /*0ee0*/  @!P6 IADD3 R19, PT, PT, R19, -R22, RZ ;  /* 0x800000161313e210 */ /* 0x000fe40007ffe0ff */
[----:B------:R-:W-:Y:S02]  /*0ef0*/  @!P6 IADD3 R24, PT, PT, R24, 0x1, RZ ;  /* 0x000000011818e810 */ /* 0x000fe40007ffe0ff */
[----:B------:R-:W-:Y:S01]  /*0f00*/  ISETP.GE.U32.AND P4, PT, R19, R28, PT ;  /* 0x0000001c1300720c */ /* 0x000fe20003f86070 */
[----:B------:R-:W-:Y:S01]  /*0f10*/  IMAD.MOV R19, RZ, RZ, -R18 ;  /* 0x000000ffff137224 */ /* 0x000fe200078e0a12 */
[----:B------:R-:W-:Y:S02]  /*0f20*/  @!P1 IADD3 R33, PT, PT, R33, -R22, RZ ;  /* 0x8000001621219210 */ /* 0x000fe40007ffe0ff */
[----:B------:R-:W-:Y:S01]  /*0f30*/  ISETP.NE.AND P6, PT, RZ, UR9, PT ;  /* 0x00000009ff007c0c */ /* 0x000fe2000bfc5270 */
[----:B------:R-:W-:Y:S01]  /*0f40*/  IMAD R23, R22, R19, R23 ;  /* 0x0000001316177224 */ /* 0x000fe200078e0217 */
[----:B------:R-:W-:-:S02]  /*0f50*/  LOP3.LUT R19, R20, UR9, RZ, 0x3c, !PT ;  /* 0x0000000914137c12 */ /* 0x000fc4000f8e3cff */
[----:B------:R-:W-:Y:S02]  /*0f60*/  ISETP.GE.U32.AND P3, PT, R33, R28, PT ;  /* 0x0000001c2100720c */ /* 0x000fe40003f66070 */
[----:B------:R-:W-:Y:S02]  /*0f70*/  ISETP.GE.AND P2, PT, R19, RZ, PT ;  /* 0x000000ff1300720c */ /* 0x000fe40003f46270 */
[----:B------:R-:W-:Y:S02]  /*0f80*/  ISETP.GT.U32.AND P0, PT, R28, R23, PT ;  /* 0x000000171c00720c */ /* 0x000fe40003f04070 */
[----:B------:R-:W-:Y:S02]  /*0f90*/  LOP3.LUT R19, RZ, UR9, RZ, 0x33, !PT ;  /* 0x00000009ff137c12 */ /* 0x000fe4000f8e33ff */
[----:B------:R-:W-:Y:S02]  /*0fa0*/  @!P1 IADD3 R31, PT, PT, R31, 0x1, RZ ;  /* 0x000000011f1f9810 */ /* 0x000fe40007ffe0ff */
[----:B------:R-:W-:-:S02]  /*0fb0*/  SEL R25, R19, R25, !P6 ;  /* 0x0000001913197207 */ /* 0x000fc40007000000 */
[----:B------:R-:W-:Y:S02]  /*0fc0*/  @P4 IADD3 R24, PT, PT, R24, 0x1, RZ ;  /* 0x0000000118184810 */ /* 0x000fe40007ffe0ff */
[----:B------:R-:W-:Y:S01]  /*0fd0*/  @P3 IADD3 R31, PT, PT, R31, 0x1, RZ ;  /* 0x000000011f1f3810 */ /* 0x000fe20007ffe0ff */
[--C-:B------:R-:W-:Y:S01]  /*0fe0*/  IMAD.MOV R32, RZ, RZ, -R25.reuse ;  /* 0x000000ffff207224 */ /* 0x100fe200078e0a19 */
[----:B------:R-:W-:Y:S02]  /*0ff0*/  @!P2 IADD3 R24, PT, PT, -R24, RZ, RZ ;  /* 0x000000ff1818a210 */ /* 0x000fe40007ffe1ff */
[----:B------:R-:W-:Y:S01]  /*1000*/  @!P0 IADD3 R23, PT, PT, R23, -R22, RZ ;  /* 0x8000001617178210 */ /* 0x000fe20007ffe0ff */
[----:B------:R-:W-:Y:S01]  /*1010*/  IMAD R22, R26, UR10, R25 ;  /* 0x0000000a1a167c24 */ /* 0x000fe2000f8e0219 */
[----:B------:R-:W-:Y:S01]  /*1020*/  @!P5 IADD3 R31, PT, PT, -R31, RZ, RZ ;  /* 0x000000ff1f1fd210 */ /* 0x000fe20007ffe1ff */
[----:B------:R-:W-:Y:S01]  /*1030*/  IMAD R33, R32, UR9, R27 ;  /* 0x0000000920217c24 */ /* 0x000fe2000f8e021b */
[----:B------:R-:W-:-:S02]  /*1040*/  SEL R25, R19, R24, !P6 ;  /* 0x0000001813197207 */ /* 0x000fc40007000000 */
[----:B------:R-:W-:Y:S01]  /*1050*/  ISETP.GE.U32.AND P1, PT, R23, R28, PT ;  /* 0x0000001c1700720c */ /* 0x000fe20003f26070 */
[----:B------:R-:W-:Y:S01]  /*1060*/  IMAD R33, R22, UR9, R33 ;  /* 0x0000000916217c24 */ /* 0x000fe2000f8e0221 */
[----:B------:R-:W-:Y:S02]  /*1070*/  LOP3.LUT R24, R30, UR9, RZ, 0x3c, !PT ;  /* 0x000000091e187c12 */ /* 0x000fe4000f8e3cff */
[----:B------:R-:W-:Y:S02]  /*1080*/  SEL R31, R19, R31, !P6 ;  /* 0x0000001f131f7207 */ /* 0x000fe40007000000 */
[----:B------:R-:W-:Y:S02]  /*1090*/  ISETP.GE.AND P2, PT, R24, RZ, PT ;  /* 0x000000ff1800720c */ /* 0x000fe40003f46270 */
[----:B------:R-:W-:Y:S02]  /*10a0*/  IADD3 R23, PT, PT, -R25, RZ, RZ ;  /* 0x000000ff19177210 */ /* 0x000fe40007ffe1ff */
[----:B------:R-:W-:-:S02]  /*10b0*/  IADD3 R22, PT, PT, -R31, RZ, RZ ;  /* 0x000000ff1f167210 */ /* 0x000fc40007ffe1ff */
[----:B------:R-:W-:Y:S01]  /*10c0*/  @!P0 IADD3 R18, PT, PT, R18, 0x1, RZ ;  /* 0x0000000112128810 */ /* 0x000fe20007ffe0ff */
[----:B------:R-:W-:Y:S02]  /*10d0*/  IMAD R20, R23, UR9, R20 ;  /* 0x0000000917147c24 */ /* 0x000fe4000f8e0214 */
[----:B------:R-:W-:Y:S01]  /*10e0*/  IMAD R21, R22, UR9, R21 ;  /* 0x0000000916157c24 */ /* 0x000fe2000f8e0215 */
[----:B------:R-:W-:Y:S01]  /*10f0*/  @P1 IADD3 R18, PT, PT, R18, 0x1, RZ ;  /* 0x0000000112121810 */ /* 0x000fe20007ffe0ff */
[----:B------:R-:W0:Y:S03]  /*1100*/  LDC.64 R22, c[0x0][0x380] ;  /* 0x0000e000ff167b82 */ /* 0x000e260000000a00 */
[----:B------:R-:W-:-:S04]  /*1110*/  @!P2 IADD3 R18, PT, PT, -R18, RZ, RZ ;  /* 0x000000ff1212a210 */ /* 0x000fc80007ffe1ff */
[----:B------:R-:W-:Y:S01]  /*1120*/  SEL R35, R19, R18, !P6 ;  /* 0x0000001213237207 */ /* 0x000fe20007000000 */
[C---:B------:R-:W-:Y:S02]  /*1130*/  IMAD R19, R26.reuse, UR10, R25 ;  /* 0x0000000a1a137c24 */ /* 0x040fe4000f8e0219 */
[C---:B------:R-:W-:Y:S01]  /*1140*/  IMAD R18, R26.reuse, UR10, R31 ;  /* 0x0000000a1a127c24 */ /* 0x040fe2000f8e021f */
[----:B------:R-:W-:Y:S01]  /*1150*/  IADD3 R37, PT, PT, -R35, RZ, RZ ;  /* 0x000000ff23257210 */ /* 0x000fe20007ffe1ff */
[----:B------:R-:W-:Y:S02]  /*1160*/  IMAD R19, R19, UR9, R20 ;  /* 0x0000000913137c24 */ /* 0x000fe4000f8e0214 */
[----:B------:R-:W-:Y:S02]  /*1170*/  IMAD R35, R26, UR10, R35 ;  /* 0x0000000a1a237c24 */ /* 0x000fe4000f8e0223 */
[----:B------:R-:W-:Y:S02]  /*1180*/  IMAD R20, R37, UR9, R30 ;  /* 0x0000000925147c24 */ /* 0x000fe4000f8e021e */
[----:B------:R-:W-:-:S02]  /*1190*/  IMAD R31, R18, UR9, R21 ;  /* 0x00000009121f7c24 */ /* 0x000fc4000f8e0215 */
[----:B------:R-:W-:Y:S02]  /*11a0*/  IMAD R35, R35, UR9, R20 ;  /* 0x0000000923237c24 */ /* 0x000fe4000f8e0214 */
[----:B0-----:R-:W-:-:S04]  /*11b0*/  IMAD.WIDE R24, R33, 0x4, R22 ;  /* 0x0000000421187825 */ /* 0x001fc800078e0216 */
[--C-:B------:R-:W-:Y:S02]  /*11c0*/  IMAD.WIDE R20, R19, 0x4, R22.reuse ;  /* 0x0000000413147825 */ /* 0x100fe400078e0216 */
[----:B------:R0:W2:Y:S02]  /*11d0*/  LDG.E.STRONG.SM R24, desc[UR18][R24.64] ;  /* 0x0000001218187981 */ /* 0x0000a4000c1eb900 */
[--C-:B------:R-:W-:Y:S02]  /*11e0*/  IMAD.WIDE R18, R31, 0x4, R22.reuse ;  /* 0x000000041f127825 */ /* 0x100fe400078e0216 */
[----:B------:R1:W3:Y:S02]  /*11f0*/  LDG.E.STRONG.SM R20, desc[UR18][R20.64] ;  /* 0x0000001214147981 */ /* 0x0002e4000c1eb900 */
[----:B------:R-:W-:Y:S02]  /*1200*/  IMAD.WIDE R22, R35, 0x4, R22 ;  /* 0x0000000423167825 */ /* 0x000fe400078e0216 */
[----:B------:R4:W5:Y:S04]  /*1210*/  LDG.E.STRONG.SM R18, desc[UR18][R18.64] ;  /* 0x0000001212127981 */ /* 0x000968000c1eb900 */
[----:B------:R-:W5:Y:S01]  /*1220*/  LDG.E.STRONG.SM R22, desc[UR18][R22.64] ;  /* 0x0000001216167981 */ /* 0x000f62000c1eb900 */
[----:B------:R-:W0:Y:S01]  /*1230*/  S2UR UR7, SR_CgaCtaId ;  /* 0x00000000000779c3 */ /* 0x000e220000008800 */
[----:B------:R-:W-:Y:S01]  /*1240*/  UMOV UR6, 0x400 ;  /* 0x0000040000067882 */ /* 0x000fe20000000000 */
[----:B------:R-:W-:Y:S01]  /*1250*/  MOV R32, UR5 ;  /* 0x0000000500207c02 */ /* 0x000fe20008000f00 */
[----:B------:R-:W-:Y:S01]  /*1260*/  IMAD.U32 R34, RZ, RZ, UR5 ;  /* 0x00000005ff227e24 */ /* 0x000fe2000f8e00ff */
[----:B0-----:R-:W-:-:S06]  /*1270*/  ULEA UR6, UR7, UR6, 0x18 ;  /* 0x0000000607067291 */ /* 0x001fcc000f8ec0ff */
[----:B------:R-:W-:-:S04]  /*1280*/  LEA R25, R27, UR6, 0x2 ;  /* 0x000000061b197c11 */ /* 0x000fc8000f8e10ff */
[----:B------:R-:W-:-:S04]  /*1290*/  LEA R31, R32, R25, 0x2 ;  /* 0x00000019201f7211 */ /* 0x000fc800078e10ff */
[----:B-1----:R-:W-:-:S04]  /*12a0*/  LEA R21, R34, R31, 0x2 ;  /* 0x0000001f22157211 */ /* 0x002fc800078e10ff */
[----:B----4-:R-:W-:Y:S02]  /*12b0*/  LEA R19, R32, R21, 0x2 ;  /* 0x0000001520137211 */ /* 0x010fe400078e10ff */
[----:B------:R-:W-:-:S04]  /*12c0*/  IADD3 R27, PT, PT, R30, UR5, RZ ;  /* 0x000000051e1b7c10 */ /* 0x000fc8000fffe0ff */
[----:B------:R-:W-:Y:S01]  /*12d0*/  ISETP.GE.AND P0, PT, R27, UR8, PT ;  /* 0x000000081b007c0c */ /* 0x000fe2000bf06270 */
[----:B--2---:R0:W-:Y:S04]  /*12e0*/  STS [R25], R24 ;  /* 0x0000001819007388 */ /* 0x0041e80000000800 */
[----:B---3--:R0:W-:Y:S04]  /*12f0*/  STS [R31], R20 ;  /* 0x000000141f007388 */ /* 0x0081e80000000800 */
[----:B-----5:R0:W-:Y:S04]  /*1300*/  STS [R21], R18 ;  /* 0x0000001215007388 */ /* 0x0201e80000000800 */
[----:B------:R0:W-:Y:S01]  /*1310*/  STS [R19], R22 ;  /* 0x0000001613007388 */ /* 0x0001e20000000800 */
[----:B------:R-:W-:Y:S05]  /*1320*/  @!P0 BRA `(.L_x_4) ;  /* 0xfffffff8004c8947 */ /* 0x000fea000383ffff */
.L_x_1:
[----:B01----:R-:W-:Y:S05]  /*1330*/  BSYNC.RECONVERGENT B0 ;  /* 0x0000000000007941 */ /* 0x003fea0003800200 */
.L_x_0:
[----:B------:R-:W-:Y:S06]  /*1340*/  BAR.SYNC.DEFER_BLOCKING 0x0 ;  /* 0x0000000000007b1d */ /* 0x000fec0000010000 */
[----:B------:R-:W0:Y:S02]  /*1350*/  LDCU.64 UR6, c[0x0][0x120] ;  /* 0x00002400ff0677ac */ /* 0x000e240008000a00 */
[----:B0-----:R-:W-:-:S04]  /*1360*/  ULOP3.LUT UR7, UR25, 0xf, URZ, 0xc0, !UPT ;  /* 0x0000000f19077892 */ /* 0x001fc8000f8ec0ff */
[----:B------:R-:W-:Y:S02]  /*1370*/  UIMAD UR7, UR7, 0x6, UR4 ;  /* 0x00000006070778a4 */ /* 0x000fe4000f8e0204 */
[----:B------:R-:W-:Y:S02]  /*1380*/  UIADD3 UR4, UPT, UPT, UR4, 0x1, URZ ;  /* 0x0000000104047890 */ /* 0x000fe4000fffe0ff */
[----:B------:R-:W-:Y:S02]  /*1390*/  UIMAD UR7, UR7, 0x19, URZ ;  /* 0x00000019070778a4 */ /* 0x000fe4000f8e02ff */
[----:B------:R-:W-:Y:S01]  /*13a0*/  UISETP.NE.AND UP0, UPT, UR4, 0x6, UPT ;  /* 0x000000060400788c */ /* 0x000fe2000bf05270 */
[----:B----4-:R-:W0:Y:S01]  /*13b0*/  LDS.64 R18, [R5] ;  /* 0x0000000005127984 */ /* 0x010e220000000a00 */
[----:B------:R-:W-:-:S03]  /*13c0*/  UIADD3 UR9, UPT, UPT, UR6, 0x270, URZ ;  /* 0x0000027006097890 */ /* 0x000fc6000fffe0ff */
[----:B--23--:R-:W1:Y:S01]  /*13d0*/  LDS.64 R20, [R5+0x8] ;  /* 0x0000080005147984 */ /* 0x00ce620000000a00 */
[----:B------:R-:W-:-:S03]  /*13e0*/  ULEA UR7, UR7, UR9, 0x2 ;  /* 0x0000000907077291 */ /* 0x000fc6000f8e10ff */
[----:B------:R-:W2:Y:S01]  /*13f0*/  LDS.64 R22, [R5+0x10] ;  /* 0x0000100005167984 */ /* 0x000ea20000000a00 */
[----:B------:R-:W-:Y:S02]  /*1400*/  UIADD3 UR9, UPT, UPT, UR7, -UR6, URZ ;  /* 0x8000000607097290 */ /* 0x000fe4000fffe0ff */
[----:B------:R-:W-:Y:S01]  /*1410*/  UIADD3 UR10, UPT, UPT, -UR6, 0x4, UR7 ;  /* 0x00000004060a7890 */ /* 0x000fe2000fffe107 */
[----:B------:R-:W3:Y:S01]  /*1420*/  LDS R29, [R6] ;  /* 0x00000000061d7984 */ /* 0x000ee20000000800 */
[----:B------:R-:W-:Y:S02]  /*1430*/  UIADD3 UR11, UPT, UPT, -UR6, 0x8, UR7 ;  /* 0x00000008060b7890 */ /* 0x000fe4000fffe107 */
[----:B------:R-:W-:Y:S01]  /*1440*/  UIADD3 UR12, UPT, UPT, -UR6, 0xc, UR7 ;  /* 0x0000000c060c7890 */ /* 0x000fe2000fffe107 */
[----:B------:R-:W4:Y:S01]  /*1450*/  LDS R27, [R6+0x4] ;  /* 0x00000400061b7984 */ /* 0x000f220000000800 */
[----:B------:R-:W-:Y:S02]  /*1460*/  UIADD3 UR13, UPT, UPT, -UR6, 0x10, UR7 ;  /* 0x00000010060d7890 */ /* 0x000fe4000fffe107 */
[----:B------:R-:W-:Y:S01]  /*1470*/  UIADD3 UR14, UPT, UPT, -UR6, 0x14, UR7 ;  /* 0x00000014060e7890 */ /* 0x000fe2000fffe107 */
[----:B------:R-:W5:Y:S01]  /*1480*/  LDS R25, [R6+0x8] ;  /* 0x0000080006197984 */ /* 0x000f620000000800 */
[----:B------:R-:W0:Y:S03]  /*1490*/  LDCU UR9, c[0x3][UR9] ;  /* 0x00c00000090977ac */ /* 0x000e260008000800 */
[----:B------:R-:W5:Y:S01]  /*14a0*/  LDS R24, [R6+0xc] ;  /* 0x00000c0006187984 */ /* 0x000f620000000800 */
[----:B------:R-:W1:Y:S03]  /*14b0*/  LDCU UR10, c[0x3][UR10] ;  /* 0x00c000000a0a77ac */ /* 0x000e660008000800 */
[----:B------:R-:W-:Y:S01]  /*14c0*/  LDS R26, [R6+0x14] ;  /* 0x00001400061a7984 */ /* 0x000fe20000000800 */
[----:B------:R-:W2:Y:S01]  /*14d0*/  LDCU UR11, c[0x3][UR11] ;  /* 0x00c000000b0b77ac */ /* 0x000ea20008000800 */
[----:B------:R-:W2:Y:S01]  /*14e0*/  LDCU UR12, c[0x3][UR12] ;  /* 0x00c000000c0c77ac */ /* 0x000ea20008000800 */
[----:B------:R-:W3:Y:S01]  /*14f0*/  LDCU UR13, c[0x3][UR13] ;  /* 0x00c000000d0d77ac */ /* 0x000ee20008000800 */
[----:B0-----:R-:W-:Y:S01]  /*1500*/  FFMA R18, R18, UR9, R15 ;  /* 0x0000000912127c23 */ /* 0x001fe2000800000f */
[----:B------:R-:W-:Y:S01]  /*1510*/  UIADD3 UR15, UPT, UPT, -UR6, 0x18, UR7 ;  /* 0x00000018060f7890 */ /* 0x000fe2000fffe107 */
[C---:B------:R-:W-:Y:S01]  /*1520*/  FFMA R15, R19.reuse, UR9, R16 ;  /* 0x00000009130f7c23 */ /* 0x040fe20008000010 */
[----:B------:R-:W0:Y:S01]  /*1530*/  LDCU UR14, c[0x3][UR14] ;  /* 0x00c000000e0e77ac */ /* 0x000e220008000800 */
[----:B-1----:R-:W-:Y:S01]  /*1540*/  FFMA R19, R19, UR10, R18 ;  /* 0x0000000a13137c23 */ /* 0x002fe20008000012 */
[----:B------:R-:W1:Y:S01]  /*1550*/  LDS R16, [R6+0x10] ;  /* 0x0000100006107984 */ /* 0x000e620000000800 */
[C---:B------:R-:W-:Y:S01]  /*1560*/  FFMA R18, R20.reuse, UR10, R15 ;  /* 0x0000000a14127c23 */ /* 0x040fe2000800000f */
[----:B------:R-:W-:Y:S01]  /*1570*/  UIADD3 UR16, UPT, UPT, -UR6, 0x1c, UR7 ;  /* 0x0000001c06107890 */ /* 0x000fe2000fffe107 */
[----:B--2---:R-:W-:Y:S01]  /*1580*/  FFMA R20, R20, UR11, R19 ;  /* 0x0000000b14147c23 */ /* 0x004fe20008000013 */
[----:B------:R-:W-:Y:S01]  /*1590*/  UIADD3 UR17, UPT, UPT, -UR6, 0x20, UR7 ;  /* 0x0000002006117890 */ /* 0x000fe2000fffe107 */
[C---:B------:R-:W-:Y:S01]  /*15a0*/  FFMA R15, R21.reuse, UR11, R18 ;  /* 0x0000000b150f7c23 */ /* 0x040fe20008000012 */
[----:B------:R-:W-:Y:S01]  /*15b0*/  UIADD3 UR24, UPT, UPT, -UR6, 0x24, UR7 ;  /* 0x0000002406187890 */ /* 0x000fe2000fffe107 */
[----:B------:R-:W-:Y:S01]  /*15c0*/  FFMA R21, R21, UR12, R20 ;  /* 0x0000000c15157c23 */ /* 0x000fe20008000014 */
[----:B------:R-:W2:Y:S01]  /*15d0*/  LDCU UR15, c[0x3][UR15] ;  /* 0x00c000000f0f77ac */ /* 0x000ea20008000800 */
[----:B------:R-:W1:Y:S01]  /*15e0*/  LDS.64 R18, [R7] ;  /* 0x0000000007127984 */ /* 0x000e620000000a00 */
[C---:B------:R-:W-:Y:S01]  /*15f0*/  FFMA R20, R22.reuse, UR12, R15 ;  /* 0x0000000c16147c23 */ /* 0x040fe2000800000f */
[----:B---3--:R-:W-:Y:S01]  /*1600*/  FFMA R22, R22, UR13, R21 ;  /* 0x0000000d16167c23 */ /* 0x008fe20008000015 */
[----:B------:R-:W-:Y:S01]  /*1610*/  FFMA R14, R29, UR9, R14 ;  /* 0x000000091d0e7c23 */ /* 0x000fe2000800000e */
[----:B------:R-:W-:Y:S01]  /*1620*/  UIADD3 UR21, UPT, UPT, -UR6, 0x28, UR7 ;  /* 0x0000002806157890 */ /* 0x000fe2000fffe107 */
[----:B------:R-:W-:Y:S01]  /*1630*/  FFMA R28, R23, UR13, R20 ;  /* 0x0000000d171c7c23 */ /* 0x000fe20008000014 */
[----:B------:R-:W3:Y:S01]  /*1640*/  LDCU UR16, c[0x3][UR16] ;  /* 0x00c00000101077ac */ /* 0x000ee20008000800 */
[----:B0-----:R-:W-:Y:S01]  /*1650*/  FFMA R30, R29, UR14, R22 ;  /* 0x0000000e1d1e7c23 */ /* 0x001fe20008000016 */
[----:B------:R-:W0:Y:S01]  /*1660*/  LDS R23, [R7+0x8] ;  /* 0x0000080007177984 */ /* 0x000e220000000800 */
[C---:B----4-:R-:W-:Y:S01]  /*1670*/  FFMA R12, R27.reuse, UR9, R12 ;  /* 0x000000091b0c7c23 */ /* 0x050fe2000800000c */
[----:B------:R-:W4:Y:S01]  /*1680*/  LDCU UR17, c[0x3][UR17] ;  /* 0x00c00000111177ac */ /* 0x000f220008000800 */
[C---:B------:R-:W-:Y:S01]  /*1690*/  FFMA R20, R27.reuse, UR10, R14 ;  /* 0x0000000a1b147c23 */ /* 0x040fe2000800000e */
[----:B------:R-:W0:Y:S01]  /*16a0*/  LDS R22, [R7+0x4] ;  /* 0x0000040007167984 */ /* 0x000e220000000800 */
[----:B------:R-:W-:Y:S01]  /*16b0*/  FFMA R28, R27, UR14, R28 ;  /* 0x0000000e1b1c7c23 */ /* 0x000fe2000800001c */
[----:B------:R-:W1:Y:S01]  /*16c0*/  LDCU UR9, c[0x3][UR24] ;  /* 0x00c00000180977ac */ /* 0x000e620008000800 */
[----:B-----5:R-:W-:Y:S01]  /*16d0*/  FFMA R29, R25, UR10, R12 ;  /* 0x0000000a191d7c23 */ /* 0x020fe2000800000c */
[----:B------:R-:W5:Y:S01]  /*16e0*/  LDS.64 R14, [R7+0x8] ;  /* 0x00000800070e7984 */ /* 0x000f620000000a00 */
[----:B--2---:R-:W-:Y:S01]  /*16f0*/  FFMA R30, R27, UR15, R30 ;  /* 0x0000000f1b1e7c23 */ /* 0x004fe2000800001e */
[----:B------:R-:W-:Y:S01]  /*1700*/  UIADD3 UR22, UPT, UPT, -UR6, 0x2c, UR7 ;  /* 0x0000002c06167890 */ /* 0x000fe2000fffe107 */
[C---:B------:R-:W-:Y:S01]  /*1710*/  FFMA R31, R25.reuse, UR11, R20 ;  /* 0x0000000b191f7c23 */ /* 0x040fe20008000014 */
[C---:B------:R-:W-:Y:S01]  /*1720*/  FFMA R33, R25.reuse, UR15, R28 ;  /* 0x0000000f19217c23 */ /* 0x040fe2000800001c */
[----:B------:R-:W2:Y:S01]  /*1730*/  LDCU UR10, c[0x3][UR21] ;  /* 0x00c00000150a77ac */ /* 0x000ea20008000800 */
[----:B------:R-:W-:Y:S01]  /*1740*/  LDS R27, [R7+0x10] ;  /* 0x00001000071b7984 */ /* 0x000fe20000000800 */
[C---:B------:R-:W-:Y:S01]  /*1750*/  FFMA R29, R24.reuse, UR11, R29 ;  /* 0x0000000b181d7c23 */ /* 0x040fe2000800001d */
[----:B---3--:R-:W-:Y:S01]  /*1760*/  FFMA R35, R25, UR16, R30 ;  /* 0x0000001019237c23 */ /* 0x008fe2000800001e */
[----:B------:R-:W-:Y:S01]  /*1770*/  UIADD3 UR23, UPT, UPT, -UR6, 0x30, UR7 ;  /* 0x0000003006177890 */ /* 0x000fe2000fffe107 */
[----:B------:R-:W3:Y:S01]  /*1780*/  LDS R25, [R7+0xc] ;  /* 0x00000c0007197984 */ /* 0x000ee20000000800 */
[C---:B------:R-:W-:Y:S01]  /*1790*/  FFMA R31, R24.reuse, UR12, R31 ;  /* 0x0000000c181f7c23 */ /* 0x040fe2000800001f */
[C---:B------:R-:W-:Y:S01]  /*17a0*/  FFMA R33, R24.reuse, UR16, R33 ;  /* 0x0000001018217c23 */ /* 0x040fe20008000021 */
[----:B----4-:R-:W-:Y:S01]  /*17b0*/  FFMA R35, R24, UR17, R35 ;  /* 0x0000001118237c23 */ /* 0x010fe20008000023 */
[----:B------:R-:W4:Y:S01]  /*17c0*/  LDS.64 R20, [R7+0x10] ;  /* 0x0000100007147984 */ /* 0x000f220000000a00 */
[----:B------:R-:W0:Y:S01]  /*17d0*/  LDCU UR11, c[0x3][UR22] ;  /* 0x00c00000160b77ac */ /* 0x000e220008000800 */
[C---:B-1----:R-:W-:Y:S01]  /*17e0*/  FFMA R29, R16.reuse, UR12, R29 ;  /* 0x0000000c101d7c23 */ /* 0x042fe2000800001d */
[C---:B------:R-:W-:Y:S01]  /*17f0*/  FFMA R31, R16.reuse, UR13, R31 ;  /* 0x0000000d101f7c23 */ /* 0x040fe2000800001f */
[----:B------:R-:W1:Y:S01]  /*1800*/  LDS R12, [R9] ;  /* 0x00000000090c7984 */ /* 0x000e620000000800 */
[----:B------:R-:W-:Y:S01]  /*1810*/  UIADD3 UR20, UPT, UPT, -UR6, 0x34, UR7 ;  /* 0x0000003406147890 */ /* 0x000fe2000fffe107 */
[C---:B------:R-:W-:Y:S01]  /*1820*/  FFMA R33, R16.reuse, UR17, R33 ;  /* 0x0000001110217c23 */ /* 0x040fe20008000021 */
[----:B------:R-:W-:Y:S01]  /*1830*/  FFMA R35, R16, UR9, R35 ;  /* 0x0000000910237c23 */ /* 0x000fe20008000023 */
[----:B------:R-:W-:Y:S01]  /*1840*/  UIADD3 UR21, UPT, UPT, -UR6, 0x38, UR7 ;  /* 0x0000003806157890 */ /* 0x000fe2000fffe107 */
[----:B------:R-:W1:Y:S01]  /*1850*/  LDS R16, [R9+0x4] ;  /* 0x0000040009107984 */ /* 0x000e620000000800 */
[----:B------:R-:W-:Y:S01]  /*1860*/  FFMA R24, R26, UR13, R29 ;  /* 0x0000000d1a187c23 */ /* 0x000fe2000800001d */
[----:B------:R-:W-:Y:S01]  /*1870*/  UIADD3 UR22, UPT, UPT, -UR6, 0x3c, UR7 ;  /* 0x0000003c06167890 */ /* 0x000fe2000fffe107 */
[C---:B------:R-:W-:Y:S01]  /*1880*/  FFMA R31, R18.reuse, UR14, R31 ;  /* 0x0000000e121f7c23 */ /* 0x040fe2000800001f */
[----:B------:R-:W3:Y:S01]  /*1890*/  LDCU UR12, c[0x3][UR23] ;  /* 0x00c00000170c77ac */ /* 0x000ee20008000800 */
[----:B--2---:R-:W-:Y:S01]  /*18a0*/  FFMA R35, R18, UR10, R35 ;  /* 0x0000000a12237c23 */ /* 0x004fe20008000023 */
[----:B------:R-:W-:Y:S01]  /*18b0*/  FFMA R18, R19, UR14, R24 ;  /* 0x0000000e13127c23 */ /* 0x000fe20008000018 */
[----:B------:R-:W-:Y:S01]  /*18c0*/  FFMA R26, R26, UR9, R33 ;  /* 0x000000091a1a7c23 */ /* 0x000fe20008000021 */
[----:B------:R-:W2:Y:S01]  /*18d0*/  LDS R24, [R9+0x8] ;  /* 0x0000080009187984 */ /* 0x000ea20000000800 */
[----:B------:R-:W4:Y:S01]  /*18e0*/  LDCU UR13, c[0x3][UR20] ;  /* 0x00c00000140d77ac */ /* 0x000f220008000800 */
[----:B0-----:R-:W-:Y:S01]  /*18f0*/  FFMA R18, R23, UR15, R18 ;  /* 0x0000000f17127c23 */ /* 0x001fe20008000012 */
[----:B------:R-:W-:Y:S01]  /*1900*/  FFMA R26, R19, UR10, R26 ;  /* 0x0000000a131a7c23 */ /* 0x000fe2000800001a */
[----:B------:R-:W-:Y:S01]  /*1910*/  UIADD3 UR20, UPT, UPT, -UR6, 0x40, UR7 ;  /* 0x0000004006147890 */ /* 0x000fe2000fffe107 */
[C---:B------:R-:W-:Y:S01]  /*1920*/  FFMA R31, R22.reuse, UR15, R31 ;  /* 0x0000000f161f7c23 */ /* 0x040fe2000800001f */
[----:B------:R-:W-:Y:S01]  /*1930*/  FFMA R35, R22, UR11, R35 ;  /* 0x0000000b16237c23 */ /* 0x000fe20008000023 */
[----:B------:R-:W0:Y:S01]  /*1940*/  LDCU UR14, c[0x3][UR21] ;  /* 0x00c00000150e77ac */ /* 0x000e220008000800 */
[----:B------:R-:W2:Y:S01]  /*1950*/  LDS R22, [R9+0xc] ;  /* 0x00000c0009167984 */ /* 0x000ea20000000800 */
[----:B------:R-:W-:Y:S01]  /*1960*/  FFMA R28, R23, UR11, R26 ;  /* 0x0000000b171c7c23 */ /* 0x000fe2000800001a */
[C---:B-----5:R-:W-:Y:S01]  /*1970*/  FFMA R26, R14.reuse, UR16, R31 ;  /* 0x000000100e1a7c23 */ /* 0x060fe2000800001f */
[----:B------:R-:W-:Y:S01]  /*1980*/  UIADD3 UR21, UPT, UPT, -UR6, 0x44, UR7 ;  /* 0x0000004406157890 */ /* 0x000fe2000fffe107 */
[----:B------:R-:W5:Y:S01]  /*1990*/  LDS R23, [R9+0x10] ;  /* 0x0000100009177984 */ /* 0x000f620000000800 */
[----:B------:R-:W1:Y:S01]  /*19a0*/  LDCU UR15, c[0x3][UR22] ;  /* 0x00c00000160f77ac */ /* 0x000e620008000800 */
[C---:B------:R-:W-:Y:S01]  /*19b0*/  FFMA R18, R15.reuse, UR16, R18 ;  /* 0x000000100f127c23 */ /* 0x040fe20008000012 */
[----:B---3--:R-:W-:Y:S01]  /*19c0*/  FFMA R14, R14, UR12, R35 ;  /* 0x0000000c0e0e7c23 */ /* 0x008fe20008000023 */
[----:B------:R-:W-:Y:S01]  /*19d0*/  FFMA R28, R15, UR12, R28 ;  /* 0x0000000c0f1c7c23 */ /* 0x000fe2000800001c */
[----:B------:R-:W3:Y:S01]  /*19e0*/  LDCU UR16, c[0x3][UR20] ;  /* 0x00c00000141077ac */ /* 0x000ee20008000800 */
[C---:B------:R-:W-:Y:S01]  /*19f0*/  FFMA R15, R25.reuse, UR17, R26 ;  /* 0x00000011190f7c23 */ /* 0x040fe2000800001a */
[----:B----4-:R-:W-:Y:S01]  /*1a00*/  FFMA R29, R25, UR13, R14 ;  /* 0x0000000d191d7c23 */ /* 0x010fe2000800000e */
[C---:B------:R-:W-:Y:S01]  /*1a10*/  FFMA R18, R27.reuse, UR17, R18 ;  /* 0x000000111b127c23 */ /* 0x040fe20008000012 */
[----:B------:R-:W-:Y:S01]  /*1a20*/  UIADD3 UR20, UPT, UPT, -UR6, 0x48, UR7 ;  /* 0x0000004806147890 */ /* 0x000fe2000fffe107 */
[----:B------:R-:W-:Y:S01]  /*1a30*/  FFMA R28, R27, UR13, R28 ;  /* 0x0000000d1b1c7c23 */ /* 0x000fe2000800001c */
[----:B------:R-:W4:Y:S01]  /*1a40*/  LDCU UR17, c[0x3][UR21] ;  /* 0x00c00000151177ac */ /* 0x000f220008000800 */
[----:B------:R-:W5:Y:S01]  /*1a50*/  LDS R25, [R9+0x14] ;  /* 0x0000140009197984 */ /* 0x000f620000000800 */
[C---:B------:R-:W-:Y:S01]  /*1a60*/  FFMA R19, R20.reuse, UR9, R15 ;  /* 0x0000000914137c23 */ /* 0x040fe2000800000f */
[----:B0-----:R-:W-:Y:S01]  /*1a70*/  FFMA R29, R20, UR14, R29 ;  /* 0x0000000e141d7c23 */ /* 0x001fe2000800001d */
[C---:B------:R-:W-:Y:S01]  /*1a80*/  FFMA R27, R21.reuse, UR9, R18 ;  /* 0x00000009151b7c23 */ /* 0x040fe20008000012 */
[----:B------:R-:W0:Y:S01]  /*1a90*/  LDS.64 R14, [R13] ;  /* 0x000000000d0e7984 */ /* 0x000e220000000a00 */
[----:B------:R-:W-:Y:S01]  /*1aa0*/  FFMA R31, R21, UR14, R28 ;  /* 0x0000000e151f7c23 */ /* 0x000fe2000800001c */
[C---:B-1----:R-:W-:Y:S01]  /*1ab0*/  FFMA R19, R12.reuse, UR10, R19 ;  /* 0x0000000a0c137c23 */ /* 0x042fe20008000013 */
[----:B------:R-:W-:Y:S01]  /*1ac0*/  FFMA R29, R12, UR15, R29 ;  /* 0x0000000f0c1d7c23 */ /* 0x000fe2000800001d */
[----:B------:R-:W-:Y:S01]  /*1ad0*/  UIADD3 UR21, UPT, UPT, -UR6, 0x4c, UR7 ;  /* 0x0000004c06157890 */ /* 0x000fe2000fffe107 */
[C---:B------:R-:W-:Y:S01]  /*1ae0*/  FFMA R27, R16.reuse, UR10, R27 ;  /* 0x0000000a101b7c23 */ /* 0x040fe2000800001b */
[----:B------:R-:W1:Y:S01]  /*1af0*/  LDCU UR9, c[0x3][UR20] ;  /* 0x00c00000140977ac */ /* 0x000e620008000800 */
[C---:B------:R-:W-:Y:S01]  /*1b00*/  FFMA R21, R16.reuse, UR11, R19 ;  /* 0x0000000b10157c23 */ /* 0x040fe20008000013 */
[C---:B------:R-:W-:Y:S01]  /*1b10*/  FFMA R31, R16.reuse, UR15, R31 ;  /* 0x0000000f101f7c23 */ /* 0x040fe2000800001f */
[----:B---3--:R-:W-:Y:S01]  /*1b20*/  FFMA R33, R16, UR16, R29 ;  /* 0x0000001010217c23 */ /* 0x008fe2000800001d */
[----:B------:R-:W3:Y:S01]  /*1b30*/  LDS R12, [R13+0x4] ;  /* 0x000004000d0c7984 */ /* 0x000ee20000000800 */
[----:B------:R-:W-:Y:S01]  /*1b40*/  UIADD3 UR20, UPT, UPT, -UR6, 0x50, UR7 ;  /* 0x0000005006147890 */ /* 0x000fe2000fffe107 */
[C---:B--2---:R-:W-:Y:S01]  /*1b50*/  FFMA R27, R24.reuse, UR11, R27 ;  /* 0x0000000b181b7c23 */ /* 0x044fe2000800001b */
[C---:B------:R-:W-:Y:S01]  /*1b60*/  FFMA R29, R24.reuse, UR12, R21 ;  /* 0x0000000c181d7c23 */ /* 0x040fe20008000015 */
[----:B------:R-:W2:Y:S01]  /*1b70*/  LDS R16, [R13+0x8] ;  /* 0x000008000d107984 */ /* 0x000ea20000000800 */
[C---:B------:R-:W-:Y:S01]  /*1b80*/  FFMA R31, R24.reuse, UR16, R31 ;  /* 0x00000010181f7c23 */ /* 0x040fe2000800001f */
[----:B----4-:R-:W-:Y:S01]  /*1b90*/  FFMA R33, R24, UR17, R33 ;  /* 0x0000001118217c23 */ /* 0x010fe20008000021 */
[----:B------:R-:W4:Y:S01]  /*1ba0*/  LDCU UR10, c[0x3][UR21] ;  /* 0x00c00000150a77ac */ /* 0x000f220008000800 */
[----:B------:R-:W2:Y:S01]  /*1bb0*/  LDS.64 R18, [R13+0x8] ;  /* 0x000008000d127984 */ /* 0x000ea20000000a00 */
[C---:B------:R-:W-:Y:S01]  /*1bc0*/  FFMA R28, R22.reuse, UR12, R27 ;  /* 0x0000000c161c7c23 */ /* 0x040fe2000800001b */
[----:B------:R-:W-:-:S02]  /*1bd0*/  FFMA R30, R22, UR13, R29 ;  /* 0x0000000d161e7c23 */ /* 0x000fc4000800001d */
[----:B------:R-:W2:Y:S01]  /*1be0*/  LDS R26, [R13+0xc] ;  /* 0x00000c000d1a7984 */ /* 0x000ea20000000800 */
[C---:B------:R-:W-:Y:S01]  /*1bf0*/  FFMA R34, R22.reuse, UR17, R31 ;  /* 0x0000001116227c23 */ /* 0x040fe2000800001f */
[----:B-1----:R-:W-:Y:S01]  /*1c00*/  FFMA R36, R22, UR9, R33 ;  /* 0x0000000916247c23 */ /* 0x002fe20008000021 */
[----:B------:R-:W1:Y:S01]  /*1c10*/  LDCU UR11, c[0x3][UR20] ;  /* 0x00c00000140b77ac */ /* 0x000e620008000800 */
[----:B------:R-:W2:Y:S01]  /*1c20*/  LDS R24, [R13+0x10] ;  /* 0x000010000d187984 */ /* 0x000ea20000000800 */
[C---:B-----5:R-:W-:Y:S01]  /*1c30*/  FFMA R32, R23.reuse, UR13, R28 ;  /* 0x0000000d17207c23 */ /* 0x060fe2000800001c */
[C---:B------:R-:W-:Y:S01]  /*1c40*/  FFMA R31, R23.reuse, UR14, R30 ;  /* 0x0000000e171f7c23 */ /* 0x040fe2000800001e */
[----:B------:R-:W-:Y:S01]  /*1c50*/  UIADD3 UR12, UPT, UPT, -UR6, 0x54, UR7 ;  /* 0x00000054060c7890 */ /* 0x000fe2000fffe107 */
[----:B------:R-:W5:Y:S01]  /*1c60*/  LDS.64 R20, [R13+0x10] ;  /* 0x000010000d147984 */ /* 0x000f620000000a00 */
[----:B------:R-:W-:Y:S01]  /*1c70*/  FFMA R34, R23, UR9, R34 ;  /* 0x0000000917227c23 */ /* 0x000fe20008000022 */
[----:B------:R-:W-:-:S02]  /*1c80*/  UIADD3 UR20, UPT, UPT, -UR6, 0x58, UR7 ;  /* 0x0000005806147890 */ /* 0x000fc4000fffe107 */
[----:B------:R-:W5:Y:S01]  /*1c90*/  LDS R27, [R17] ;  /* 0x00000000111b7984 */ /* 0x000f620000000800 */
[----:B----4-:R-:W-:Y:S01]  /*1ca0*/  FFMA R35, R23, UR10, R36 ;  /* 0x0000000a17237c23 */ /* 0x010fe20008000024 */
[C---:B------:R-:W-:Y:S01]  /*1cb0*/  FFMA R32, R25.reuse, UR14, R32 ;  /* 0x0000000e19207c23 */ /* 0x040fe20008000020 */
[----:B------:R-:W-:Y:S01]  /*1cc0*/  FFMA R34, R25, UR10, R34 ;  /* 0x0000000a19227c23 */ /* 0x000fe20008000022 */
[----:B------:R-:W4:Y:S01]  /*1cd0*/  LDS R22, [R17+0x4] ;  /* 0x0000040011167984 */ /* 0x000f220000000800 */
[----:B------:R-:W-:Y:S01]  /*1ce0*/  UIADD3 UR14, UPT, UPT, -UR6, 0x5c, UR7 ;  /* 0x0000005c060e7890 */ /* 0x000fe2000fffe107 */
[C---:B0-----:R-:W-:Y:S01]  /*1cf0*/  FFMA R33, R14.reuse, UR15, R31 ;  /* 0x0000000f0e217c23 */ /* 0x041fe2000800001f */
[----:B------:R-:W0:Y:S01]  /*1d00*/  LDCU UR12, c[0x3][UR12] ;  /* 0x00c000000c0c77ac */ /* 0x000e220008000800 */
[----:B------:R-:W4:Y:S01]  /*1d10*/  LDS R28, [R17+0x8] ;  /* 0x00000800111c7984 */ /* 0x000f220000000800 */
[----:B-1----:R-:W-:Y:S01]  /*1d20*/  FFMA R31, R14, UR11, R35 ;  /* 0x0000000b0e1f7c23 */ /* 0x002fe20008000023 */
[C---:B------:R-:W-:Y:S01]  /*1d30*/  FFMA R35, R15.reuse, UR15, R32 ;  /* 0x0000000f0f237c23 */ /* 0x040fe20008000020 */
[----:B------:R-:W-:Y:S01]  /*1d40*/  UIADD3 UR13, UPT, UPT, -UR6, 0x60, UR7 ;  /* 0x00000060060d7890 */ /* 0x000fe2000fffe107 */
[----:B------:R-:W1:Y:S01]  /*1d50*/  LDS R29, [R17+0xc] ;  /* 0x00000c00111d7984 */ /* 0x000e620000000800 */
[----:B------:R-:W0:Y:S01]  /*1d60*/  LDCU UR6, c[0x3][UR20] ;  /* 0x00c00000140677ac */ /* 0x000e220008000800 */
[----:B------:R-:W-:-:S02]  /*1d70*/  FFMA R15, R15, UR11, R34 ;  /* 0x0000000b0f0f7c23 */ /* 0x000fc40008000022 */
[----:B------:R-:W1:Y:S01]  /*1d80*/  LDS R23, [R17+0x10] ;  /* 0x0000100011177984 */ /* 0x000e620000000800 */
[----:B---3--:R-:W-:Y:S01]  /*1d90*/  FFMA R33, R12, UR16, R33 ;  /* 0x000000100c217c23 */ /* 0x008fe20008000021 */
[----:B------:R-:W3:Y:S02]  /*1da0*/  LDCU UR7, c[0x3][UR14] ;  /* 0x00c000000e0777ac */ /* 0x000ee40008000800 */
[----:B------:R-:W1:Y:S01]  /*1db0*/  LDS R25, [R17+0x14] ;  /* 0x0000140011197984 */ /* 0x000e620000000800 */
[----:B--2---:R-:W-:Y:S01]  /*1dc0*/  FFMA R14, R16, UR16, R35 ;  /* 0x00000010100e7c23 */ /* 0x004fe20008000023 */
[----:B------:R-:W-:-:S03]  /*1dd0*/  FFMA R33, R18, UR17, R33 ;  /* 0x0000001112217c23 */ /* 0x000fc60008000021 */
[----:B------:R-:W-:Y:S01]  /*1de0*/  FFMA R35, R19, UR17, R14 ;  /* 0x0000001113237c23 */ /* 0x000fe2000800000e */
[----:B0-----:R-:W-:Y:S01]  /*1df0*/  FFMA R16, R16, UR12, R15 ;  /* 0x0000000c10107c23 */ /* 0x001fe2000800000f */
[----:B------:R-:W-:-:S03]  /*1e00*/  FFMA R33, R26, UR9, R33 ;  /* 0x000000091a217c23 */ /* 0x000fc60008000021 */
[----:B------:R-:W-:Y:S01]  /*1e10*/  FFMA R19, R19, UR6, R16 ;  /* 0x0000000613137c23 */ /* 0x000fe20008000010 */
[----:B------:R-:W-:Y:S01]  /*1e20*/  FFMA R14, R24, UR9, R35 ;  /* 0x00000009180e7c23 */ /* 0x000fe20008000023 */
[----:B------:R-:W-:Y:S01]  /*1e30*/  FFMA R35, R12, UR12, R31 ;  /* 0x0000000c0c237c23 */ /* 0x000fe2000800001f */
[----:B------:R-:W0:Y:S01]  /*1e40*/  LDCU UR9, c[0x3][UR13] ;  /* 0x00c000000d0977ac */ /* 0x000e220008000800 */
[----:B-----5:R-:W-:Y:S01]  /*1e50*/  FFMA R12, R20, UR10, R33 ;  /* 0x0000000a140c7c23 */ /* 0x020fe20008000021 */
[----:B------:R-:W-:Y:S01]  /*1e60*/  FFMA R31, R21, UR10, R14 ;  /* 0x0000000a151f7c23 */ /* 0x000fe2000800000e */
[----:B------:R-:W-:Y:S01]  /*1e70*/  FFMA R35, R18, UR6, R35 ;  /* 0x0000000612237c23 */ /* 0x000fe20008000023 */
[----:B---3--:R-:W-:Y:S01]  /*1e80*/  FFMA R16, R24, UR7, R19 ;  /* 0x0000000718107c23 */ /* 0x008fe20008000013 */
[----:B------:R-:W-:Y:S02]  /*1e90*/  FFMA R27, R27, UR11, R12 ;  /* 0x0000000b1b1b7c23 */ /* 0x000fe4000800000c */
[----:B------:R-:W-:Y:S01]  /*1ea0*/  FFMA R35, R26, UR7, R35 ;  /* 0x000000071a237c23 */ /* 0x000fe20008000023 */
[C---:B----4-:R-:W-:Y:S01]  /*1eb0*/  FFMA R31, R22.reuse, UR11, R31 ;  /* 0x0000000b161f7c23 */ /* 0x050fe2000800001f */
[----:B------:R-:W-:-:S03]  /*1ec0*/  FFMA R27, R22, UR12, R27 ;  /* 0x0000000c161b7c23 */ /* 0x000fc6000800001b */
[C---:B------:R-:W-:Y:S01]  /*1ed0*/  FFMA R12, R28.reuse, UR12, R31 ;  /* 0x0000000c1c0c7c23 */ /* 0x040fe2000800001f */
[----:B------:R-:W-:-:S03]  /*1ee0*/  FFMA R28, R28, UR6, R27 ;  /* 0x000000061c1c7c23 */ /* 0x000fc6000800001b */
[C---:B-1----:R-:W-:Y:S01]  /*1ef0*/  FFMA R12, R29.reuse, UR6, R12 ;  /* 0x000000061d0c7c23 */ /* 0x042fe2000800000c */
[----:B------:R-:W-:Y:S01]  /*1f00*/  FFMA R28, R29, UR7, R28 ;  /* 0x000000071d1c7c23 */ /* 0x000fe2000800001c */
[----:B0-----:R-:W-:Y:S01]  /*1f10*/  FFMA R15, R20, UR9, R35 ;  /* 0x00000009140f7c23 */ /* 0x001fe20008000023 */
[----:B------:R-:W-:Y:S01]  /*1f20*/  FFMA R16, R21, UR9, R16 ;  /* 0x0000000915107c23 */ /* 0x000fe20008000010 */
[C---:B------:R-:W-:Y:S01]  /*1f30*/  FFMA R12, R23.reuse, UR7, R12 ;  /* 0x00000007170c7c23 */ /* 0x040fe2000800000c */
[----:B------:R-:W-:-:S03]  /*1f40*/  FFMA R14, R23, UR9, R28 ;  /* 0x00000009170e7c23 */ /* 0x000fc6000800001c */
[----:B------:R-:W-:Y:S01]  /*1f50*/  FFMA R12, R25, UR9, R12 ;  /* 0x00000009190c7c23 */ /* 0x000fe2000800000c */
[----:B------:R-:W-:Y:S06]  /*1f60*/  BAR.SYNC.DEFER_BLOCKING 0x0 ;  /* 0x0000000000007b1d */ /* 0x000fec0000010000 */
[----:B------:R-:W-:Y:S05]  /*1f70*/  BRA.U UP0, `(.L_x_5) ;  /* 0xffffffe500687547 */ /* 0x000fea000b83ffff */
[----:B------:R-:W0:Y:S01]  /*1f80*/  LDC R3, c[0x0][0x3a0] ;  /* 0x0000e800ff037b82 */ /* 0x000e220000000800 */
[----:B------:R-:W1:Y:S01]  /*1f90*/  LDCU UR7, c[0x0][0x39c] ;  /* 0x00007380ff0777ac */ /* 0x000e620008000800 */
[----:B------:R-:W-:Y:S02]  /*1fa0*/  SHF.L.U32 R5, R0, 0x1, RZ ;  /* 0x0000000100057819 */ /* 0x000fe400000006ff */
[----:B------:R-:W-:Y:S01]  /*1fb0*/  SHF.L.U32 R4, R2, 0x1, RZ ;  /* 0x0000000102047819 */ /* 0x000fe200000006ff */
[----:B------:R-:W-:Y:S01]  /*1fc0*/  ULOP3.LUT UR6, UR25, 0xfff0, URZ, 0xc0, !UPT ;  /* 0x0000fff019067892 */ /* 0x000fe2000f8ec0ff */
[----:B------:R-:W2:Y:S02]  /*1fd0*/  LDCU UR9, c[0x0][0x3a4] ;  /* 0x00007480ff0977ac */ /* 0x000ea40008000800 */
[----:B------:R-:W3:Y:S01]  /*1fe0*/  LDC.64 R8, c[0x0][0x388] ;  /* 0x0000e200ff087b82 */ /* 0x000ee20000000a00 */
[----:B------:R-:W-:-:S06]  /*1ff0*/  ULOP3.LUT UR6, UR6, 0xf, UR25, 0xf8, !UPT ;  /* 0x0000000f06067892 */ /* 0x000fcc000f8ef819 */
[----:B------:R-:W-:Y:S01]  /*2000*/  MOV R6, UR6 ;  /* 0x0000000600067c02 */ /* 0x000fe20008000f00 */
[----:B-1----:R-:W-:Y:S01]  /*2010*/  UIADD3 UR7, UPT, UPT, UR7, -0x4, URZ ;  /* 0xfffffffc07077890 */ /* 0x002fe2000fffe0ff */
[----:B0-----:R-:W-:-:S05]  /*2020*/  IADD3 R19, PT, PT, R3, -0x4, RZ ;  /* 0xfffffffc03137810 */ /* 0x001fca0007ffe0ff */
[----:B------:R-:W-:Y:S02]  /*2030*/  IMAD R3, R6, UR7, R5 ;  /* 0x0000000706037c24 */ /* 0x000fe4000f8e0205 */
[----:B------:R-:W0:Y:S02]  /*2040*/  LDC.64 R6, c[0x0][0x390] ;  /* 0x0000e400ff067b82 */ /* 0x000e240000000a00 */
[----:B------:R-:W-:-:S04]  /*2050*/  IMAD R3, R19, R3, R4 ;  /* 0x0000000313037224 */ /* 0x000fc800078e0204 */
[----:B---3--:R-:W-:-:S05]  /*2060*/  IMAD.WIDE R8, R3, 0x4, R8 ;  /* 0x0000000403087825 */ /* 0x008fca00078e0208 */
[----:B------:R-:W3:Y:S04]  /*2070*/  LDG.E R4, desc[UR18][R8.64] ;  /* 0x0000001208047981 */ /* 0x000ee8000c1e1900 */
[----:B------:R-:W4:Y:S01]  /*2080*/  LDG.E R3, desc[UR18][R8.64+0x4] ;  /* 0x0000041208037981 */ /* 0x000f22000c1e1900 */
[----:B---3--:R-:W-:Y:S01]  /*2090*/  FADD R15, R15, R4 ;  /* 0x000000040f0f7221 */ /* 0x008fe20000000000 */
[----:B------:R-:W-:-:S04]  /*20a0*/  IMAD.WIDE R4, R19, 0x4, R8 ;  /* 0x0000000413047825 */ /* 0x000fc800078e0208 */
[----:B----4-:R-:W-:Y:S01]  /*20b0*/  FADD R16, R16, R3 ;  /* 0x0000000310107221 */ /* 0x010fe20000000000 */
[----:B--2---:R-:W-:-:S04]  /*20c0*/  FSETP.GE.AND P0, PT, R15, UR9, PT ;  /* 0x000000090f007c0b */ /* 0x004fc8000bf06000 */
[C---:B------:R-:W-:Y:S02]  /*20d0*/  FSETP.GE.AND P1, PT, R16.reuse, UR9, PT ;  /* 0x0000000910007c0b */ /* 0x040fe4000bf26000 */
[----:B------:R-:W-:Y:S02]  /*20e0*/  FSEL R3, R15, RZ, !P0 ;  /* 0x000000ff0f037208 */ /* 0x000fe40004000000 */
[----:B------:R-:W-:-:S03]  /*20f0*/  FSEL R11, R16, RZ, !P1 ;  /* 0x000000ff100b7208 */ /* 0x000fc60004800000 */
[----:B------:R-:W-:Y:S04]  /*2100*/  STG.E desc[UR18][R8.64], R3 ;  /* 0x0000000308007986 */ /* 0x000fe8000c101912 */
[----:B------:R1:W-:Y:S04]  /*2110*/  STG.E desc[UR18][R8.64+0x4], R11 ;  /* 0x0000040b08007986 */ /* 0x0003e8000c101912 */
[----:B------:R-:W2:Y:S04]  /*2120*/  LDG.E R13, desc[UR18][R4.64] ;  /* 0x00000012040d7981 */ /* 0x000ea8000c1e1900 */
[----:B------:R-:W3:Y:S01]  /*2130*/  LDG.E R17, desc[UR18][R4.64+0x4] ;  /* 0x0000041204117981 */ /* 0x000ee2000c1e1900 */
[----:B------:R-:W-:Y:S01]  /*2140*/  ULEA.HI UR7, UR7, UR7, URZ, 0x1 ;  /* 0x0000000707077291 */ /* 0x000fe2000f8f08ff */
[----:B------:R-:W-:-:S02]  /*2150*/  MOV R21, UR6 ;  /* 0x0000000600157c02 */ /* 0x000fc40008000f00 */
[----:B------:R-:W-:Y:S01]  /*2160*/  LEA.HI R19, R19, R19, RZ, 0x1 ;  /* 0x0000001313137211 */ /* 0x000fe200078f08ff */
[----:B------:R-:W-:Y:S01]  /*2170*/  USHF.R.S32.HI UR7, URZ, 0x1, UR7 ;  /* 0x00000001ff077899 */ /* 0x000fe20008011407 */
[----:B------:R-:W-:Y:S02]  /*2180*/  FSET.BF.GE.AND R15, R15, UR9, PT ;  /* 0x000000090f0f7c0a */ /* 0x000fe4000b806000 */
[----:B------:R-:W-:Y:S02]  /*2190*/  SHF.R.S32.HI R19, RZ, 0x1, R19 ;  /* 0x00000001ff137819 */ /* 0x000fe40000011413 */
[----:B------:R-:W-:Y:S01]  /*21a0*/  FSET.BF.GE.AND R16, R16, UR9, PT ;  /* 0x0000000910107c0a */ /* 0x000fe2000b806000 */
[----:B-1----:R-:W-:-:S04]  /*21b0*/  IMAD R9, R21, UR7, R0 ;  /* 0x0000000715097c24 */ /* 0x002fc8000f8e0200 */
[----:B------:R-:W-:-:S04]  /*21c0*/  IMAD R9, R19, R9, R2 ;  /* 0x0000000913097224 */ /* 0x000fc800078e0202 */
[----:B0-----:R-:W-:-:S04]  /*21d0*/  IMAD.WIDE R6, R9, 0x4, R6 ;  /* 0x0000000409067825 */ /* 0x001fc800078e0206 */
[----:B--2---:R-:W-:Y:S01]  /*21e0*/  FADD R13, R14, R13 ;  /* 0x0000000d0e0d7221 */ /* 0x004fe20000000000 */
[----:B---3--:R-:W-:-:S04]  /*21f0*/  FADD R17, R12, R17 ;  /* 0x000000110c117221 */ /* 0x008fc80000000000 */
[C---:B------:R-:W-:Y:S02]  /*2200*/  FSET.BF.GE.AND R3, R13.reuse, UR9, PT ;  /* 0x000000090d037c0a */ /* 0x040fe4000b806000 */
[----:B------:R-:W-:Y:S02]  /*2210*/  FSETP.GE.AND P0, PT, R13, UR9, PT ;  /* 0x000000090d007c0b */ /* 0x000fe4000bf06000 */
[----:B------:R-:W-:Y:S02]  /*2220*/  FSETP.GE.AND P1, PT, R17, UR9, PT ;  /* 0x0000000911007c0b */ /* 0x000fe4000bf26000 */
[----:B------:R-:W-:Y:S02]  /*2230*/  FMNMX3 R3, R15, R16, R3, !PT ;  /* 0x000000100f037276 */ /* 0x000fe40007800003 */
[----:B------:R-:W-:Y:S02]  /*2240*/  FSET.BF.GE.AND R0, R17, UR9, PT ;  /* 0x0000000911007c0a */ /* 0x000fe4000b806000 */
[----:B------:R-:W-:-:S02]  /*2250*/  FSEL R13, R13, RZ, !P0 ;  /* 0x000000ff0d0d7208 */ /* 0x000fc40004000000 */
[----:B------:R-:W-:Y:S02]  /*2260*/  FSEL R17, R17, RZ, !P1 ;  /* 0x000000ff11117208 */ /* 0x000fe40004800000 */
[----:B------:R-:W-:Y:S01]  /*2270*/  FMNMX R3, R3, R0, !PT ;  /* 0x0000000003037209 */ /* 0x000fe20007800000 */
[----:B------:R-:W-:Y:S04]  /*2280*/  STG.E desc[UR18][R4.64], R13 ;  /* 0x0000000d04007986 */ /* 0x000fe8000c101912 */
[----:B------:R-:W-:Y:S04]  /*2290*/  STG.E desc[UR18][R4.64+0x4], R17 ;  /* 0x0000041104007986 */ /* 0x000fe8000c101912 */
[----:B------:R-:W-:Y:S01]  /*22a0*/  STG.E desc[UR18][R6.64], R3 ;  /* 0x0000000306007986 */ /* 0x000fe2000c101912 */
[----:B------:R-:W-:Y:S05]  /*22b0*/  EXIT ;  /* 0x000000000000794d */ /* 0x000fea0003800000 */
.L_x_6:
[----:B------:R-:W-:-:S00]  /*22c0*/  BRA `(.L_x_6) ;  /* 0xfffffffc00fc7947 */ /* 0x000fc0000383ffff */
[----:B------:R-:W-:-:S00]  /*22d0*/  NOP ;  /* 0x0000000000007918 */ /* 0x000fc00000000000 */
        /* <DEDUP_REMOVED lines=10> */
.L_x_36:


//--------------------- .text._Z17ifnode_vec_kernelPKfPfS1_iif --------------------------
	.section	.text._Z17ifnode_vec_kernelPKfPfS1_iif,"ax",@progbits
	.align	128
        .global         _Z17ifnode_vec_kernelPKfPfS1_iif
        .type           _Z17ifnode_vec_kernelPKfPfS1_iif,@function
        .size           _Z17ifnode_vec_kernelPKfPfS1_iif,(.L_x_37 - _Z17ifnode_vec_kernelPKfPfS1_iif)
        .other          _Z17ifnode_vec_kernelPKfPfS1_iif,@"STO_CUDA_ENTRY STV_DEFAULT"
_Z17ifnode_vec_kernelPKfPfS1_iif:
.text._Z17ifnode_vec_kernelPKfPfS1_iif:
[----:B------:R-:W-:Y:S01]  /*0000*/  LDC R1, c[0x0][0x37c] ;  /* 0x0000df00ff017b82 */ /* 0x000fe20000000800 */
[----:B------:R-:W0:Y:S07]  /*0010*/  S2R R2, SR_TID.Y ;  /* 0x0000000000027919 */ /* 0x000e2e0000002200 */
[----:B------:R-:W1:Y:S01]  /*0020*/  LDC R0, c[0x0][0x360] ;  /* 0x0000d800ff007b82 */ /* 0x000e620000000800 */
[----:B------:R-:W2:Y:S01]  /*0030*/  LDCU.64 UR6, c[0x0][0x398] ;  /* 0x00007300ff0677ac */ /* 0x000ea20008000a00 */
[----:B------:R-:W1:Y:S06]  /*0040*/  S2R R3, SR_TID.X ;  /* 0x0000000000037919 */ /* 0x000e6c0000002100 */
[----:B------:R-:W0:Y:S08]  /*0050*/  S2UR UR5, SR_CTAID.Y ;  /* 0x00000000000579c3 */ /* 0x000e300000002600 */
[----:B------:R-:W0:Y:S08]  /*0060*/  LDC R7, c[0x0][0x364] ;  /* 0x0000d900ff077b82 */ /* 0x000e300000000800 */
[----:B------:R-:W1:Y:S01]  /*0070*/  S2UR UR4, SR_CTAID.X ;  /* 0x00000000000479c3 */ /* 0x000e620000002500 */
[----:B0-----:R-:W-:-:S05]  /*0080*/  IMAD R7, R7, UR5, R2 ;  /* 0x0000000507077c24 */ /* 0x001fca000f8e0202 */
[----:B--2---:R-:W-:Y:S01]  /*0090*/  ISETP.GE.AND P0, PT, R7, UR6, PT ;  /* 0x0000000607007c0c */ /* 0x004fe2000bf06270 */
[----:B-1----:R-:W-:-:S05]  /*00a0*/  IMAD R0, R0, UR4, R3 ;  /* 0x0000000400007c24 */ /* 0x002fca000f8e0203 */
[----:B------:R-:W-:-:S13]  /*00b0*/  ISETP.GE.OR P0, PT, R0, UR7, P0 ;  /* 0x0000000700007c0c */ /* 0x000fda0008706670 */
[----:B------:R-:W-:Y:S05]  /*00c0*/  @P0 EXIT ;  /* 0x000000000000094d */ /* 0x000fea0003800000 */
[----:B------:R-:W0:Y:S01]  /*00d0*/  LDC.64 R4, c[0x0][0x380] ;  /* 0x0000e000ff047b82 */ /* 0x000e220000000a00 */
[----:B------:R-:W1:Y:S01]  /*00e0*/  LDCU.64 UR4, c[0x0][0x358] ;  /* 0x00006b00ff0477ac */ /* 0x000e620008000a00 */
[----:B------:R-:W-:Y:S01]  /*00f0*/  IMAD R9, R7, UR7, R0 ;  /* 0x0000000707097c24 */ /* 0x000fe2000f8e0200 */
[----:B------:R-:W2:Y:S05]  /*0100*/  LDCU UR6, c[0x0][0x3a0] ;  /* 0x00007400ff0677ac */ /* 0x000eaa0008000800 */
[----:B------:R-:W3:Y:S08]  /*0110*/  LDC.64 R2, c[0x0][0x388] ;  /* 0x0000e200ff027b82 */ /* 0x000ef00000000a00 */
[----:B------:R-:W4:Y:S01]  /*0120*/  LDC.64 R6, c[0x0][0x390] ;  /* 0x0000e400ff067b82 */ /* 0x000f220000000a00 */
[----:B0-----:R-:W-:-:S06]  /*0130*/  IMAD.WIDE R4, R9, 0x4, R4 ;  /* 0x0000000409047825 */ /* 0x001fcc00078e0204 */
[----:B-1----:R-:W5:Y:S01]  /*0140*/  LDG.E.CONSTANT R5, desc[UR4][R4.64] ;  /* 0x0000000404057981 */ /* 0x002f62000c1e9900 */
[----:B---3--:R-:W-:-:S05]  /*0150*/  IMAD.WIDE R2, R9, 0x4, R2 ;  /* 0x0000000409027825 */ /* 0x008fca00078e0202 */
[----:B------:R-:W5:Y:S01]  /*0160*/  LDG.E R0, desc[UR4][R2.64] ;  /* 0x0000000402007981 */ /* 0x000f62000c1e1900 */
[----:B----4-:R-:W-:-:S04]  /*0170*/  IMAD.WIDE R6, R9, 0x4, R6 ;  /* 0x0000000409067825 */ /* 0x010fc800078e0206 */
[----:B-----5:R-:W-:-:S05]  /*0180*/  FADD R0, R0, R5 ;  /* 0x0000000500007221 */ /* 0x020fca0000000000 */
[C---:B--2---:R-:W-:Y:S02]  /*0190*/  FSETP.GE.AND P0, PT, R0.reuse, UR6, PT ;  /* 0x0000000600007c0b */ /* 0x044fe4000bf06000 */
[C---:B------:R-:W-:Y:S02]  /*01a0*/  FSET.BF.GE.AND R9, R0.reuse, UR6, PT ;  /* 0x0000000600097c0a */ /* 0x040fe4000b806000 */
[----:B------:R-:W-:-:S05]  /*01b0*/  FSEL R11, R0, RZ, !P0 ;  /* 0x000000ff000b7208 */ /* 0x000fca0004000000 */
[----:B------:R-:W-:Y:S04]  /*01c0*/  STG.E desc[UR4][R2.64], R11 ;  /* 0x0000000b02007986 */ /* 0x000fe8000c101904 */
[----:B------:R-:W-:Y:S01]  /*01d0*/  STG.E desc[UR4][R6.64], R9 ;  /* 0x0000000906007986 */ /* 0x000fe2000c101904 */
[----:B------:R-:W-:Y:S05]  /*01e0*/  EXIT ;  /* 0x000000000000794d */ /* 0x000fea0003800000 */
.L_x_7:
        /* <DEDUP_REMOVED lines=9> */
.L_x_37:


//--------------------- .text._Z22if1_pool1_fused_kernelPKfPfS1_iiif --------------------------
	.section	.text._Z22if1_pool1_fused_kernelPKfPfS1_iiif,"ax",@progbits
	.align	128
        .global         _Z22if1_pool1_fused_kernelPKfPfS1_iiif
        .type           _Z22if1_pool1_fused_kernelPKfPfS1_iiif,@function
        .size           _Z22if1_pool1_fused_kernelPKfPfS1_iiif,(.L_x_38 - _Z22if1_pool1_fused_kernelPKfPfS1_iiif)
        .other          _Z22if1_pool1_fused_kernelPKfPfS1_iiif,@"STO_CUDA_ENTRY STV_DEFAULT"
_Z22if1_pool1_fused_kernelPKfPfS1_iiif:
.text._Z22if1_pool1_fused_kernelPKfPfS1_iiif:
[----:B------:R-:W-:Y:S01]  /*0000*/  LDC R1, c[0x0][0x37c] ;  /* 0x0000df00ff017b82 */ /* 0x000fe20000000800 */
[----:B------:R-:W0:Y:S07]  /*0010*/  S2R R5, SR_TID.Y ;  /* 0x0000000000057919 */ /* 0x000e2e0000002200 */
[----:B------:R-:W1:Y:S01]  /*0020*/  LDC R0, c[0x0][0x360] ;  /* 0x0000d800ff007b82 */ /* 0x000e620000000800 */
[----:B------:R-:W2:Y:S01]  /*0030*/  LDCU.64 UR6, c[0x0][0x398] ;  /* 0x00007300ff0677ac */ /* 0x000ea20008000a00 */
[----:B------:R-:W1:Y:S01]  /*0040*/  S2R R3, SR_TID.X ;  /* 0x0000000000037919 */ /* 0x000e620000002100 */
[----:B------:R-:W3:Y:S05]  /*0050*/  S2R R13, SR_CTAID.Z ;  /* 0x00000000000d7919 */ /* 0x000eea0000002700 */
[----:B------:R-:W0:Y:S08]  /*0060*/  S2UR UR8, SR_CTAID.Y ;  /* 0x00000000000879c3 */ /* 0x000e300000002600 */
[----:B------:R-:W0:Y:S01]  /*0070*/  LDC R4, c[0x0][0x364] ;  /* 0x0000d900ff047b82 */ /* 0x000e220000000800 */
[----:B--2---:R-:W-:-:S04]  /*0080*/  ULEA.HI UR4, UR7, UR7, URZ, 0x1 ;  /* 0x0000000707047291 */ /* 0x004fc8000f8f08ff */
[----:B------:R-:W-:-:S03]  /*0090*/  USHF.R.S32.HI UR4, URZ, 0x1, UR4 ;  /* 0x00000001ff047899 */ /* 0x000fc60008011404 */
[----:B------:R-:W2:Y:S08]  /*00a0*/  LDC R9, c[0x0][0x3a0] ;  /* 0x0000e800ff097b82 */ /* 0x000eb00000000800 */
[----:B------:R-:W1:Y:S01]  /*00b0*/  S2UR UR5, SR_CTAID.X ;  /* 0x00000000000579c3 */ /* 0x000e620000002500 */
[----:B0-----:R-:W-:-:S05]  /*00c0*/  IMAD R4, R4, UR8, R5 ;  /* 0x0000000804047c24 */ /* 0x001fca000f8e0205 */
[----:B------:R-:W-:Y:S02]  /*00d0*/  ISETP.GE.AND P0, PT, R4, UR4, PT ;  /* 0x0000000404007c0c */ /* 0x000fe4000bf06270 */
[----:B--2---:R-:W-:-:S04]  /*00e0*/  LEA.HI R5, R9, R9, RZ, 0x1 ;  /* 0x0000000909057211 */ /* 0x004fc800078f08ff */
[----:B------:R-:W-:Y:S01]  /*00f0*/  SHF.R.S32.HI R5, RZ, 0x1, R5 ;  /* 0x00000001ff057819 */ /* 0x000fe20000011405 */
[----:B-1----:R-:W-:Y:S01]  /*0100*/  IMAD R0, R0, UR5, R3 ;  /* 0x0000000500007c24 */ /* 0x002fe2000f8e0203 */
[----:B------:R-:W-:-:S04]  /*0110*/  UIMAD UR5, UR6, 0x6, URZ ;  /* 0x00000006060578a4 */ /* 0x000fc8000f8e02ff */
[----:B------:R-:W-:-:S04]  /*0120*/  ISETP.GE.OR P0, PT, R0, R5, P0 ;  /* 0x000000050000720c */ /* 0x000fc80000706670 */
[----:B---3--:R-:W-:-:S13]  /*0130*/  ISETP.GE.OR P0, PT, R13, UR5, P0 ;  /* 0x000000050d007c0c */ /* 0x008fda0008706670 */
[----:B------:R-:W-:Y:S05]  /*0140*/  @P0 EXIT ;  /* 0x000000000000094d */ /* 0x000fea0003800000 */
[----:B------:R-:W-:Y:S01]  /*0150*/  LOP3.LUT R2, R13, 0xffff, RZ, 0xc0, !PT ;  /* 0x0000ffff0d027812 */ /* 0x000fe200078ec0ff */
[----:B------:R-:W0:Y:S01]  /*0160*/  LDC.64 R6, c[0x0][0x388] ;  /* 0x0000e200ff067b82 */ /* 0x000e220000000a00 */
[----:B------:R-:W1:Y:S01]  /*0170*/  LDCU.64 UR8, c[0x0][0x358] ;  /* 0x00006b00ff0877ac */ /* 0x000e620008000a00 */
[----:B------:R-:W-:Y:S02]  /*0180*/  IMAD.SHL.U32 R10, R4, 0x2, RZ ;  /* 0x00000002040a7824 */ /* 0x000fe400078e00ff */
[----:B------:R-:W-:Y:S01]  /*0190*/  IMAD R2, R2, 0xaaab, RZ ;  /* 0x0000aaab02027824 */ /* 0x000fe200078e02ff */
[----:B------:R-:W2:Y:S04]  /*01a0*/  LDCU UR5, c[0x0][0x3a4] ;  /* 0x00007480ff0577ac */ /* 0x000ea80008000800 */
[----:B------:R-:W-:-:S04]  /*01b0*/  SHF.R.U32.HI R11, RZ, 0x12, R2 ;  /* 0x00000012ff0b7819 */ /* 0x000fc80000011602 */
[----:B------:R-:W-:-:S05]  /*01c0*/  PRMT R2, R11, 0x9910, RZ ;  /* 0x000099100b027816 */ /* 0x000fca00000000ff */
[----:B------:R-:W-:-:S04]  /*01d0*/  IMAD R2, R2, 0x6, RZ ;  /* 0x0000000602027824 */ /* 0x000fc800078e02ff */
[----:B------:R-:W-:-:S05]  /*01e0*/  IMAD.MOV R2, RZ, RZ, -R2 ;  /* 0x000000ffff027224 */ /* 0x000fca00078e0a02 */
[----:B------:R-:W-:Y:S02]  /*01f0*/  PRMT R8, R2, 0x7710, RZ ;  /* 0x0000771002087816 */ /* 0x000fe400000000ff */
[----:B------:R-:W3:Y:S03]  /*0200*/  LDC.64 R2, c[0x0][0x380] ;  /* 0x0000e000ff027b82 */ /* 0x000ee60000000a00 */
[----:B------:R-:W-:-:S05]  /*0210*/  IMAD.IADD R8, R8, 0x1, R13 ;  /* 0x0000000108087824 */ /* 0x000fca00078e020d */
[----:B------:R-:W-:-:S05]  /*0220*/  LOP3.LUT R8, R8, 0xffff, RZ, 0xc0, !PT ;  /* 0x0000ffff08087812 */ /* 0x000fca00078ec0ff */
[----:B------:R-:W-:Y:S02]  /*0230*/  IMAD R11, R11, 0x6, R8 ;  /* 0x000000060b0b7824 */ /* 0x000fe400078e0208 */
[----:B------:R-:W-:Y:S02]  /*0240*/  IMAD.SHL.U32 R8, R0, 0x2, RZ ;  /* 0x0000000200087824 */ /* 0x000fe400078e00ff */
[----:B------:R-:W-:-:S04]  /*0250*/  IMAD R10, R11, UR7, R10 ;  /* 0x000000070b0a7c24 */ /* 0x000fc8000f8e020a */
[----:B------:R-:W-:-:S04]  /*0260*/  IMAD R13, R10, R9, R8 ;  /* 0x000000090a0d7224 */ /* 0x000fc800078e0208 */
[----:B0-----:R-:W-:-:S04]  /*0270*/  IMAD.WIDE R6, R13, 0x4, R6 ;  /* 0x000000040d067825 */ /* 0x001fc800078e0206 */
[----:B---3--:R-:W-:Y:S01]  /*0280*/  IMAD.WIDE R2, R13, 0x4, R2 ;  /* 0x000000040d027825 */ /* 0x008fe200078e0202 */
[----:B-1----:R-:W3:Y:S04]  /*0290*/  LDG.E R8, desc[UR8][R6.64] ;  /* 0x0000000806087981 */ /* 0x002ee8000c1e1900 */
[----:B------:R-:W4:Y:S04]  /*02a0*/  LDG.E R12, desc[UR8][R6.64+0x4] ;  /* 0x00000408060c7981 */ /* 0x000f28000c1e1900 */
[----:B------:R-:W3:Y:S04]  /*02b0*/  LDG.E.CONSTANT R13, desc[UR8][R2.64] ;  /* 0x00000008020d7981 */ /* 0x000ee8000c1e9900 */
[----:B------:R-:W4:Y:S01]  /*02c0*/  LDG.E.CONSTANT R15, desc[UR8][R2.64+0x4] ;  /* 0x00000408020f7981 */ /* 0x000f22000c1e9900 */
[----:B---3--:R-:W-:Y:S01]  /*02d0*/  FADD R10, R8, R13 ;  /* 0x0000000d080a7221 */ /* 0x008fe20000000000 */
[----:B----4-:R-:W-:-:S04]  /*02e0*/  FADD R14, R12, R15 ;  /* 0x0000000f0c0e7221 */ /* 0x010fc80000000000 */
[----:B--2---:R-:W-:Y:S01]  /*02f0*/  FSETP.GE.AND P0, PT, R10, UR5, PT ;  /* 0x000000050a007c0b */ /* 0x004fe2000bf06000 */
[C---:B------:R-:W-:Y:S02]  /*0300*/  IMAD.WIDE R12, R9.reuse, 0x4, R2 ;  /* 0x00000004090c7825 */ /* 0x040fe400078e0202 */
[----:B------:R-:W0:Y:S01]  /*0310*/  LDC.64 R2, c[0x0][0x390] ;  /* 0x0000e400ff027b82 */ /* 0x000e220000000a00 */
[----:B------:R-:W-:Y:S01]  /*0320*/  FSETP.GE.AND P1, PT, R14, UR5, PT ;  /* 0x000000050e007c0b */ /* 0x000fe2000bf26000 */
[----:B------:R-:W-:Y:S01]  /*0330*/  IMAD.WIDE R8, R9, 0x4, R6 ;  /* 0x0000000409087825 */ /* 0x000fe200078e0206 */
[----:B------:R-:W-:Y:S01]  /*0340*/  FSEL R15, R10, RZ, !P0 ;  /* 0x000000ff0a0f7208 */ /* 0x000fe20004000000 */
[----:B------:R-:W2:Y:S01]  /*0350*/  LDG.E.CONSTANT R17, desc[UR8][R12.64] ;  /* 0x000000080c117981 */ /* 0x000ea2000c1e9900 */
[----:B------:R-:W-:-:S03]  /*0360*/  FSEL R19, R14, RZ, !P1 ;  /* 0x000000ff0e137208 */ /* 0x000fc60004800000 */
[----:B------:R-:W-:Y:S04]  /*0370*/  STG.E desc[UR8][R6.64], R15 ;  /* 0x0000000f06007986 */ /* 0x000fe8000c101908 */
[----:B------:R1:W-:Y:S04]  /*0380*/  STG.E desc[UR8][R6.64+0x4], R19 ;  /* 0x0000041306007986 */ /* 0x0003e8000c101908 */
[----:B------:R-:W2:Y:S04]  /*0390*/  LDG.E R16, desc[UR8][R8.64] ;  /* 0x0000000808107981 */ /* 0x000ea8000c1e1900 */
[----:B------:R3:W4:Y:S04]  /*03a0*/  LDG.E.CONSTANT R21, desc[UR8][R12.64+0x4] ;  /* 0x000004080c157981 */ /* 0x000728000c1e9900 */
[----:B------:R-:W4:Y:S01]  /*03b0*/  LDG.E R18, desc[UR8][R8.64+0x4] ;  /* 0x0000040808127981 */ /* 0x000f22000c1e1900 */
[----:B------:R-:W-:Y:S01]  /*03c0*/  FSET.BF.GE.AND R10, R10, UR5, PT ;  /* 0x000000050a0a7c0a */ /* 0x000fe2000b806000 */
[----:B------:R-:W-:-:S04]  /*03d0*/  IMAD R4, R11, UR4, R4 ;  /* 0x000000040b047c24 */ /* 0x000fc8000f8e0204 */
[----:B---3--:R-:W-:-:S04]  /*03e0*/  IMAD R13, R5, R4, R0 ;  /* 0x00000004050d7224 */ /* 0x008fc800078e0200 */
[----:B0-----:R-:W-:-:S04]  /*03f0*/  IMAD.WIDE R2, R13, 0x4, R2 ;  /* 0x000000040d027825 */ /* 0x001fc800078e0202 */
[----:B--2---:R-:W-:Y:S01]  /*0400*/  FADD R16, R16, R17 ;  /* 0x0000001110107221 */ /* 0x004fe20000000000 */
[----:B------:R-:W-:-:S04]  /*0410*/  FSET.BF.GE.AND R17, R14, UR5, PT ;  /* 0x000000050e117c0a */ /* 0x000fc8000b806000 */
[----:B------:R-:W-:Y:S01]  /*0420*/  FSET.BF.GE.AND R14, R16, UR5, PT ;  /* 0x00000005100e7c0a */ /* 0x000fe2000b806000 */
[----:B----4-:R-:W-:-:S03]  /*0430*/  FADD R18, R18, R21 ;  /* 0x0000001512127221 */ /* 0x010fc60000000000 */
[----:B------:R-:W-:Y:S02]  /*0440*/  FMNMX3 R10, R10, R17, R14, !PT ;  /* 0x000000110a0a7276 */ /* 0x000fe4000780000e */
[----:B------:R-:W-:Y:S02]  /*0450*/  FSETP.GE.AND P0, PT, R16, UR5, PT ;  /* 0x0000000510007c0b */ /* 0x000fe4000bf06000 */
[C---:B-1----:R-:W-:Y:S02]  /*0460*/  FSET.BF.GE.AND R7, R18.reuse, UR5, PT ;  /* 0x0000000512077c0a */ /* 0x042fe4000b806000 */
[----:B------:R-:W-:Y:S02]  /*0470*/  FSETP.GE.AND P1, PT, R18, UR5, PT ;  /* 0x0000000512007c0b */ /* 0x000fe4000bf26000 */
[----:B------:R-:W-:Y:S02]  /*0480*/  FMNMX R11, R10, R7, !PT ;  /* 0x000000070a0b7209 */ /* 0x000fe40007800000 */
[----:B------:R-:W-:-:S02]  /*0490*/  FSEL R5, R16, RZ, !P0 ;  /* 0x000000ff10057208 */ /* 0x000fc40004000000 */
[----:B------:R-:W-:-:S03]  /*04a0*/  FSEL R7, R18, RZ, !P1 ;  /* 0x000000ff12077208 */ /* 0x000fc60004800000 */
[----:B------:R-:W-:Y:S04]  /*04b0*/  STG.E desc[UR8][R8.64], R5 ;  /* 0x0000000508007986 */ /* 0x000fe8000c101908 */
[----:B------:R-:W-:Y:S04]  /*04c0*/  STG.E desc[UR8][R8.64+0x4], R7 ;  /* 0x0000040708007986 */ /* 0x000fe8000c101908 */
[----:B------:R-:W-:Y:S01]  /*04d0*/  STG.E desc[UR8][R2.64], R11 ;  /* 0x0000000b02007986 */ /* 0x000fe2000c101908 */
[----:B------:R-:W-:Y:S05]  /*04e0*/  EXIT ;  /* 0x000000000000794d */ /* 0x000fea0003800000 */
.L_x_8:
        /* <DEDUP_REMOVED lines=9> */
.L_x_38:


//--------------------- .text._Z26conv2_if_pool2_fused_constPKfPfS1_iiif --------------------------
	.section	.text._Z26conv2_if_pool2_fused_constPKfPfS1_iiif,"ax",@progbits
	.align	128
        .global         _Z26conv2_if_pool2_fused_constPKfPfS1_iiif
        .type           _Z26conv2_if_pool2_fused_constPKfPfS1_iiif,@function
        .size           _Z26conv2_if_pool2_fused_constPKfPfS1_iiif,(.L_x_39 - _Z26conv2_if_pool2_fused_constPKfPfS1_iiif)
        .other          _Z26conv2_if_pool2_fused_constPKfPfS1_iiif,@"STO_CUDA_ENTRY STV_DEFAULT"
_Z26conv2_if_pool2_fused_constPKfPfS1_iiif:
.text._Z26conv2_if_pool2_fused_constPKfPfS1_iiif:
[----:B------:R-:W-:Y:S01]  /*0000*/  LDC R1, c[0x0][0x37c] ;  /* 0x0000df00ff017b82 */ /* 0x000fe20000000800 */
[----:B------:R-:W0:Y:S07]  /*0010*/  S2R R13, SR_TID.Y ;  /* 0x00000000000d7919 */ /* 0x000e2e0000002200 */
[----:B------:R-:W1:Y:S01]  /*0020*/  LDC.64 R8, c[0x0][0x398] ;  /* 0x0000e600ff087b82 */ /* 0x000e620000000a00 */
[----:B------:R-:W2:Y:S01]  /*0030*/  S2R R11, SR_TID.X ;  /* 0x00000000000b7919 */ /* 0x000ea20000002100 */
[----:B------:R-:W3:Y:S06]  /*0040*/  S2R R6, SR_CTAID.Z ;  /* 0x0000000000067919 */ /* 0x000eec0000002700 */
[----:B------:R-:W2:Y:S08]  /*0050*/  LDC R2, c[0x0][0x360] ;  /* 0x0000d800ff027b82 */ /* 0x000eb00000000800 */
[----:B------:R-:W4:Y:S08]  /*0060*/  LDC R143, c[0x0][0x3a0] ;  /* 0x0000e800ff8f7b82 */ /* 0x000f300000000800 */
[----:B------:R-:W0:Y:S01]  /*0070*/  S2UR UR7, SR_CTAID.Y ;  /* 0x00000000000779c3 */ /* 0x000e220000002600 */
[----:B-1----:R-:W-:-:S02]  /*0080*/  IADD3 R153, PT, PT, R9, -0x4, RZ ;  /* 0xfffffffc09997810 */ /* 0x002fc40007ffe0ff */
[----:B------:R-:W-:Y:S02]  /*0090*/  SHF.L.U32 R7, R8, 0x4, RZ ;  /* 0x0000000408077819 */ /* 0x000fe400000006ff */
[----:B------:R-:W-:-:S03]  /*00a0*/  LEA.HI R5, R153, R153, RZ, 0x1 ;  /* 0x0000009999057211 */ /* 0x000fc600078f08ff */
[----:B------:R-:W0:Y:S01]  /*00b0*/  LDC R0, c[0x0][0x364] ;  /* 0x0000d900ff007b82 */ /* 0x000e220000000800 */
[----:B------:R-:W-:-:S07]  /*00c0*/  SHF.R.S32.HI R5, RZ, 0x1, R5 ;  /* 0x00000001ff057819 */ /* 0x000fce0000011405 */
[----:B------:R-:W2:Y:S01]  /*00d0*/  S2UR UR6, SR_CTAID.X ;  /* 0x00000000000679c3 */ /* 0x000ea20000002500 */
[----:B----4-:R-:W-:-:S04]  /*00e0*/  IADD3 R36, PT, PT, R143, -0x4, RZ ;  /* 0xfffffffc8f247810 */ /* 0x010fc80007ffe0ff */
[----:B------:R-:W-:-:S04]  /*00f0*/  LEA.HI R3, R36, R36, RZ, 0x1 ;  /* 0x0000002424037211 */ /* 0x000fc800078f08ff */
[----:B------:R-:W-:Y:S01]  /*0100*/  SHF.R.S32.HI R3, RZ, 0x1, R3 ;  /* 0x00000001ff037819 */ /* 0x000fe20000011403 */
[----:B0-----:R-:W-:-:S05]  /*0110*/  IMAD R0, R0, UR7, R13 ;  /* 0x0000000700007c24 */ /* 0x001fca000f8e020d */
[----:B------:R-:W-:Y:S01]  /*0120*/  ISETP.GE.AND P0, PT, R0, R5, PT ;  /* 0x000000050000720c */ /* 0x000fe20003f06270 */
[----:B--2---:R-:W-:-:S05]  /*0130*/  IMAD R0, R2, UR6, R11 ;  /* 0x0000000602007c24 */ /* 0x004fca000f8e020b */
[----:B------:R-:W-:-:S04]  /*0140*/  ISETP.GE.OR P0, PT, R0, R3, P0 ;  /* 0x000000030000720c */ /* 0x000fc80000706670 */
[----:B---3--:R-:W-:-:S13]  /*0150*/  ISETP.GE.OR P0, PT, R6, R7, P0 ;  /* 0x000000070600720c */ /* 0x008fda0000706670 */
[----:B------:R-:W-:Y:S05]  /*0160*/  @P0 EXIT ;  /* 0x000000000000094d */ /* 0x000fea0003800000 */
[----:B------:R-:W0:Y:S01]  /*0170*/  LDC R4, c[0x0][0x364] ;  /* 0x0000d900ff047b82 */ /* 0x000e220000000800 */
[----:B------:R-:W-:Y:S01]  /*0180*/  HFMA2 R7, -RZ, RZ, 0, 3.5762786865234375e-07 ;  /* 0x00000006ff077431 */ /* 0x000fe200000001ff */
[----:B------:R-:W-:Y:S01]  /*0190*/  SHF.R.U32.HI R0, RZ, 0x4, R6 ;  /* 0x00000004ff007819 */ /* 0x000fe20000011606 */
[----:B------:R-:W1:Y:S01]  /*01a0*/  LDCU.64 UR4, c[0x0][0x358] ;  /* 0x00006b00ff0477ac */ /* 0x000e620008000a00 */
[----:B------:R-:W2:Y:S04]  /*01b0*/  LDCU UR8, c[0x0][0x39c] ;  /* 0x00007380ff0877ac */ /* 0x000ea80008000800 */
[----:B------:R-:W3:Y:S01]  /*01c0*/  LDC R2, c[0x0][0x360] ;  /* 0x0000d800ff027b82 */ /* 0x000ee20000000800 */
[----:B------:R-:W-:Y:S01]  /*01d0*/  IMAD R154, R0, R7, 0x5 ;  /* 0x00000005009a7424 */ /* 0x000fe200078e0207 */
[----:B------:R-:W4:Y:S06]  /*01e0*/  LDCU.64 UR10, c[0x0][0x3a0] ;  /* 0x00007400ff0a77ac */ /* 0x000f2c0008000a00 */
[----:B------:R-:W5:Y:S01]  /*01f0*/  LDC.64 R94, c[0x0][0x380] ;  /* 0x0000e000ff5e7b82 */ /* 0x000f620000000a00 */
[----:B0-----:R-:W-:-:S07]  /*0200*/  IMAD R4, R4, UR7, R13 ;  /* 0x0000000704047c24 */ /* 0x001fce000f8e020d */
[----:B------:R-:W0:Y:S01]  /*0210*/  LDC.64 R148, c[0x0][0x120] ;  /* 0x00004800ff947b82 */ /* 0x000e220000000a00 */
[----:B------:R-:W-:Y:S01]  /*0220*/  SHF.L.U32 R150, R4, 0x1, RZ ;  /* 0x0000000104967819 */ /* 0x000fe200000006ff */
[----:B---3--:R-:W-:-:S06]  /*0230*/  IMAD R0, R2, UR6, R11 ;  /* 0x0000000602007c24 */ /* 0x008fcc000f8e020b */
[----:B------:R-:W3:Y:S01]  /*0240*/  LDC R141, c[0x0][0x3a0] ;  /* 0x0000e800ff8d7b82 */ /* 0x000ee20000000800 */
[----:B------:R-:W-:Y:S01]  /*0250*/  IMAD R154, R154, R9, R150 ;  /* 0x000000099a9a7224 */ /* 0x000fe200078e0296 */
[----:B------:R-:W-:-:S03]  /*0260*/  SHF.L.U32 R151, R0, 0x1, RZ ;  /* 0x0000000100977819 */ /* 0x000fc600000006ff */
[----:B------:R-:W-:-:S03]  /*0270*/  IMAD R2, R9, -0x5, R154 ;  /* 0xfffffffb09027824 */ /* 0x000fc600078e029a */
[----:B------:R-:W2:Y:S01]  /*0280*/  LDC R139, c[0x0][0x3a0] ;  /* 0x0000e800ff8b7b82 */ /* 0x000ea20000000800 */
[----:B------:R-:W-:-:S04]  /*0290*/  IMAD R103, R2, R143, R151 ;  /* 0x0000008f02677224 */ /* 0x000fc800078e0297 */
[----:B-----5:R-:W-:-:S03]  /*02a0*/  IMAD.WIDE R102, R103, 0x4, R94 ;  /* 0x0000000467667825 */ /* 0x020fc600078e025e */
[----:B------:R-:W5:Y:S02]  /*02b0*/  LDC R137, c[0x0][0x3a0] ;  /* 0x0000e800ff897b82 */ /* 0x000f640000000800 */
[----:B-1----:R-:W4:Y:S04]  /*02c0*/  LDG.E.STRONG.SM R13, desc[UR4][R102.64] ;  /* 0x00000004660d7981 */ /* 0x002f28000c1eb900 */
[----:B------:R-:W3:Y:S02]  /*02d0*/  LDG.E.STRONG.SM R15, desc[UR4][R102.64+0x4] ;  /* 0x00000404660f7981 */ /* 0x000ee4000c1eb900 */
[----:B------:R-:W1:Y:S02]  /*02e0*/  LDC.64 R98, c[0x0][0x380] ;  /* 0x0000e000ff627b82 */ /* 0x000e640000000a00 */
[----:B------:R-:W2:Y:S04]  /*02f0*/  LDG.E.STRONG.SM R17, desc[UR4][R102.64+0x8] ;  /* 0x0000080466117981 */ /* 0x000ea8000c1eb900 */
[----:B------:R-:W5:Y:S02]  /*0300*/  LDG.E.STRONG.SM R23, desc[UR4][R102.64+0xc] ;  /* 0x00000c0466177981 */ /* 0x000f64000c1eb900 */
[----:B------:R-:W1:Y:S02]  /*0310*/  LDC R235, c[0x0][0x3a0] ;  /* 0x0000e800ffeb7b82 */ /* 0x000e640000000800 */
[----:B------:R-:W5:Y:S01]  /*0320*/  LDG.E.STRONG.SM R8, desc[UR4][R102.64+0x10] ;  /* 0x0000100466087981 */ /* 0x000f62000c1eb900 */
[----:B------:R-:W-:-:S05]  /*0330*/  IMAD.WIDE R134, R143, 0x4, R102 ;  /* 0x000000048f867825 */ /* 0x000fca00078e0266 */
[----:B------:R-:W5:Y:S04]  /*0340*/  LDG.E.STRONG.SM R35, desc[UR4][R134.64] ;  /* 0x0000000486237981 */ /* 0x000f68000c1eb900 */
[----:B------:R-:W5:Y:S04]  /*0350*/  LDG.E.STRONG.SM R10, desc[UR4][R134.64+0x4] ;  /* 0x00000404860a7981 */ /* 0x000f68000c1eb900 */
[----:B------:R-:W5:Y:S01]  /*0360*/  LDG.E.STRONG.SM R12, desc[UR4][R134.64+0x8] ;  /* 0x00000804860c7981 */ /* 0x000f62000c1eb900 */
[----:B------:R-:W-:-:S03]  /*0370*/  IMAD.WIDE R120, R143, 0x4, R134 ;  /* 0x000000048f787825 */ /* 0x000fc600078e0286 */
[----:B------:R-:W5:Y:S04]  /*0380*/  LDG.E.STRONG.SM R37, desc[UR4][R134.64+0xc] ;  /* 0x00000c0486257981 */ /* 0x000f68000c1eb900 */
[----:B------:R-:W5:Y:S04]  /*0390*/  LDG.E.STRONG.SM R39, desc[UR4][R134.64+0x10] ;  /* 0x0000100486277981 */ /* 0x000f68000c1eb900 */
        /* <DEDUP_REMOVED lines=12> */
[----:B------:R-:W5:Y:S01]  /*0460*/  LDG.E.STRONG.SM R32, desc[UR4][R144.64] ;  /* 0x0000000490207981 */ /* 0x000f62000c1eb900 */
[----:B------:R-:W-:-:S03]  /*0470*/  IADD3 R2, PT, PT, R2, R9, RZ ;  /* 0x0000000902027210 */ /* 0x000fc60007ffe0ff */
[----:B------:R-:W5:Y:S04]  /*0480*/  LDG.E.STRONG.SM R71, desc[UR4][R144.64+0x4] ;  /* 0x0000040490477981 */ /* 0x000f68000c1eb900 */
[----:B------:R-:W5:Y:S01]  /*0490*/  LDG.E.STRONG.SM R73, desc[UR4][R144.64+0x8] ;  /* 0x0000080490497981 */ /* 0x000f62000c1eb900 */
[----:B------:R-:W-:-:S03]  /*04a0*/  IMAD R105, R2, R143, R151 ;  /* 0x0000008f02697224 */ /* 0x000fc600078e0297 */
[----:B------:R-:W5:Y:S01]  /*04b0*/  LDG.E.STRONG.SM R42, desc[UR4][R144.64+0xc] ;  /* 0x00000c04902a7981 */ /* 0x000f62000c1eb900 */
[----:B------:R-:W-:-:S03]  /*04c0*/  IMAD.WIDE R104, R105, 0x4, R94 ;  /* 0x0000000469687825 */ /* 0x000fc600078e025e */
        /* <DEDUP_REMOVED lines=28> */
[----:B------:R-:W5:Y:S01]  /*0690*/  LDG.E.STRONG.SM R123, desc[UR4][R116.64+0x8] ;  /* 0x00000804747b7981 */ /* 0x000f62000c1eb900 */
[----:B------:R-:W-:-:S03]  /*06a0*/  LOP3.LUT R2, R6, 0xf, RZ, 0xc0, !PT ;  /* 0x0000000f06027812 */ /* 0x000fc600078ec0ff */
[----:B------:R-:W5:Y:S01]  /*06b0*/  LDG.E.STRONG.SM R60, desc[UR4][R116.64+0xc] ;  /* 0x00000c04743c7981 */ /* 0x000f62000c1eb900 */
[----:B------:R-:W-:Y:S01]  /*06c0*/  IMAD R119, R40, R143, R151 ;  /* 0x0000008f28777224 */ /* 0x000fe200078e0297 */
[----:B------:R-:W-:Y:S01]  /*06d0*/  SHF.L.U32 R7, R6, 0x2, RZ ;  /* 0x0000000206077819 */ /* 0x000fe200000006ff */
[----:B------:R-:W-:Y:S01]  /*06e0*/  IMAD R2, R2, 0x96, RZ ;  /* 0x0000009602027824 */ /* 0x000fe200078e02ff */
[----:B------:R-:W5:Y:S01]  /*06f0*/  LDG.E.STRONG.SM R179, desc[UR4][R116.64+0x10] ;  /* 0x0000100474b37981 */ /* 0x000f62000c1eb900 */
[----:B------:R-:W-:Y:S01]  /*0700*/  IMAD.WIDE R118, R119, 0x4, R94 ;  /* 0x0000000477767825 */ /* 0x000fe200078e025e */
[----:B------:R-:W-:Y:S02]  /*0710*/  LOP3.LUT R7, R7, 0x3c, RZ, 0xc0, !PT ;  /* 0x0000003c07077812 */ /* 0x000fe400078ec0ff */
[----:B0-----:R-:W-:Y:S02]  /*0720*/  IADD3 R217, PT, PT, R148, 0x270, RZ ;  /* 0x0000027094d97810 */ /* 0x001fe40007ffe0ff */
[----:B------:R-:W5:Y:S04]  /*0730*/  LDG.E.STRONG.SM R178, desc[UR4][R118.64] ;  /* 0x0000000476b27981 */ /* 0x000f68000c1eb900 */
[----:B------:R-:W5:Y:S04]  /*0740*/  LDG.E.STRONG.SM R176, desc[UR4][R118.64+0x4] ;  /* 0x0000040476b07981 */ /* 0x000f68000c1eb900 */
[----:B------:R-:W5:Y:S01]  /*0750*/  LDG.E.STRONG.SM R177, desc[UR4][R118.64+0x8] ;  /* 0x0000080476b17981 */ /* 0x000f62000c1eb900 */
[----:B------:R-:W-:-:S03]  /*0760*/  IMAD.WIDE R110, R143, 0x4, R118 ;  /* 0x000000048f6e7825 */ /* 0x000fc600078e0276 */
[----:B------:R-:W5:Y:S01]  /*0770*/  LDG.E.STRONG.SM R157, desc[UR4][R118.64+0xc] ;  /* 0x00000c04769d7981 */ /* 0x000f62000c1eb900 */
[----:B------:R-:W-:-:S03]  /*0780*/  LEA R217, R2, R217, 0x2 ;  /* 0x000000d902d97211 */ /* 0x000fc600078e10ff */
[----:B------:R-:W5:Y:S01]  /*0790*/  LDG.E.STRONG.SM R174, desc[UR4][R118.64+0x10] ;  /* 0x0000100476ae7981 */ /* 0x000f62000c1eb900 */
[----:B------:R-:W-:-:S03]  /*07a0*/  IADD3 R7, PT, PT, R7, 0x27f0, R148 ;  /* 0x000027f007077810 */ /* 0x000fc60007ffe094 */
[----:B------:R-:W5:Y:S01]  /*07b0*/  LDG.E.STRONG.SM R113, desc[UR4][R110.64] ;  /* 0x000000046e717981 */ /* 0x000f62000c1eb900 */
[C---:B------:R-:W-:Y:S02]  /*07c0*/  IADD3 R38, PT, PT, -R148.reuse, R7, RZ ;  /* 0x0000000794267210 */ /* 0x040fe40007ffe1ff */
[----:B------:R-:W-:Y:S01]  /*07d0*/  IADD3 R45, PT, PT, R217, -R148, RZ ;  /* 0x80000094d92d7210 */ /* 0x000fe20007ffe0ff */
[----:B------:R-:W5:Y:S01]  /*07e0*/  LDG.E.STRONG.SM R112, desc[UR4][R110.64+0x4] ;  /* 0x000004046e707981 */ /* 0x000f62000c1eb900 */
[C-C-:B------:R-:W-:Y:S02]  /*07f0*/  IADD3 R49, PT, PT, -R148.reuse, 0x4, R217.reuse ;  /* 0x0000000494317810 */ /* 0x140fe40007ffe1d9 */
[----:B------:R-:W4:Y:S01]  /*0800*/  LDC R38, c[0x3][R38] ;  /* 0x00c0000026267b82 */ /* 0x000f220000000800 */
[----:B------:R-:W5:Y:S01]  /*0810*/  LDG.E.STRONG.SM R115, desc[UR4][R110.64+0x8] ;  /* 0x000008046e737981 */ /* 0x000f62000c1eb900 */
[----:B------:R-:W-:-:S03]  /*0820*/  IADD3 R11, PT, PT, -R148, 0x8, R217 ;  /* 0x00000008940b7810 */ /* 0x000fc60007ffe1d9 */
[----:B------:R-:W5:Y:S03]  /*0830*/  LDG.E.STRONG.SM R114, desc[UR4][R110.64+0xc] ;  /* 0x00000c046e727981 */ /* 0x000f66000c1eb900 */
[----:B------:R-:W4:Y:S01]  /*0840*/  LDC R45, c[0x3][R45] ;  /* 0x00c000002d2d7b82 */ /* 0x000f220000000800 */
[C---:B------:R-:W-:Y:S01]  /*0850*/  IADD3 R51, PT, PT, -R148.reuse, 0xc, R217 ;  /* 0x0000000c94337810 */ /* 0x040fe20007ffe1d9 */
[----:B------:R-:W-:Y:S01]  /*0860*/  IMAD.WIDE R106, R143, 0x4, R110 ;  /* 0x000000048f6a7825 */ /* 0x000fe200078e026e */
[----:B------:R-:W5:Y:S01]  /*0870*/  LDG.E.STRONG.SM R149, desc[UR4][R110.64+0x10] ;  /* 0x000010046e957981 */ /* 0x000f62000c1eb900 */
[----:B------:R-:W-:-:S03]  /*0880*/  IADD3 R34, PT, PT, -R148, 0x10, R217 ;  /* 0x0000001094227810 */ /* 0x000fc60007ffe1d9 */
[----:B------:R-:W5:Y:S01]  /*0890*/  LDG.E.STRONG.SM R152, desc[UR4][R106.64] ;  /* 0x000000046a987981 */ /* 0x000f62000c1eb900 */
[----:B------:R-:W3:Y:S01]  /*08a0*/  LDC R49, c[0x3][R49] ;  /* 0x00c0000031317b82 */ /* 0x000ee20000000800 */
[C-C-:B------:R-:W-:Y:S02]  /*08b0*/  IADD3 R31, PT, PT, -R148.reuse, 0x14, R217.reuse ;  /* 0x00000014941f7810 */ /* 0x140fe40007ffe1d9 */
[C-C-:B------:R-:W-:Y:S01]  /*08c0*/  IADD3 R48, PT, PT, -R148.reuse, 0x18, R217.reuse ;  /* 0x0000001894307810 */ /* 0x140fe20007ffe1d9 */
[----:B------:R-:W5:Y:S04]  /*08d0*/  LDG.E.STRONG.SM R155, desc[UR4][R106.64+0x4] ;  /* 0x000004046a9b7981 */ /* 0x000f68000c1eb900 */
[----:B------:R-:W2:Y:S01]  /*08e0*/  LDC R11, c[0x3][R11] ;  /* 0x00c000000b0b7b82 */ /* 0x000ea20000000800 */
[C-C-:B------:R-:W-:Y:S01]  /*08f0*/  IADD3 R28, PT, PT, -R148.reuse, 0x1c, R217.reuse ;  /* 0x0000001c941c7810 */ /* 0x140fe20007ffe1d9 */
[----:B------:R-:W5:Y:S01]  /*0900*/  LDG.E.STRONG.SM R156, desc[UR4][R106.64+0x8] ;  /* 0x000008046a9c7981 */ /* 0x000f62000c1eb900 */
[----:B------:R-:W-:-:S02]  /*0910*/  IADD3 R25, PT, PT, -R148, 0x20, R217 ;  /* 0x0000002094197810 */ /* 0x000fc40007ffe1d9 */
[C-C-:B------:R-:W-:Y:S01]  /*0920*/  IADD3 R53, PT, PT, -R148.reuse, 0x24, R217.reuse ;  /* 0x0000002494357810 */ /* 0x140fe20007ffe1d9 */
[----:B------:R-:W5:Y:S02]  /*0930*/  LDG.E.STRONG.SM R175, desc[UR4][R106.64+0xc] ;  /* 0x00000c046aaf7981 */ /* 0x000f64000c1eb900 */
[----:B------:R-:W5:Y:S01]  /*0940*/  LDC R51, c[0x3][R51] ;  /* 0x00c0000033337b82 */ /* 0x000f620000000800 */
[C-C-:B------:R-:W-:Y:S02]  /*0950*/  IADD3 R20, PT, PT, -R148.reuse, 0x2c, R217.reuse ;  /* 0x0000002c94147810 */ /* 0x140fe40007ffe1d9 */
[----:B------:R-:W-:Y:S01]  /*0960*/  IADD3 R7, PT, PT, -R148, 0x30, R217 ;  /* 0x0000003094077810 */ /* 0x000fe20007ffe1d9 */
[----:B----4-:R-:W-:-:S04]  /*0970*/  FFMA R2, R13, R45, R38 ;  /* 0x0000002d0d027223 */ /* 0x010fc80000000026 */
[----:B------:R-:W0:Y:S01]  /*0980*/  LDC R34, c[0x3][R34] ;  /* 0x00c0000022227b82 */ /* 0x000e220000000800 */
[----:B------:R-:W-:Y:S01]  /*0990*/  IADD3 R52, PT, PT, -R148, 0x3c, R217 ;  /* 0x0000003c94347810 */ /* 0x000fe20007ffe1d9 */
[----:B------:R-:W-:-:S04]  /*09a0*/  IMAD.WIDE R100, R143, 0x4, R106 ;  /* 0x000000048f647825 */ /* 0x000fc800078e026a */
[----:B---3--:R-:W-:Y:S01]  /*09b0*/  FFMA R2, R15, R49, R2 ;  /* 0x000000310f027223 */ /* 0x008fe20000000002 */
[----:B------:R-:W3:Y:S01]  /*09c0*/  LDG.E.STRONG.SM R166, desc[UR4][R106.64+0x10] ;  /* 0x000010046aa67981 */ /* 0x000ee2000c1eb900 */
[----:B------:R-:W4:Y:S02]  /*09d0*/  LDC R31, c[0x3][R31] ;  /* 0x00c000001f1f7b82 */ /* 0x000f240000000800 */
[----:B--2---:R-:W-:Y:S01]  /*09e0*/  FFMA R2, R17, R11, R2 ;  /* 0x0000000b11027223 */ /* 0x004fe20000000002 */
[----:B------:R-:W2:Y:S05]  /*09f0*/  LDG.E.STRONG.SM R169, desc[UR4][R100.64] ;  /* 0x0000000464a97981 */ /* 0x000eaa000c1eb900 */
[----:B------:R-:W1:Y:S01]  /*0a00*/  LDC R48, c[0x3][R48] ;  /* 0x00c0000030307b82 */ /* 0x000e620000000800 */
[----:B-----5:R-:W-:Y:S01]  /*0a10*/  FFMA R23, R23, R51, R2 ;  /* 0x0000003317177223 */ /* 0x020fe20000000002 */
[----:B------:R-:W-:Y:S01]  /*0a20*/  IADD3 R50, PT, PT, -R148, 0x48, R217 ;  /* 0x0000004894327810 */ /* 0x000fe20007ffe1d9 */
[----:B------:R-:W5:Y:S01]  /*0a30*/  LDG.E.STRONG.SM R168, desc[UR4][R100.64+0x4] ;  /* 0x0000040464a87981 */ /* 0x000f62000c1eb900 */
[----:B------:R-:W-:-:S02]  /*0a40*/  IADD3 R62, PT, PT, R40, R9, RZ ;  /* 0x00000009283e7210 */ /* 0x000fc40007ffe0ff */
[----:B------:R-:W-:Y:S01]  /*0a50*/  IADD3 R46, PT, PT, -R148, 0x50, R217 ;  /* 0x00000050942e7810 */ /* 0x000fe20007ffe1d9 */
[----:B------:R-:W5:Y:S01]  /*0a60*/  LDG.E.STRONG.SM R171, desc[UR4][R100.64+0x8] ;  /* 0x0000080464ab7981 */ /* 0x000f62000c1eb900 */
[----:B------:R-:W1:Y:S01]  /*0a70*/  LDC R28, c[0x3][R28] ;  /* 0x00c000001c1c7b82 */ /* 0x000e620000000800 */
[----:B0-----:R-:W-:Y:S01]  /*0a80*/  FFMA R8, R8, R34, R23 ;  /* 0x0000002208087223 */ /* 0x001fe20000000017 */
[----:B------:R-:W-:Y:S01]  /*0a90*/  IADD3 R23, PT, PT, -R148, 0x28, R217 ;  /* 0x0000002894177810 */ /* 0x000fe20007ffe1d9 */
[----:B------:R-:W5:Y:S04]  /*0aa0*/  LDG.E.STRONG.SM R172, desc[UR4][R100.64+0xc] ;  /* 0x00000c0464ac7981 */ /* 0x000f68000c1eb900 */
[----:B------:R-:W5:Y:S01]  /*0ab0*/  LDG.E.STRONG.SM R173, desc[UR4][R100.64+0x10] ;  /* 0x0000100464ad7981 */ /* 0x000f62000c1eb900 */
[----:B------:R-:W0:Y:S08]  /*0ac0*/  LDC R25, c[0x3][R25] ;  /* 0x00c0000019197b82 */ /* 0x000e300000000800 */
[----:B------:R-:W0:Y:S01]  /*0ad0*/  LDC R53, c[0x3][R53] ;  /* 0x00c0000035357b82 */ /* 0x000e220000000800 */
[----:B----4-:R-:W-:-:S07]  /*0ae0*/  FFMA R35, R35, R31, R8 ;  /* 0x0000001f23237223 */ /* 0x010fce0000000008 */
[----:B------:R-:W4:Y:S01]  /*0af0*/  LDC R23, c[0x3][R23] ;  /* 0x00c0000017177b82 */ /* 0x000f220000000800 */
[----:B-1----:R-:W-:Y:S01]  /*0b00*/  FFMA R35, R10, R48, R35 ;  /* 0x000000300a237223 */ /* 0x002fe20000000023 */
[----:B------:R-:W-:-:S03]  /*0b10*/  IADD3 R17, PT, PT, -R148, 0x34, R217 ;  /* 0x0000003494117810 */ /* 0x000fc60007ffe1d9 */
[----:B------:R-:W-:-:S03]  /*0b20*/  FFMA R12, R12, R28, R35 ;  /* 0x0000001c0c0c7223 */ /* 0x000fc60000000023 */
[----:B------:R-:W1:Y:S01]  /*0b30*/  LDC R20, c[0x3][R20] ;  /* 0x00c0000014147b82 */ /* 0x000e620000000800 */
[----:B0-----:R-:W-:Y:S01]  /*0b40*/  FFMA R12, R37, R25, R12 ;  /* 0x00000019250c7223 */ /* 0x001fe2000000000c */
[----:B------:R-:W-:-:S06]  /*0b50*/  IADD3 R15, PT, PT, -R148, 0x38, R217 ;  /* 0x00000038940f7810 */ /* 0x000fcc0007ffe1d9 */
[----:B------:R-:W0:Y:S01]  /*0b60*/  LDC R7, c[0x3][R7] ;  /* 0x00c0000007077b82 */ /* 0x000e220000000800 */
[----:B------:R-:W-:-:S07]  /*0b70*/  FFMA R12, R39, R53, R12 ;  /* 0x00000035270c7223 */ /* 0x000fce000000000c */
[----:B------:R-:W0:Y:S01]  /*0b80*/  LDC R17, c[0x3][R17] ;  /* 0x00c0000011117b82 */ /* 0x000e220000000800 */
[----:B----4-:R-:W-:Y:S01]  /*0b90*/  FFMA R41, R41, R23, R12 ;  /* 0x0000001729297223 */ /* 0x010fe2000000000c */
[----:B------:R-:W-:-:S06]  /*0ba0*/  IADD3 R12, PT, PT, -R148, 0x40, R217 ;  /* 0x00000040940c7810 */ /* 0x000fcc0007ffe1d9 */
[----:B------:R-:W4:Y:S01]  /*0bb0*/  LDC R15, c[0x3][R15] ;  /* 0x00c000000f0f7b82 */ /* 0x000f220000000800 */
[----:B------:R-:W-:-:S07]  /*0bc0*/  IADD3 R8, PT, PT, -R148, 0x44, R217 ;  /* 0x0000004494087810 */ /* 0x000fce0007ffe1d9 */
[----:B------:R-:W4:Y:S01]  /*0bd0*/  LDC R52, c[0x3][R52] ;  /* 0x00c0000034347b82 */ /* 0x000f220000000800 */
[----:B-1----:R-:W-:Y:S01]  /*0be0*/  FFMA R16, R16, R20, R41 ;  /* 0x0000001410107223 */ /* 0x002fe20000000029 */
[----:B------:R-:W-:-:S06]  /*0bf0*/  IADD3 R2, PT, PT, -R148, 0x4c, R217 ;  /* 0x0000004c94027810 */ /* 0x000fcc0007ffe1d9 */
[----:B------:R-:W1:Y:S01]  /*0c00*/  LDC R12, c[0x3][R12] ;  /* 0x00c000000c0c7b82 */ /* 0x000e620000000800 */
[----:B0-----:R-:W-:-:S07]  /*0c10*/  FFMA R16, R43, R7, R16 ;  /* 0x000000072b107223 */ /* 0x001fce0000000010 */
[----:B------:R-:W0:Y:S01]  /*0c20*/  LDC R9, c[0x3][R8] ;  /* 0x00c0000008097b82 */ /* 0x000e220000000800 */
[----:B------:R-:W-:Y:S01]  /*0c30*/  FFMA R16, R47, R17, R16 ;  /* 0x000000112f107223 */ /* 0x000fe20000000010 */
[----:B------:R-:W-:-:S06]  /*0c40*/  IADD3 R47, PT, PT, -R148, 0x54, R217 ;  /* 0x00000054942f7810 */ /* 0x000fcc0007ffe1d9 */
[----:B------:R-:W0:Y:S01]  /*0c50*/  LDC R50, c[0x3][R50] ;  /* 0x00c0000032327b82 */ /* 0x000e220000000800 */
[----:B----4-:R-:W-:Y:S01]  /*0c60*/  FFMA R67, R67, R15, R16 ;  /* 0x0000000f43437223 */ /* 0x010fe20000000010 */
[----:B------:R-:W-:-:S06]  /*0c70*/  IMAD.WIDE R96, R143, 0x4, R100 ;  /* 0x000000048f607825 */ /* 0x000fcc00078e0264 */
[----:B------:R-:W4:Y:S01]  /*0c80*/  LDC R2, c[0x3][R2] ;  /* 0x00c0000002027b82 */ /* 0x000f220000000800 */
[----:B------:R-:W-:Y:S01]  /*0c90*/  IADD3 R43, PT, PT, -R148, 0x58, R217 ;  /* 0x00000058942b7810 */ /* 0x000fe20007ffe1d9 */
[----:B------:R-:W-:Y:S01]  /*0ca0*/  FFMA R67, R18, R52, R67 ;  /* 0x0000003412437223 */ /* 0x000fe20000000043 */
[----:B------:R-:W-:Y:S01]  /*0cb0*/  IADD3 R40, PT, PT, -R148, 0x5c, R217 ;  /* 0x0000005c94287810 */ /* 0x000fe20007ffe1d9 */
[----:B------:R-:W5:Y:S04]  /*0cc0*/  LDG.E.STRONG.SM R170, desc[UR4][R96.64] ;  /* 0x0000000460aa7981 */ /* 0x000f68000c1eb900 */
[----:B------:R-:W4:Y:S01]  /*0cd0*/  LDC R46, c[0x3][R46] ;  /* 0x00c000002e2e7b82 */ /* 0x000f220000000800 */
[----:B-1----:R-:W-:Y:S01]  /*0ce0*/  FFMA R22, R22, R12, R67 ;  /* 0x0000000c16167223 */ /* 0x002fe20000000043 */
[C-C-:B------:R-:W-:Y:S01]  /*0cf0*/  IADD3 R41, PT, PT, -R148.reuse, 0x60, R217.reuse ;  /* 0x0000006094297810 */ /* 0x140fe20007ffe1d9 */
[----:B------:R-:W5:Y:S01]  /*0d00*/  LDG.E.STRONG.SM R201, desc[UR4][R96.64+0x4] ;  /* 0x0000040460c97981 */ /* 0x000f62000c1eb900 */
[----:B------:R-:W-:-:S03]  /*0d10*/  IADD3 R37, PT, PT, -R148, 0x64, R217 ;  /* 0x0000006494257810 */ /* 0x000fc60007ffe1d9 */
[----:B------:R-:W5:Y:S01]  /*0d20*/  LDG.E.STRONG.SM R196, desc[UR4][R96.64+0x8] ;  /* 0x0000080460c47981 */ /* 0x000f62000c1eb900 */
[----:B------:R-:W1:Y:S01]  /*0d30*/  LDC R47, c[0x3][R47] ;  /* 0x00c000002f2f7b82 */ /* 0x000e620000000800 */
[----:B0-----:R-:W-:Y:S01]  /*0d40*/  FFMA R69, R69, R9, R22 ;  /* 0x0000000945457223 */ /* 0x001fe20000000016 */
[----:B------:R-:W-:Y:S01]  /*0d50*/  IMAD R13, R62, R143, R151 ;  /* 0x0000008f3e0d7224 */ /* 0x000fe200078e0297 */
[----:B------:R-:W5:Y:S01]  /*0d60*/  LDG.E.STRONG.SM R165, desc[UR4][R96.64+0xc] ;  /* 0x00000c0460a57981 */ /* 0x000f62000c1eb900 */
[----:B------:R-:W-:-:S03]  /*0d70*/  IADD3 R35, PT, PT, -R148, 0x68, R217 ;  /* 0x0000006894237810 */ /* 0x000fc60007ffe1d9 */
[----:B------:R-:W5:Y:S01]  /*0d80*/  LDG.E.STRONG.SM R198, desc[UR4][R96.64+0x10] ;  /* 0x0000100460c67981 */ /* 0x000f62000c1eb900 */
[----:B------:R-:W0:Y:S01]  /*0d90*/  LDC R43, c[0x3][R43] ;  /* 0x00c000002b2b7b82 */ /* 0x000e220000000800 */
[----:B------:R-:W-:-:S07]  /*0da0*/  FFMA R69, R24, R50, R69 ;  /* 0x0000003218457223 */ /* 0x000fce0000000045 */
[----:B------:R-:W0:Y:S01]  /*0db0*/  LDC R40, c[0x3][R40] ;  /* 0x00c0000028287b82 */ /* 0x000e220000000800 */
[----:B----4-:R-:W-:Y:S01]  /*0dc0*/  FFMA R69, R26, R2, R69 ;  /* 0x000000021a457223 */ /* 0x010fe20000000045 */
[----:B------:R-:W-:-:S06]  /*0dd0*/  IMAD.WIDE R94, R13, 0x4, R94 ;  /* 0x000000040d5e7825 */ /* 0x000fcc00078e025e */
[----:B------:R-:W4:Y:S01]  /*0de0*/  LDC R41, c[0x3][R41] ;  /* 0x00c0000029297b82 */ /* 0x000f220000000800 */
[----:B------:R-:W-:Y:S01]  /*0df0*/  FFMA R32, R32, R46, R69 ;  /* 0x0000002e20207223 */ /* 0x000fe20000000045 */
[C-C-:B------:R-:W-:Y:S01]  /*0e00*/  IADD3 R39, PT, PT, -R148.reuse, 0x6c, R217.reuse ;  /* 0x0000006c94277810 */ /* 0x140fe20007ffe1d9 */
[----:B------:R-:W5:Y:S05]  /*0e10*/  LDG.E.STRONG.SM R167, desc[UR4][R94.64] ;  /* 0x000000045ea77981 */ /* 0x000f6a000c1eb900 */
[----:B------:R-:W4:Y:S01]  /*0e20*/  LDC R37, c[0x3][R37] ;  /* 0x00c0000025257b82 */ /* 0x000f220000000800 */
[----:B-1----:R-:W-:Y:S01]  /*0e30*/  FFMA R32, R71, R47, R32 ;  /* 0x0000002f47207223 */ /* 0x002fe20000000020 */
[----:B------:R-:W5:Y:S06]  /*0e40*/  LDG.E.STRONG.SM R164, desc[UR4][R94.64+0x4] ;  /* 0x000004045ea47981 */ /* 0x000f6c000c1eb900 */
[----:B------:R-:W1:Y:S01]  /*0e50*/  LDC R35, c[0x3][R35] ;  /* 0x00c0000023237b82 */ /* 0x000e620000000800 */
[----:B0-----:R-:W-:Y:S01]  /*0e60*/  FFMA R73, R73, R43, R32 ;  /* 0x0000002b49497223 */ /* 0x001fe20000000020 */
[----:B------:R-:W5:Y:S01]  /*0e70*/  LDG.E.STRONG.SM R163, desc[UR4][R94.64+0x8] ;  /* 0x000008045ea37981 */ /* 0x000f62000c1eb900 */
[----:B------:R-:W-:-:S02]  /*0e80*/  IADD3 R13, PT, PT, -R148, 0x70, R217 ;  /* 0x00000070940d7810 */ /* 0x000fc40007ffe1d9 */
[----:B------:R-:W-:Y:S01]  /*0e90*/  IADD3 R44, PT, PT, -R148, 0x74, R217 ;  /* 0x00000074942c7810 */ /* 0x000fe20007ffe1d9 */
[----:B------:R-:W5:Y:S02]  /*0ea0*/  LDG.E.STRONG.SM R162, desc[UR4][R94.64+0xc] ;  /* 0x00000c045ea27981 */ /* 0x000f64000c1eb900 */
[----:B------:R-:W0:Y:S01]  /*0eb0*/  LDC R39, c[0x3][R39] ;  /* 0x00c0000027277b82 */ /* 0x000e220000000800 */
[----:B------:R-:W-:Y:S01]  /*0ec0*/  FFMA R8, R42, R40, R73 ;  /* 0x000000282a087223 */ /* 0x000fe20000000049 */
[----:B------:R-:W5:Y:S03]  /*0ed0*/  LDG.E.STRONG.SM R161, desc[UR4][R94.64+0x10] ;  /* 0x000010045ea17981 */ /* 0x000f66000c1eb900 */
[----:B----4-:R-:W-:Y:S01]  /*0ee0*/  FFMA R8, R75, R41, R8 ;  /* 0x000000294b087223 */ /* 0x010fe20000000008 */
[----:B------:R-:W-:Y:S02]  /*0ef0*/  IMAD.WIDE R142, R143, 0x4, R94 ;  /* 0x000000048f8e7825 */ /* 0x000fe400078e025e */
[----:B------:R4:W3:Y:S02]  /*0f00*/  LDC R42, c[0x3][R13] ;  /* 0x00c000000d2a7b82 */ /* 0x0008e40000000800 */
[----:B------:R-:W-:Y:S01]  /*0f10*/  FFMA R10, R77, R37, R8 ;  /* 0x000000254d0a7223 */ /* 0x000fe20000000008 */
[C-C-:B------:R-:W-:Y:S01]  /*0f20*/  IADD3 R8, PT, PT, -R148.reuse, 0x78, R217.reuse ;  /* 0x0000007894087810 */ /* 0x140fe20007ffe1d9 */
[----:B------:R-:W5:Y:S01]  /*0f30*/  LDG.E.STRONG.SM R160, desc[UR4][R142.64] ;  /* 0x000000048ea07981 */ /* 0x000f62000c1eb900 */
[----:B------:R-:W-:-:S03]  /*0f40*/  IADD3 R18, PT, PT, -R148, 0x7c, R217 ;  /* 0x0000007c94127810 */ /* 0x000fc60007ffe1d9 */
[----:B------:R-:W5:Y:S01]  /*0f50*/  LDG.E.STRONG.SM R159, desc[UR4][R142.64+0x4] ;  /* 0x000004048e9f7981 */ /* 0x000f62000c1eb900 */
[----:B------:R-:W2:Y:S01]  /*0f60*/  LDC R44, c[0x3][R44] ;  /* 0x00c000002c2c7b82 */ /* 0x000ea20000000800 */
[----:B-1----:R-:W-:Y:S01]  /*0f70*/  FFMA R16, R79, R35, R10 ;  /* 0x000000234f107223 */ /* 0x002fe2000000000a */
[----:B----4-:R-:W-:Y:S01]  /*0f80*/  IADD3 R13, PT, PT, -R148, 0x80, R217 ;  /* 0x00000080940d7810 */ /* 0x010fe20007ffe1d9 */
[----:B------:R-:W4:Y:S01]  /*0f90*/  LDG.E.STRONG.SM R158, desc[UR4][R142.64+0x8] ;  /* 0x000008048e9e7981 */ /* 0x000f22000c1eb900 */
[----:B------:R-:W-:-:S03]  /*0fa0*/  IMAD.WIDE R140, R141, 0x4, R142 ;  /* 0x000000048d8c7825 */ /* 0x000fc600078e028e */
[----:B------:R-:W4:Y:S01]  /*0fb0*/  LDG.E.STRONG.SM R93, desc[UR4][R142.64+0xc] ;  /* 0x00000c048e5d7981 */ /* 0x000f22000c1eb900 */
[----:B------:R-:W1:Y:S01]  /*0fc0*/  LDC R8, c[0x3][R8] ;  /* 0x00c0000008087b82 */ /* 0x000e620000000800 */
[----:B0-----:R-:W-:Y:S01]  /*0fd0*/  FFMA R81, R81, R39, R16 ;  /* 0x0000002751517223 */ /* 0x001fe20000000010 */
[C-C-:B------:R-:W-:Y:S01]  /*0fe0*/  IADD3 R16, PT, PT, -R148.reuse, 0x84, R217.reuse ;  /* 0x0000008494107810 */ /* 0x140fe20007ffe1d9 */
[----:B------:R-:W4:Y:S01]  /*0ff0*/  LDG.E.STRONG.SM R92, desc[UR4][R142.64+0x10] ;  /* 0x000010048e5c7981 */ /* 0x000f22000c1eb900 */
[C-C-:B------:R-:W-:Y:S02]  /*1000*/  IADD3 R24, PT, PT, -R148.reuse, 0x8c, R217.reuse ;  /* 0x0000008c94187810 */ /* 0x140fe40007ffe1d9 */
[C-C-:B------:R-:W-:Y:S01]  /*1010*/  IADD3 R26, PT, PT, -R148.reuse, 0x90, R217.reuse ;  /* 0x00000090941a7810 */ /* 0x140fe20007ffe1d9 */
[----:B------:R-:W4:Y:S01]  /*1020*/  LDG.E.STRONG.SM R91, desc[UR4][R140.64] ;  /* 0x000000048c5b7981 */ /* 0x000f22000c1eb900 */
[----:B------:R0:W1:Y:S08]  /*1030*/  LDC R10, c[0x3][R18] ;  /* 0x00c00000120a7b82 */ /* 0x0000700000000800 */
[----:B------:R-:W1:Y:S01]  /*1040*/  LDC R13, c[0x3][R13] ;  /* 0x00c000000d0d7b82 */ /* 0x000e620000000800 */
[----:B0-----:R-:W-:Y:S01]  /*1050*/  IADD3 R18, PT, PT, -R148, 0x88, R217 ;  /* 0x0000008894127810 */ /* 0x001fe20007ffe1d9 */
[----:B---3--:R-:W-:Y:S01]  /*1060*/  FFMA R81, R54, R42, R81 ;  /* 0x0000002a36517223 */ /* 0x008fe20000000051 */
[----:B------:R-:W3:Y:S04]  /*1070*/  LDG.E.STRONG.SM R90, desc[UR4][R140.64+0x4] ;  /* 0x000004048c5a7981 */ /* 0x000ee8000c1eb900 */
[----:B------:R-:W3:Y:S01]  /*1080*/  LDG.E.STRONG.SM R89, desc[UR4][R140.64+0x8] ;  /* 0x000008048c597981 */ /* 0x000ee2000c1eb900 */
[----:B------:R-:W0:Y:S01]  /*1090*/  LDC R16, c[0x3][R16] ;  /* 0x00c0000010107b82 */ /* 0x000e220000000800 */
[----:B--2---:R-:W-:-:S02]  /*10a0*/  FFMA R58, R58, R44, R81 ;  /* 0x0000002c3a3a7223 */ /* 0x004fc40000000051 */
[----:B------:R-:W2:Y:S01]  /*10b0*/  LDG.E.STRONG.SM R88, desc[UR4][R140.64+0xc] ;  /* 0x00000c048c587981 */ /* 0x000ea2000c1eb900 */
[----:B------:R-:W-:-:S03]  /*10c0*/  IADD3 R32, PT, PT, -R148, 0x98, R217 ;  /* 0x0000009894207810 */ /* 0x000fc60007ffe1d9 */
[----:B------:R-:W2:Y:S01]  /*10d0*/  LDG.E.STRONG.SM R87, desc[UR4][R140.64+0x10] ;  /* 0x000010048c577981 */ /* 0x000ea2000c1eb900 */
[----:B------:R-:W0:Y:S01]  /*10e0*/  LDC R18, c[0x3][R18] ;  /* 0x00c0000012127b82 */ /* 0x000e220000000800 */
[----:B-1----:R-:W-:-:S07]  /*10f0*/  FFMA R58, R65, R8, R58 ;  /* 0x00000008413a7223 */ /* 0x002fce000000003a */
[----:B------:R-:W1:Y:S01]  /*1100*/  LDC R24, c[0x3][R24] ;  /* 0x00c0000018187b82 */ /* 0x000e620000000800 */
[----:B------:R-:W-:Y:S01]  /*1110*/  FFMA R29, R29, R10, R58 ;  /* 0x0000000a1d1d7223 */ /* 0x000fe2000000003a */
[----:B------:R-:W-:-:S06]  /*1120*/  IADD3 R54, PT, PT, -R148, 0x94, R217 ;  /* 0x0000009494367810 */ /* 0x000fcc0007ffe1d9 */
[----:B------:R-:W1:Y:S01]  /*1130*/  LDC R26, c[0x3][R26] ;  /* 0x00c000001a1a7b82 */ /* 0x000e620000000800 */
[----:B------:R-:W-:Y:S01]  /*1140*/  FFMA R14, R14, R13, R29 ;  /* 0x0000000d0e0e7223 */ /* 0x000fe2000000001d */
[----:B------:R-:W-:Y:S01]  /*1150*/  IMAD.WIDE R138, R139, 0x4, R140 ;  /* 0x000000048b8a7825 */ /* 0x000fe200078e028c */
[----:B------:R-:W-:-:S03]  /*1160*/  IADD3 R58, PT, PT, -R148, 0x9c, R217 ;  /* 0x0000009c943a7810 */ /* 0x000fc60007ffe1d9 */
[----:B0-----:R-:W-:Y:S01]  /*1170*/  FFMA R14, R63, R16, R14 ;  /* 0x000000103f0e7223 */ /* 0x001fe2000000000e */
[----:B------:R-:W2:Y:S01]  /*1180*/  LDG.E.STRONG.SM R86, desc[UR4][R138.64] ;  /* 0x000000048a567981 */ /* 0x000ea2000c1eb900 */
[----:B------:R-:W0:Y:S02]  /*1190*/  LDC R29, c[0x3][R54] ;  /* 0x00c00000361d7b82 */ /* 0x000e240000000800 */
[----:B------:R-:W-:Y:S01]  /*11a0*/  FFMA R22, R55, R18, R14 ;  /* 0x0000001237167223 */ /* 0x000fe2000000000e */
[----:B------:R-:W-:Y:S01]  /*11b0*/  IADD3 R63, PT, PT, -R148, 0xa0, R217 ;  /* 0x000000a0943f7810 */ /* 0x000fe20007ffe1d9 */
[----:B------:R-:W2:Y:S01]  /*11c0*/  LDG.E.STRONG.SM R85, desc[UR4][R138.64+0x4] ;  /* 0x000004048a557981 */ /* 0x000ea2000c1eb900 */
[----:B------:R-:W-:-:S03]  /*11d0*/  IADD3 R62, PT, PT, R62, UR8, RZ ;  /* 0x000000083e3e7c10 */ /* 0x000fc6000fffe0ff */
[----:B------:R-:W0:Y:S01]  /*11e0*/  LDC R32, c[0x3][R32] ;  /* 0x00c0000020207b82 */ /* 0x000e220000000800 */
[----:B-1----:R-:W-:Y:S01]  /*11f0*/  FFMA R22, R19, R24, R22 ;  /* 0x0000001813167223 */ /* 0x002fe20000000016 */
[----:B------:R-:W2:Y:S01]  /*1200*/  LDG.E.STRONG.SM R84, desc[UR4][R138.64+0x8] ;  /* 0x000008048a547981 */ /* 0x000ea2000c1eb900 */
[----:B------:R-:W-:Y:S01]  /*1210*/  IMAD.WIDE R136, R137, 0x4, R138 ;  /* 0x0000000489887825 */ /* 0x000fe200078e028a */
[----:B------:R-:W-:Y:S01]  /*1220*/  IADD3 R69, PT, PT, -R148, 0xac, R217 ;  /* 0x000000ac94457810 */ /* 0x000fe20007ffe1d9 */
[----:B------:R-:W1:Y:S01]  /*1230*/  LDCU.64 UR8, c[0x0][0x3a0] ;  /* 0x00007400ff0877ac */ /* 0x000e620008000a00 */
[----:B------:R-:W2:Y:S02]  /*1240*/  LDG.E.STRONG.SM R83, desc[UR4][R138.64+0xc] ;  /* 0x00000c048a537981 */ /* 0x000ea4000c1eb900 */
[----:B------:R0:W1:Y:S01]  /*1250*/  LDC R14, c[0x3][R58] ;  /* 0x00c000003a0e7b82 */ /* 0x0000620000000800 */
[----:B------:R-:W-:Y:S02]  /*1260*/  IMAD R55, R62, UR10, R151 ;  /* 0x0000000a3e377c24 */ /* 0x000fe4000f8e0297 */
[----:B------:R-:W-:Y:S01]  /*1270*/  FFMA R33, R33, R26, R22 ;  /* 0x0000001a21217223 */ /* 0x000fe20000000016 */
[C---:B------:R-:W-:Y:S01]  /*1280*/  IADD3 R22, PT, PT, -R148.reuse, 0xa4, R217 ;  /* 0x000000a494167810 */ /* 0x040fe20007ffe1d9 */
[----:B------:R-:W2:Y:S03]  /*1290*/  LDG.E.STRONG.SM R82, desc[UR4][R138.64+0x10] ;  /* 0x000010048a527981 */ /* 0x000ea6000c1eb900 */
[----:B------:R-:W1:Y:S01]  /*12a0*/  LDC R19, c[0x3][R63] ;  /* 0x00c000003f137b82 */ /* 0x000e620000000800 */
[----:B------:R-:W-:Y:S01]  /*12b0*/  IMAD.WIDE R98, R55, 0x4, R98 ;  /* 0x0000000437627825 */ /* 0x000fe200078e0262 */
[----:B------:R-:W-:Y:S01]  /*12c0*/  IADD3 R62, PT, PT, -R148, 0xa8, R217 ;  /* 0x000000a8943e7810 */ /* 0x000fe20007ffe1d9 */
[----:B------:R-:W2:Y:S02]  /*12d0*/  LDG.E.STRONG.SM R81, desc[UR4][R136.64] ;  /* 0x0000000488517981 */ /* 0x000ea4000c1eb900 */
[----:B0-----:R-:W-:-:S02]  /*12e0*/  FFMA R58, R30, R29, R33 ;  /* 0x0000001d1e3a7223 */ /* 0x001fc40000000021 */
[----:B------:R-:W2:Y:S01]  /*12f0*/  LDG.E.STRONG.SM R80, desc[UR4][R136.64+0x4] ;  /* 0x0000040488507981 */ /* 0x000ea2000c1eb900 */
[----:B------:R-:W0:Y:S01]  /*1300*/  LDC.64 R54, c[0x0][0x3a0] ;  /* 0x0000e800ff367b82 */ /* 0x000e220000000a00 */
[----:B------:R-:W-:Y:S02]  /*1310*/  FFMA R58, R27, R32, R58 ;  /* 0x000000201b3a7223 */ /* 0x000fe4000000003a */
[----:B------:R-:W2:Y:S01]  /*1320*/  LDG.E.STRONG.SM R79, desc[UR4][R136.64+0x8] ;  /* 0x00000804884f7981 */ /* 0x000ea2000c1eb900 */
[----:B------:R-:W-:-:S03]  /*1330*/  IADD3 R67, PT, PT, -R148, 0xb0, R217 ;  /* 0x000000b094437810 */ /* 0x000fc60007ffe1d9 */
[----:B------:R-:W2:Y:S01]  /*1340*/  LDG.E.STRONG.SM R146, desc[UR4][R136.64+0xc] ;  /* 0x00000c0488927981 */ /* 0x000ea2000c1eb900 */
[----:B------:R-:W0:Y:S01]  /*1350*/  LDC R22, c[0x3][R22] ;  /* 0x00c0000016167b82 */ /* 0x000e220000000800 */
[----:B-1----:R-:W-:Y:S02]  /*1360*/  FFMA R33, R21, R14, R58 ;  /* 0x0000000e15217223 */ /* 0x002fe4000000003a */
[----:B------:R-:W2:Y:S01]  /*1370*/  LDG.E.STRONG.SM R199, desc[UR4][R136.64+0x10] ;  /* 0x0000100488c77981 */ /* 0x000ea2000c1eb900 */
[----:B------:R-:W-:-:S03]  /*1380*/  IADD3 R65, PT, PT, -R148, 0xb8, R217 ;  /* 0x000000b894417810 */ /* 0x000fc60007ffe1d9 */
[----:B------:R-:W2:Y:S01]  /*1390*/  LDG.E.STRONG.SM R78, desc[UR4][R98.64] ;  /* 0x00000004624e7981 */ /* 0x000ea2000c1eb900 */
[----:B------:R1:W1:Y:S01]  /*13a0*/  LDC R30, c[0x3][R62] ;  /* 0x00c000003e1e7b82 */ /* 0x0002620000000800 */
[----:B------:R-:W-:Y:S01]  /*13b0*/  FFMA R56, R56, R19, R33 ;  /* 0x0000001338387223 */ /* 0x000fe20000000021 */
[----:B------:R-:W-:Y:S01]  /*13c0*/  IADD3 R33, PT, PT, -R148, 0xb4, R217 ;  /* 0x000000b494217810 */ /* 0x000fe20007ffe1d9 */
[----:B------:R-:W2:Y:S04]  /*13d0*/  LDG.E.STRONG.SM R77, desc[UR4][R98.64+0x4] ;  /* 0x00000404624d7981 */ /* 0x000ea8000c1eb900 */
[----:B------:R-:W2:Y:S01]  /*13e0*/  LDG.E.STRONG.SM R76, desc[UR4][R98.64+0x8] ;  /* 0x00000804624c7981 */ /* 0x000ea2000c1eb900 */
[----:B------:R1:W1:Y:S01]  /*13f0*/  LDC R27, c[0x3][R69] ;  /* 0x00c00000451b7b82 */ /* 0x0002620000000800 */
[----:B0-----:R-:W-:-:S02]  /*1400*/  IMAD.WIDE R130, R54, 0x4, R98 ;  /* 0x0000000436827825 */ /* 0x001fc400078e0262 */
[----:B------:R-:W2:Y:S04]  /*1410*/  LDG.E.STRONG.SM R75, desc[UR4][R98.64+0xc] ;  /* 0x00000c04624b7981 */ /* 0x000ea8000c1eb900 */
[----:B------:R-:W2:Y:S01]  /*1420*/  LDG.E.STRONG.SM R74, desc[UR4][R98.64+0x10] ;  /* 0x00001004624a7981 */ /* 0x000ea2000c1eb900 */
[----:B------:R0:W0:Y:S01]  /*1430*/  LDC R21, c[0x3][R67] ;  /* 0x00c0000043157b82 */ /* 0x0000220000000800 */
[----:B------:R-:W-:Y:S01]  /*1440*/  FFMA R54, R59, R22, R56 ;  /* 0x000000163b367223 */ /* 0x000fe20000000038 */
[----:B------:R-:W-:Y:S01]  /*1450*/  IADD3 R58, PT, PT, -R148, 0xbc, R217 ;  /* 0x000000bc943a7810 */ /* 0x000fe20007ffe1d9 */
[----:B------:R-:W2:Y:S05]  /*1460*/  LDG.E.STRONG.SM R73, desc[UR4][R130.64] ;  /* 0x0000000482497981 */ /* 0x000eaa000c1eb900 */
[----:B-1----:R-:W1:Y:S01]  /*1470*/  LDC.64 R62, c[0x0][0x3a0] ;  /* 0x0000e800ff3e7b82 */ /* 0x002e620000000a00 */
[----:B------:R-:W-:-:S07]  /*1480*/  FFMA R57, R57, R30, R54 ;  /* 0x0000001e39397223 */ /* 0x000fce0000000036 */
[----:B------:R-:W1:Y:S01]  /*1490*/  LDC R33, c[0x3][R33] ;  /* 0x00c0000021217b82 */ /* 0x000e620000000800 */
[C-C-:B------:R-:W-:Y:S01]  /*14a0*/  IADD3 R69, PT, PT, -R148.reuse, 0xc0, R217.reuse ;  /* 0x000000c094457810 */ /* 0x140fe20007ffe1d9 */
[----:B------:R-:W2:Y:S01]  /*14b0*/  LDG.E.STRONG.SM R72, desc[UR4][R130.64+0x4] ;  /* 0x0000040482487981 */ /* 0x000ea2000c1eb900 */
[C-C-:B------:R-:W-:Y:S02]  /*14c0*/  IADD3 R122, PT, PT, -R148.reuse, 0xc8, R217.reuse ;  /* 0x000000c8947a7810 */ /* 0x140fe40007ffe1d9 */
[----:B------:R-:W-:Y:S01]  /*14d0*/  IADD3 R183, PT, PT, -R148, 0xcc, R217 ;  /* 0x000000cc94b77810 */ /* 0x000fe20007ffe1d9 */
[----:B------:R-:W2:Y:S02]  /*14e0*/  LDG.E.STRONG.SM R71, desc[UR4][R130.64+0x8] ;  /* 0x0000080482477981 */ /* 0x000ea4000c1eb900 */
[----:B------:R-:W5:Y:S01]  /*14f0*/  LDC R56, c[0x3][R65] ;  /* 0x00c0000041387b82 */ /* 0x000f620000000800 */
[----:B------:R-:W-:Y:S01]  /*1500*/  FFMA R59, R68, R27, R57 ;  /* 0x0000001b443b7223 */ /* 0x000fe20000000039 */
[C-C-:B------:R-:W-:Y:S01]  /*1510*/  IADD3 R182, PT, PT, -R148.reuse, 0xd0, R217.reuse ;  /* 0x000000d094b67810 */ /* 0x140fe20007ffe1d9 */
[----:B------:R-:W2:Y:S01]  /*1520*/  LDG.E.STRONG.SM R70, desc[UR4][R130.64+0xc] ;  /* 0x00000c0482467981 */ /* 0x000ea2000c1eb900 */
[----:B------:R-:W-:-:S02]  /*1530*/  IADD3 R181, PT, PT, -R148, 0xd4, R217 ;  /* 0x000000d494b57810 */ /* 0x000fc40007ffe1d9 */
[C-C-:B------:R-:W-:Y:S01]  /*1540*/  IADD3 R195, PT, PT, -R148.reuse, 0xd8, R217.reuse ;  /* 0x000000d894c37810 */ /* 0x140fe20007ffe1d9 */
[----:B0-----:R-:W2:Y:S01]  /*1550*/  LDG.E.STRONG.SM R67, desc[UR4][R130.64+0x10] ;  /* 0x0000100482437981 */ /* 0x001ea2000c1eb900 */
[----:B------:R-:W0:Y:S01]  /*1560*/  LDC R58, c[0x3][R58] ;  /* 0x00c000003a3a7b82 */ /* 0x000e220000000800 */
[----:B------:R-:W-:-:S07]  /*1570*/  IADD3 R54, PT, PT, -R148, 0xc4, R217 ;  /* 0x000000c494367810 */ /* 0x000fce0007ffe1d9 */
[----:B------:R5:W0:Y:S01]  /*1580*/  LDC R57, c[0x3][R69] ;  /* 0x00c0000045397b82 */ /* 0x000a220000000800 */
[----:B------:R-:W-:Y:S01]  /*1590*/  FFMA R59, R64, R21, R59 ;  /* 0x00000015403b7223 */ /* 0x000fe2000000003b */
[----:B-1----:R-:W-:-:S04]  /*15a0*/  IMAD.WIDE R126, R62, 0x4, R130 ;  /* 0x000000043e7e7825 */ /* 0x002fc800078e0282 */
[----:B------:R-:W-:Y:S01]  /*15b0*/  FFMA R62, R66, R33, R59 ;  /* 0x00000021423e7223 */ /* 0x000fe2000000003b */
[C-C-:B------:R-:W-:Y:S01]  /*15c0*/  IADD3 R194, PT, PT, -R148.reuse, 0xdc, R217.reuse ;  /* 0x000000dc94c27810 */ /* 0x140fe20007ffe1d9 */
[----:B------:R-:W2:Y:S01]  /*15d0*/  LDG.E.STRONG.SM R66, desc[UR4][R126.64] ;  /* 0x000000047e427981 */ /* 0x000ea2000c1eb900 */
[----:B------:R-:W1:Y:S01]  /*15e0*/  LDC R54, c[0x3][R54] ;  /* 0x00c0000036367b82 */ /* 0x000e620000000800 */
[----:B-----5:R-:W-:Y:S01]  /*15f0*/  FFMA R62, R61, R56, R62 ;  /* 0x000000383d3e7223 */ /* 0x020fe2000000003e */
[C-C-:B------:R-:W-:Y:S01]  /*1600*/  IADD3 R193, PT, PT, -R148.reuse, 0xe0, R217.reuse ;  /* 0x000000e094c17810 */ /* 0x140fe20007ffe1d9 */
[----:B------:R-:W5:Y:S01]  /*1610*/  LDG.E.STRONG.SM R69, desc[UR4][R126.64+0x4] ;  /* 0x000004047e457981 */ /* 0x000f62000c1eb900 */
[C-C-:B------:R-:W-:Y:S02]  /*1620*/  IADD3 R192, PT, PT, -R148.reuse, 0xe4, R217.reuse ;  /* 0x000000e494c07810 */ /* 0x140fe40007ffe1d9 */
[C-C-:B------:R-:W-:Y:S01]  /*1630*/  IADD3 R191, PT, PT, -R148.reuse, 0xe8, R217.reuse ;  /* 0x000000e894bf7810 */ /* 0x140fe20007ffe1d9 */
[----:B------:R-:W5:Y:S01]  /*1640*/  LDG.E.STRONG.SM R68, desc[UR4][R126.64+0x8] ;  /* 0x000008047e447981 */ /* 0x000f62000c1eb900 */
[----:B------:R-:W4:Y:S01]  /*1650*/  LDC R59, c[0x3][R122] ;  /* 0x00c000007a3b7b82 */ /* 0x000f220000000800 */
[----:B0-----:R-:W-:Y:S01]  /*1660*/  FFMA R123, R123, R58, R62 ;  /* 0x0000003a7b7b7223 */ /* 0x001fe2000000003e */
[----:B------:R-:W-:Y:S01]  /*1670*/  IADD3 R190, PT, PT, -R148, 0xec, R217 ;  /* 0x000000ec94be7810 */ /* 0x000fe20007ffe1d9 */
[----:B------:R-:W5:Y:S05]  /*1680*/  LDG.E.STRONG.SM R147, desc[UR4][R126.64+0xc] ;  /* 0x00000c047e937981 */ /* 0x000f6a000c1eb900 */
[----:B------:R-:W0:Y:S01]  /*1690*/  LDC R61, c[0x3][R183] ;  /* 0x00c00000b73d7b82 */ /* 0x000e220000000800 */
[----:B------:R-:W-:-:S07]  /*16a0*/  FFMA R180, R60, R57, R123 ;  /* 0x000000393cb47223 */ /* 0x000fce000000007b */
[----:B------:R-:W3:Y:S08]  /*16b0*/  LDC R62, c[0x3][R182] ;  /* 0x00c00000b63e7b82 */ /* 0x000ef00000000800 */
[----:B------:R-:W3:Y:S01]  /*16c0*/  LDC R60, c[0x3][R181] ;  /* 0x00c00000b53c7b82 */ /* 0x000ee20000000800 */
[----:B-1----:R-:W-:-:S07]  /*16d0*/  FFMA R179, R179, R54, R180 ;  /* 0x00000036b3b37223 */ /* 0x002fce00000000b4 */
[----:B------:R-:W1:Y:S08]  /*16e0*/  LDC.64 R64, c[0x0][0x3a0] ;  /* 0x0000e800ff407b82 */ /* 0x000e700000000a00 */
[----:B------:R-:W1:Y:S01]  /*16f0*/  LDC R195, c[0x3][R195] ;  /* 0x00c00000c3c37b82 */ /* 0x000e620000000800 */
[----:B----4-:R-:W-:-:S07]  /*1700*/  FFMA R179, R178, R59, R179 ;  /* 0x0000003bb2b37223 */ /* 0x010fce00000000b3 */
[----:B------:R-:W4:Y:S01]  /*1710*/  LDC R194, c[0x3][R194] ;  /* 0x00c00000c2c27b82 */ /* 0x000f220000000800 */
[----:B0-----:R-:W-:-:S07]  /*1720*/  FFMA R176, R176, R61, R179 ;  /* 0x0000003db0b07223 */ /* 0x001fce00000000b3 */
[----:B------:R-:W0:Y:S01]  /*1730*/  LDC R193, c[0x3][R193] ;  /* 0x00c00000c1c17b82 */ /* 0x000e220000000800 */
[----:B---3--:R-:W-:Y:S01]  /*1740*/  FFMA R176, R177, R62, R176 ;  /* 0x0000003eb1b07223 */ /* 0x008fe200000000b0 */
[----:B------:R-:W-:-:S06]  /*1750*/  IADD3 R189, PT, PT, -R148, 0xf0, R217 ;  /* 0x000000f094bd7810 */ /* 0x000fcc0007ffe1d9 */
[----:B------:R-:W3:Y:S01]  /*1760*/  LDC R192, c[0x3][R192] ;  /* 0x00c00000c0c07b82 */ /* 0x000ee20000000800 */
[----:B------:R-:W-:Y:S01]  /*1770*/  FFMA R157, R157, R60, R176 ;  /* 0x0000003c9d9d7223 */ /* 0x000fe200000000b0 */
[----:B-1----:R-:W-:Y:S02]  /*1780*/  IMAD.WIDE R122, R64, 0x4, R126 ;  /* 0x00000004407a7825 */ /* 0x002fe400078e027e */
[----:B------:R-:W5:Y:S04]  /*1790*/  LDG.E.STRONG.SM R64, desc[UR4][R126.64+0x10] ;  /* 0x000010047e407981 */ /* 0x000f68000c1eb900 */
[----:B------:R-:W1:Y:S01]  /*17a0*/  LDC R191, c[0x3][R191] ;  /* 0x00c00000bfbf7b82 */ /* 0x000e620000000800 */
[----:B------:R-:W-:Y:S01]  /*17b0*/  FFMA R174, R174, R195, R157 ;  /* 0x000000c3aeae7223 */ /* 0x000fe2000000009d */
[----:B------:R-:W5:Y:S06]  /*17c0*/  LDG.E.STRONG.SM R197, desc[UR4][R122.64] ;  /* 0x000000047ac57981 */ /* 0x000f6c000c1eb900 */
[----:B------:R-:W1:Y:S01]  /*17d0*/  LDC R190, c[0x3][R190] ;  /* 0x00c00000bebe7b82 */ /* 0x000e620000000800 */
[----:B----4-:R-:W-:Y:S01]  /*17e0*/  FFMA R113, R113, R194, R174 ;  /* 0x000000c271717223 */ /* 0x010fe200000000ae */
[----:B------:R-:W4:Y:S06]  /*17f0*/  LDG.E.STRONG.SM R218, desc[UR4][R122.64+0x4] ;  /* 0x000004047ada7981 */ /* 0x000f2c000c1eb900 */
[----:B------:R-:W1:Y:S01]  /*1800*/  LDC R189, c[0x3][R189] ;  /* 0x00c00000bdbd7b82 */ /* 0x000e620000000800 */
[----:B0-----:R-:W-:Y:S01]  /*1810*/  FFMA R112, R112, R193, R113 ;  /* 0x000000c170707223 */ /* 0x001fe20000000071 */
[----:B------:R-:W-:Y:S01]  /*1820*/  IADD3 R188, PT, PT, -R148, 0xf4, R217 ;  /* 0x000000f494bc7810 */ /* 0x000fe20007ffe1d9 */
[----:B------:R-:W4:Y:S05]  /*1830*/  LDG.E.STRONG.SM R227, desc[UR4][R122.64+0x10] ;  /* 0x000010047ae37981 */ /* 0x000f2a000c1eb900 */
[----:B------:R-:W0:Y:S01]  /*1840*/  LDC R157, c[0x0][0x3a0] ;  /* 0x0000e800ff9d7b82 */ /* 0x000e220000000800 */
[----:B---3--:R-:W-:-:S04]  /*1850*/  FFMA R115, R115, R192, R112 ;  /* 0x000000c073737223 */ /* 0x008fc80000000070 */
[----:B-1----:R-:W-:-:S04]  /*1860*/  FFMA R114, R114, R191, R115 ;  /* 0x000000bf72727223 */ /* 0x002fc80000000073 */
[----:B------:R-:W-:Y:S02]  /*1870*/  FFMA R113, R149, R190, R114 ;  /* 0x000000be95717223 */ /* 0x000fe40000000072 */
[----:B------:R-:W3:Y:S01]  /*1880*/  LDG.E.STRONG.SM R149, desc[UR4][R122.64+0x8] ;  /* 0x000008047a957981 */ /* 0x000ee2000c1eb900 */
[----:B------:R-:W-:Y:S01]  /*1890*/  IADD3 R187, PT, PT, -R148, 0xf8, R217 ;  /* 0x000000f894bb7810 */ /* 0x000fe20007ffe1d9 */
[----:B------:R-:W1:Y:S01]  /*18a0*/  LDC R188, c[0x3][R188] ;  /* 0x00c00000bcbc7b82 */ /* 0x000e620000000800 */
[----:B------:R-:W-:Y:S02]  /*18b0*/  FFMA R174, R152, R189, R113 ;  /* 0x000000bd98ae7223 */ /* 0x000fe40000000071 */
[----:B------:R-:W3:Y:S01]  /*18c0*/  LDG.E.STRONG.SM R152, desc[UR4][R122.64+0xc] ;  /* 0x00000c047a987981 */ /* 0x000ee2000c1eb900 */
[----:B------:R-:W-:-:S04]  /*18d0*/  IADD3 R186, PT, PT, -R148, 0xfc, R217 ;  /* 0x000000fc94ba7810 */ /* 0x000fc80007ffe1d9 */
[----:B------:R-:W1:Y:S01]  /*18e0*/  LDC R187, c[0x3][R187] ;  /* 0x00c00000bbbb7b82 */ /* 0x000e620000000800 */
[----:B0-----:R-:W-:-:S05]  /*18f0*/  IMAD.WIDE R112, R157, 0x4, R122 ;  /* 0x000000049d707825 */ /* 0x001fca00078e027a */
[----:B------:R-:W3:Y:S02]  /*1900*/  LDG.E.STRONG.SM R157, desc[UR4][R112.64] ;  /* 0x00000004709d7981 */ /* 0x000ee4000c1eb900 */
[----:B------:R-:W0:Y:S02]  /*1910*/  LDC R186, c[0x3][R186] ;  /* 0x00c00000baba7b82 */ /* 0x000e240000000800 */
[----:B------:R-:W3:Y:S01]  /*1920*/  LDG.E.STRONG.SM R228, desc[UR4][R112.64+0x4] ;  /* 0x0000040470e47981 */ /* 0x000ee2000c1eb900 */
[----:B-1----:R-:W-:-:S05]  /*1930*/  FFMA R155, R155, R188, R174 ;  /* 0x000000bc9b9b7223 */ /* 0x002fca00000000ae */
[----:B------:R-:W1:Y:S01]  /*1940*/  LDC.64 R114, c[0x0][0x380] ;  /* 0x0000e000ff727b82 */ /* 0x000e620000000a00 */
[----:B------:R-:W-:Y:S01]  /*1950*/  IADD3 R185, PT, PT, -R148, 0x100, R217 ;  /* 0x0000010094b97810 */ /* 0x000fe20007ffe1d9 */
[----:B------:R-:W-:Y:S02]  /*1960*/  IMAD R177, R154, UR8, R151 ;  /* 0x000000089ab17c24 */ /* 0x000fe4000f8e0297 */
[----:B------:R-:W3:Y:S01]  /*1970*/  LDG.E.STRONG.SM R154, desc[UR4][R112.64+0xc] ;  /* 0x00000c04709a7981 */ /* 0x000ee2000c1eb900 */
[----:B------:R-:W-:-:S03]  /*1980*/  FFMA R156, R156, R187, R155 ;  /* 0x000000bb9c9c7223 */ /* 0x000fc6000000009b */
[----:B------:R-:W3:Y:S01]  /*1990*/  LDG.E.STRONG.SM R155, desc[UR4][R112.64+0x8] ;  /* 0x00000804709b7981 */ /* 0x000ee2000c1eb900 */
[C-C-:B------:R-:W-:Y:S01]  /*19a0*/  IADD3 R184, PT, PT, -R148.reuse, 0x104, R217.reuse ;  /* 0x0000010494b87810 */ /* 0x140fe20007ffe1d9 */
[----:B------:R-:W1:Y:S01]  /*19b0*/  LDC R185, c[0x3][R185] ;  /* 0x00c00000b9b97b82 */ /* 0x000e620000000800 */
[C-C-:B------:R-:W-:Y:S01]  /*19c0*/  IADD3 R183, PT, PT, -R148.reuse, 0x108, R217.reuse ;  /* 0x0000010894b77810 */ /* 0x140fe20007ffe1d9 */
[----:B0-----:R-:W-:Y:S02]  /*19d0*/  FFMA R175, R175, R186, R156 ;  /* 0x000000baafaf7223 */ /* 0x001fe4000000009c */
[----:B------:R-:W3:Y:S04]  /*19e0*/  LDG.E.STRONG.SM R156, desc[UR4][R112.64+0x10] ;  /* 0x00001004709c7981 */ /* 0x000ee8000c1eb900 */
[----:B------:R-:W0:Y:S01]  /*19f0*/  LDC R184, c[0x3][R184] ;  /* 0x00c00000b8b87b82 */ /* 0x000e220000000800 */
[----:B------:R-:W-:-:S02]  /*1a00*/  IADD3 R182, PT, PT, -R148, 0x10c, R217 ;  /* 0x0000010c94b67810 */ /* 0x000fc40007ffe1d9 */
[----:B------:R-:W-:-:S05]  /*1a10*/  IADD3 R181, PT, PT, -R148, 0x110, R217 ;  /* 0x0000011094b57810 */ /* 0x000fca0007ffe1d9 */
[----:B------:R-:W2:Y:S01]  /*1a20*/  LDC R183, c[0x3][R183] ;  /* 0x00c00000b7b77b82 */ /* 0x000ea20000000800 */
[C---:B------:R-:W-:Y:S01]  /*1a30*/  IADD3 R180, PT, PT, -R148.reuse, 0x114, R217 ;  /* 0x0000011494b47810 */ /* 0x040fe20007ffe1d9 */
[----:B-1----:R-:W-:Y:S01]  /*1a40*/  IMAD.WIDE R114, R177, 0x4, R114 ;  /* 0x00000004b1727825 */ /* 0x002fe200078e0272 */
[----:B------:R-:W-:-:S04]  /*1a50*/  IADD3 R179, PT, PT, -R148, 0x118, R217 ;  /* 0x0000011894b37810 */ /* 0x000fc80007ffe1d9 */
[----:B------:R-:W3:Y:S01]  /*1a60*/  LDG.E.STRONG.SM R229, desc[UR4][R114.64] ;  /* 0x0000000472e57981 */ /* 0x000ee2000c1eb900 */
[----:B------:R-:W1:Y:S01]  /*1a70*/  LDC R182, c[0x3][R182] ;  /* 0x00c00000b6b67b82 */ /* 0x000e620000000800 */
[----:B------:R-:W-:-:S07]  /*1a80*/  IADD3 R178, PT, PT, -R148, 0x11c, R217 ;  /* 0x0000011c94b27810 */ /* 0x000fce0007ffe1d9 */
[----:B------:R-:W1:Y:S01]  /*1a90*/  LDC R181, c[0x3][R181] ;  /* 0x00c00000b5b57b82 */ /* 0x000e620000000800 */
[----:B------:R-:W-:-:S07]  /*1aa0*/  FFMA R166, R166, R185, R175 ;  /* 0x000000b9a6a67223 */ /* 0x000fce00000000af */
[----:B------:R-:W1:Y:S01]  /*1ab0*/  LDC R180, c[0x3][R180] ;  /* 0x00c00000b4b47b82 */ /* 0x000e620000000800 */
[C-C-:B------:R-:W-:Y:S01]  /*1ac0*/  IADD3 R177, PT, PT, -R148.reuse, 0x120, R217.reuse ;  /* 0x0000012094b17810 */ /* 0x140fe20007ffe1d9 */
[----:B0-----:R-:W-:Y:S01]  /*1ad0*/  FFMA R169, R169, R184, R166 ;  /* 0x000000b8a9a97223 */ /* 0x001fe200000000a6 */
[----:B------:R-:W-:Y:S01]  /*1ae0*/  IADD3 R176, PT, PT, -R148, 0x124, R217 ;  /* 0x0000012494b07810 */ /* 0x000fe20007ffe1d9 */
[----:B------:R-:W3:Y:S04]  /*1af0*/  LDG.E.STRONG.SM R220, desc[UR4][R114.64+0x4] ;  /* 0x0000040472dc7981 */ /* 0x000ee8000c1eb900 */
[----:B------:R-:W0:Y:S01]  /*1b00*/  LDC R179, c[0x3][R179] ;  /* 0x00c00000b3b37b82 */ /* 0x000e220000000800 */
[----:B--2---:R-:W-:Y:S01]  /*1b10*/  FFMA R168, R168, R183, R169 ;  /* 0x000000b7a8a87223 */ /* 0x004fe200000000a9 */
[C-C-:B------:R-:W-:Y:S01]  /*1b20*/  IADD3 R175, PT, PT, -R148.reuse, 0x128, R217.reuse ;  /* 0x0000012894af7810 */ /* 0x140fe20007ffe1d9 */
[----:B------:R-:W2:Y:S01]  /*1b30*/  LDG.E.STRONG.SM R225, desc[UR4][R114.64+0x8] ;  /* 0x0000080472e17981 */ /* 0x000ea2000c1eb900 */
[----:B------:R-:W-:-:S02]  /*1b40*/  IADD3 R174, PT, PT, -R148, 0x12c, R217 ;  /* 0x0000012c94ae7810 */ /* 0x000fc40007ffe1d9 */
[C-C-:B------:R-:W-:Y:S01]  /*1b50*/  IADD3 R200, PT, PT, -R148.reuse, 0x1bc, R217.reuse ;  /* 0x000001bc94c87810 */ /* 0x140fe20007ffe1d9 */
[----:B------:R-:W2:Y:S01]  /*1b60*/  LDG.E.STRONG.SM R226, desc[UR4][R114.64+0xc] ;  /* 0x00000c0472e27981 */ /* 0x000ea2000c1eb900 */
[----:B------:R-:W0:Y:S01]  /*1b70*/  LDC R178, c[0x3][R178] ;  /* 0x00c00000b2b27b82 */ /* 0x000e220000000800 */
[----:B-1----:R-:W-:Y:S01]  /*1b80*/  FFMA R171, R171, R182, R168 ;  /* 0x000000b6abab7223 */ /* 0x002fe200000000a8 */
[----:B------:R-:W-:Y:S01]  /*1b90*/  IADD3 R219, PT, PT, -R148, 0x1e4, R217 ;  /* 0x000001e494db7810 */ /* 0x000fe20007ffe1d9 */
[----:B------:R-:W2:Y:S05]  /*1ba0*/  LDG.E.STRONG.SM R230, desc[UR4][R114.64+0x10] ;  /* 0x0000100472e67981 */ /* 0x000eaa000c1eb900 */
[----:B------:R-:W1:Y:S01]  /*1bb0*/  LDC R177, c[0x3][R177] ;  /* 0x00c00000b1b17b82 */ /* 0x000e620000000800 */
[----:B------:R-:W-:-:S07]  /*1bc0*/  FFMA R172, R172, R181, R171 ;  /* 0x000000b5acac7223 */ /* 0x000fce00000000ab */
[----:B------:R-:W1:Y:S01]  /*1bd0*/  LDC R176, c[0x3][R176] ;  /* 0x00c00000b0b07b82 */ /* 0x000e620000000800 */
[----:B------:R-:W-:Y:S01]  /*1be0*/  FFMA R173, R173, R180, R172 ;  /* 0x000000b4adad7223 */ /* 0x000fe200000000ac */
[----:B------:R-:W-:-:S06]  /*1bf0*/  IADD3 R166, PT, PT, -R148, 0x130, R217 ;  /* 0x0000013094a67810 */ /* 0x000fcc0007ffe1d9 */
[----:B------:R-:W1:Y:S01]  /*1c00*/  LDC R175, c[0x3][R175] ;  /* 0x00c00000afaf7b82 */ /* 0x000e620000000800 */
[----:B0-----:R-:W-:Y:S01]  /*1c10*/  FFMA R170, R170, R179, R173 ;  /* 0x000000b3aaaa7223 */ /* 0x001fe200000000ad */
[----:B------:R-:W-:-:S06]  /*1c20*/  IADD3 R172, PT, PT, -R148, 0x134, R217 ;  /* 0x0000013494ac7810 */ /* 0x000fcc0007ffe1d9 */
[----:B------:R-:W0:Y:S01]  /*1c30*/  LDC R174, c[0x3][R174] ;  /* 0x00c00000aeae7b82 */ /* 0x000e220000000800 */
[----:B------:R-:W-:Y:S01]  /*1c40*/  FFMA R201, R201, R178, R170 ;  /* 0x000000b2c9c97223 */ /* 0x000fe200000000aa */
[----:B------:R-:W-:-:S06]  /*1c50*/  IADD3 R171, PT, PT, -R148, 0x138, R217 ;  /* 0x0000013894ab7810 */ /* 0x000fcc0007ffe1d9 */
[----:B------:R0:W5:Y:S01]  /*1c60*/  LDC R173, c[0x3][R166] ;  /* 0x00c00000a6ad7b82 */ /* 0x0001620000000800 */
[----:B-1----:R-:W-:Y:S01]  /*1c70*/  FFMA R196, R196, R177, R201 ;  /* 0x000000b1c4c47223 */ /* 0x002fe200000000c9 */
[----:B------:R-:W-:-:S06]  /*1c80*/  IADD3 R170, PT, PT, -R148, 0x13c, R217 ;  /* 0x0000013c94aa7810 */ /* 0x000fcc0007ffe1d9 */
[----:B------:R-:W1:Y:S01]  /*1c90*/  LDC R172, c[0x3][R172] ;  /* 0x00c00000acac7b82 */ /* 0x000e620000000800 */
[----:B------:R-:W-:Y:S01]  /*1ca0*/  FFMA R165, R165, R176, R196 ;  /* 0x000000b0a5a57223 */ /* 0x000fe200000000c4 */
[----:B------:R-:W-:-:S06]  /*1cb0*/  IADD3 R169, PT, PT, -R148, 0x140, R217 ;  /* 0x0000014094a97810 */ /* 0x000fcc0007ffe1d9 */
[----:B------:R-:W4:Y:S01]  /*1cc0*/  LDC R171, c[0x3][R171] ;  /* 0x00c00000abab7b82 */ /* 0x000f220000000800 */
[----:B------:R-:W-:Y:S01]  /*1cd0*/  FFMA R198, R198, R175, R165 ;  /* 0x000000afc6c67223 */ /* 0x000fe200000000a5 */
[----:B------:R-:W-:-:S06]  /*1ce0*/  IADD3 R168, PT, PT, -R148, 0x144, R217 ;  /* 0x0000014494a87810 */ /* 0x000fcc0007ffe1d9 */
[----:B------:R-:W4:Y:S01]  /*1cf0*/  LDC R170, c[0x3][R170] ;  /* 0x00c00000aaaa7b82 */ /* 0x000f220000000800 */
[----:B0-----:R-:W-:Y:S01]  /*1d00*/  FFMA R167, R167, R174, R198 ;  /* 0x000000aea7a77223 */ /* 0x001fe200000000c6 */
[----:B------:R-:W-:-:S06]  /*1d10*/  IADD3 R196, PT, PT, -R148, 0x148, R217 ;  /* 0x0000014894c47810 */ /* 0x000fcc0007ffe1d9 */
[----:B------:R-:W0:Y:S01]  /*1d20*/  LDC R169, c[0x3][R169] ;  /* 0x00c00000a9a97b82 */ /* 0x000e220000000800 */
[----:B------:R-:W-:Y:S01]  /*1d30*/  IADD3 R166, PT, PT, -R148, 0x14c, R217 ;  /* 0x0000014c94a67810 */ /* 0x000fe20007ffe1d9 */
[----:B-----5:R-:W-:-:S06]  /*1d40*/  FFMA R164, R164, R173, R167 ;  /* 0x000000ada4a47223 */ /* 0x020fcc00000000a7 */
[----:B------:R-:W5:Y:S01]  /*1d50*/  LDC R168, c[0x3][R168] ;  /* 0x00c00000a8a87b82 */ /* 0x000f620000000800 */
[----:B------:R-:W-:Y:S01]  /*1d60*/  IADD3 R165, PT, PT, -R148, 0x150, R217 ;  /* 0x0000015094a57810 */ /* 0x000fe20007ffe1d9 */
[----:B-1----:R-:W-:-:S06]  /*1d70*/  FFMA R163, R163, R172, R164 ;  /* 0x000000aca3a37223 */ /* 0x002fcc00000000a4 */
[----:B------:R-:W1:Y:S01]  /*1d80*/  LDC R167, c[0x3][R196] ;  /* 0x00c00000c4a77b82 */ /* 0x000e620000000800 */
[----:B------:R-:W-:Y:S01]  /*1d90*/  IADD3 R164, PT, PT, -R148, 0x154, R217 ;  /* 0x0000015494a47810 */ /* 0x000fe20007ffe1d9 */
[----:B----4-:R-:W-:-:S06]  /*1da0*/  FFMA R162, R162, R171, R163 ;  /* 0x000000aba2a27223 */ /* 0x010fcc00000000a3 */
[----:B------:R-:W4:Y:S01]  /*1db0*/  LDC R166, c[0x3][R166] ;  /* 0x00c00000a6a67b82 */ /* 0x000f220000000800 */
[----:B------:R-:W-:Y:S01]  /*1dc0*/  IADD3 R163, PT, PT, -R148, 0x158, R217 ;  /* 0x0000015894a37810 */ /* 0x000fe20007ffe1d9 */
[----:B------:R-:W-:-:S06]  /*1dd0*/  FFMA R161, R161, R170, R162 ;  /* 0x000000aaa1a17223 */ /* 0x000fcc00000000a2 */
[----:B------:R-:W4:Y:S01]  /*1de0*/  LDC R165, c[0x3][R165] ;  /* 0x00c00000a5a57b82 */ /* 0x000f220000000800 */
[----:B------:R-:W-:Y:S01]  /*1df0*/  IADD3 R162, PT, PT, -R148, 0x15c, R217 ;  /* 0x0000015c94a27810 */ /* 0x000fe20007ffe1d9 */
[----:B0-----:R-:W-:-:S06]  /*1e00*/  FFMA R160, R160, R169, R161 ;  /* 0x000000a9a0a07223 */ /* 0x001fcc00000000a1 */
        /* <DEDUP_REMOVED lines=27> */
[----:B------:R-:W3:Y:S01]  /*1fc0*/  LDC R91, c[0x3][R91] ;  /* 0x00c000005b5b7b82 */ /* 0x000ee20000000800 */
        /* <DEDUP_REMOVED lines=13> */
[----:B---3--:R-:W-:-:S06]  /*20a0*/  FFMA R82, R82, R91, R83 ;  /* 0x0000005b52527223 */ /* 0x008fcc0000000053 */
        /* <DEDUP_REMOVED lines=16> */
[----:B0-----:R-:W-:Y:S01]  /*21b0*/  FFMA R78, R78, R85, R199 ;  /* 0x000000554e4e7223 */ /* 0x001fe200000000c7 */
[----:B------:R-:W-:-:S06]  /*21c0*/  IADD3 R199, PT, PT, -R148, 0x1ac, R217 ;  /* 0x000001ac94c77810 */ /* 0x000fcc0007ffe1d9 */
[----:B------:R-:W0:Y:S01]  /*21d0*/  LDC R80, c[0x3][R80] ;  /* 0x00c0000050507b82 */ /* 0x000e220000000800 */
[----:B-----5:R-:W-:Y:S01]  /*21e0*/  FFMA R77, R77, R84, R78 ;  /* 0x000000544d4d7223 */ /* 0x020fe2000000004e */
[----:B------:R-:W-:-:S06]  /*21f0*/  IADD3 R146, PT, PT, -R148, 0x1b0, R217 ;  /* 0x000001b094927810 */ /* 0x000fcc0007ffe1d9 */
[----:B------:R-:W5:Y:S01]  /*2200*/  LDC R79, c[0x3][R79] ;  /* 0x00c000004f4f7b82 */ /* 0x000f620000000800 */
[----:B-1----:R-:W-:Y:S01]  /*2210*/  FFMA R76, R76, R83, R77 ;  /* 0x000000534c4c7223 */ /* 0x002fe2000000004d */
[----:B------:R-:W-:-:S06]  /*2220*/  IADD3 R198, PT, PT, -R148, 0x1b4, R217 ;  /* 0x000001b494c67810 */ /* 0x000fcc0007ffe1d9 */
[----:B------:R1:W2:Y:S01]  /*2230*/  LDC R78, c[0x3][R199] ;  /* 0x00c00000c74e7b82 */ /* 0x0002a20000000800 */
[----:B----4-:R-:W-:Y:S01]  /*2240*/  FFMA R75, R75, R82, R76 ;  /* 0x000000524b4b7223 */ /* 0x010fe2000000004c */
[----:B------:R-:W-:-:S06]  /*2250*/  IADD3 R196, PT, PT, -R148, 0x1b8, R217 ;  /* 0x000001b894c47810 */ /* 0x000fcc0007ffe1d9 */
[----:B------:R4:W2:Y:S01]  /*2260*/  LDC R77, c[0x3][R146] ;  /* 0x00c00000924d7b82 */ /* 0x0008a20000000800 */
[----:B---3--:R-:W-:-:S07]  /*2270*/  FFMA R74, R74, R81, R75 ;  /* 0x000000514a4a7223 */ /* 0x008fce000000004b */
[----:B------:R3:W3:Y:S01]  /*2280*/  LDC R76, c[0x3][R198] ;  /* 0x00c00000c64c7b82 */ /* 0x0006e20000000800 */
[----:B0-----:R-:W-:Y:S01]  /*2290*/  FFMA R73, R73, R80, R74 ;  /* 0x0000005049497223 */ /* 0x001fe2000000004a */
[----:B-1----:R-:W-:-:S06]  /*22a0*/  IADD3 R199, PT, PT, -R148, 0x1c0, R217 ;  /* 0x000001c094c77810 */ /* 0x002fcc0007ffe1d9 */
[----:B------:R0:W1:Y:S01]  /*22b0*/  LDC R75, c[0x3][R196] ;  /* 0x00c00000c44b7b82 */ /* 0x0000620000000800 */
[----:B-----5:R-:W-:Y:S01]  /*22c0*/  FFMA R72, R72, R79, R73 ;  /* 0x0000004f48487223 */ /* 0x020fe20000000049 */
[----:B----4-:R-:W-:-:S06]  /*22d0*/  IADD3 R146, PT, PT, -R148, 0x1c4, R217 ;  /* 0x000001c494927810 */ /* 0x010fcc0007ffe1d9 */
[----:B------:R-:W4:Y:S01]  /*22e0*/  LDC R74, c[0x3][R200] ;  /* 0x00c00000c84a7b82 */ /* 0x000f220000000800 */
[----:B--2---:R-:W-:-:S07]  /*22f0*/  FFMA R71, R71, R78, R72 ;  /* 0x0000004e47477223 */ /* 0x004fce0000000048 */
[----:B------:R-:W2:Y:S01]  /*2300*/  LDC R73, c[0x3][R199] ;  /* 0x00c00000c7497b82 */ /* 0x000ea20000000800 */
[----:B---3--:R-:W-:Y:S01]  /*2310*/  IADD3 R198, PT, PT, -R148, 0x1c8, R217 ;  /* 0x000001c894c67810 */ /* 0x008fe20007ffe1d9 */
[----:B------:R-:W-:-:S06]  /*2320*/  FFMA R70, R70, R77, R71 ;  /* 0x0000004d46467223 */ /* 0x000fcc0000000047 */
[----:B------:R-:W3:Y:S01]  /*2330*/  LDC R72, c[0x3][R146] ;  /* 0x00c0000092487b82 */ /* 0x000ee20000000800 */
[----:B------:R-:W-:Y:S01]  /*2340*/  FFMA R67, R67, R76, R70 ;  /* 0x0000004c43437223 */ /* 0x000fe20000000046 */
[----:B0-----:R-:W-:-:S06]  /*2350*/  IADD3 R196, PT, PT, -R148, 0x1cc, R217 ;  /* 0x000001cc94c47810 */ /* 0x001fcc0007ffe1d9 */
[----:B------:R-:W0:Y:S01]  /*2360*/  LDC R71, c[0x3][R198] ;  /* 0x00c00000c6477b82 */ /* 0x000e220000000800 */
[----:B-1----:R-:W-:-:S04]  /*2370*/  FFMA R66, R66, R75, R67 ;  /* 0x0000004b42427223 */ /* 0x002fc80000000043 */
[----:B----4-:R-:W-:-:S03]  /*2380*/  FFMA R69, R69, R74, R66 ;  /* 0x0000004a45457223 */ /* 0x010fc60000000042 */
[----:B------:R-:W1:Y:S01]  /*2390*/  LDC R70, c[0x3][R196] ;  /* 0x00c00000c4467b82 */ /* 0x000e620000000800 */
[----:B--2---:R-:W-:Y:S01]  /*23a0*/  FFMA R68, R68, R73, R69 ;  /* 0x0000004944447223 */ /* 0x004fe20000000045 */
[----:B------:R-:W-:-:S03]  /*23b0*/  IADD3 R69, PT, PT, -R148, 0x1d0, R217 ;  /* 0x000001d094457810 */ /* 0x000fc60007ffe1d9 */
[----:B---3--:R-:W-:Y:S01]  /*23c0*/  FFMA R147, R147, R72, R68 ;  /* 0x0000004893937223 */ /* 0x008fe20000000044 */
[C-C-:B------:R-:W-:Y:S02]  /*23d0*/  IADD3 R68, PT, PT, -R148.reuse, 0x1d4, R217.reuse ;  /* 0x000001d494447810 */ /* 0x140fe40007ffe1d9 */
[----:B------:R-:W2:Y:S01]  /*23e0*/  LDC R69, c[0x3][R69] ;  /* 0x00c0000045457b82 */ /* 0x000ea20000000800 */
[C-C-:B------:R-:W-:Y:S02]  /*23f0*/  IADD3 R67, PT, PT, -R148.reuse, 0x1d8, R217.reuse ;  /* 0x000001d894437810 */ /* 0x140fe40007ffe1d9 */
[----:B------:R-:W-:Y:S01]  /*2400*/  IADD3 R66, PT, PT, -R148, 0x1dc, R217 ;  /* 0x000001dc94427810 */ /* 0x000fe20007ffe1d9 */
[----:B0-----:R-:W-:-:S04]  /*2410*/  FFMA R64, R64, R71, R147 ;  /* 0x0000004740407223 */ /* 0x001fc80000000093 */
[----:B------:R-:W0:Y:S08]  /*2420*/  LDC R68, c[0x3][R68] ;  /* 0x00c0000044447b82 */ /* 0x000e300000000800 */
[----:B------:R-:W3:Y:S01]  /*2430*/  LDC.64 R146, c[0x0][0x3a0] ;  /* 0x0000e800ff927b82 */ /* 0x000ee20000000a00 */
[----:B-1----:R-:W-:Y:S01]  /*2440*/  FFMA R223, R197, R70, R64 ;  /* 0x00000046c5df7223 */ /* 0x002fe20000000040 */
[----:B------:R-:W-:-:S06]  /*2450*/  IADD3 R64, PT, PT, -R148, 0x1e0, R217 ;  /* 0x000001e094407810 */ /* 0x000fcc0007ffe1d9 */
[----:B------:R-:W1:Y:S08]  /*2460*/  LDC R67, c[0x3][R67] ;  /* 0x00c0000043437b82 */ /* 0x000e700000000800 */
[----:B------:R-:W4:Y:S01]  /*2470*/  LDC R66, c[0x3][R66] ;  /* 0x00c0000042427b82 */ /* 0x000f220000000800 */
[----:B------:R-:W-:-:S07]  /*2480*/  IADD3 R232, PT, PT, -R148, 0x1e8, R217 ;  /* 0x000001e894e87810 */ /* 0x000fce0007ffe1d9 */
[----:B------:R-:W5:Y:S01]  /*2490*/  LDC R64, c[0x3][R64] ;  /* 0x00c0000040407b82 */ /* 0x000f620000000800 */
[C-C-:B------:R-:W-:Y:S02]  /*24a0*/  IADD3 R236, PT, PT, -R148.reuse, 0x1ec, R217.reuse ;  /* 0x000001ec94ec7810 */ /* 0x140fe40007ffe1d9 */
[C-C-:B------:R-:W-:Y:S02]  /*24b0*/  IADD3 R233, PT, PT, -R148.reuse, 0x1f0, R217.reuse ;  /* 0x000001f094e97810 */ /* 0x140fe40007ffe1d9 */
[C-C-:B------:R-:W-:Y:S02]  /*24c0*/  IADD3 R234, PT, PT, -R148.reuse, 0x1f4, R217.reuse ;  /* 0x000001f494ea7810 */ /* 0x140fe40007ffe1d9 */
[C-C-:B------:R-:W-:Y:S01]  /*24d0*/  IADD3 R222, PT, PT, -R148.reuse, 0x1f8, R217.reuse ;  /* 0x000001f894de7810 */ /* 0x140fe20007ffe1d9 */
[----:B------:R-:W5:Y:S01]  /*24e0*/  LDC R219, c[0x3][R219] ;  /* 0x00c00000dbdb7b82 */ /* 0x000f620000000800 */
[C-C-:B------:R-:W-:Y:S02]  /*24f0*/  IADD3 R221, PT, PT, -R148.reuse, 0x1fc, R217.reuse ;  /* 0x000001fc94dd7810 */ /* 0x140fe40007ffe1d9 */
[----:B------:R-:W-:-:S02]  /*2500*/  IADD3 R216, PT, PT, -R148, 0x200, R217 ;  /* 0x0000020094d87810 */ /* 0x000fc40007ffe1d9 */
[C-C-:B------:R-:W-:Y:S02]  /*2510*/  IADD3 R215, PT, PT, -R148.reuse, 0x204, R217.reuse ;  /* 0x0000020494d77810 */ /* 0x140fe40007ffe1d9 */
[C-C-:B------:R-:W-:Y:S02]  /*2520*/  IADD3 R214, PT, PT, -R148.reuse, 0x208, R217.reuse ;  /* 0x0000020894d67810 */ /* 0x140fe40007ffe1d9 */
[C-C-:B------:R-:W-:Y:S02]  /*2530*/  IADD3 R213, PT, PT, -R148.reuse, 0x20c, R217.reuse ;  /* 0x0000020c94d57810 */ /* 0x140fe40007ffe1d9 */
[C-C-:B------:R-:W-:Y:S02]  /*2540*/  IADD3 R212, PT, PT, -R148.reuse, 0x210, R217.reuse ;  /* 0x0000021094d47810 */ /* 0x140fe40007ffe1d9 */
        /* <DEDUP_REMOVED lines=16> */
[----:B------:R-:W-:Y:S01]  /*2650*/  IADD3 R224, PT, PT, -R148, 0x250, R217 ;  /* 0x0000025094e07810 */ /* 0x000fe20007ffe1d9 */
[----:B--2---:R-:W-:-:S04]  /*2660*/  FFMA R148, R218, R69, R223 ;  /* 0x00000045da947223 */ /* 0x004fc800000000df */
[----:B0-----:R-:W-:Y:S01]  /*2670*/  FFMA R223, R149, R68, R148 ;  /* 0x0000004495df7223 */ /* 0x001fe20000000094 */
[----:B---3--:R-:W-:-:S04]  /*2680*/  IMAD.WIDE R148, R146, 0x4, R114 ;  /* 0x0000000492947825 */ /* 0x008fc800078e0272 */
[----:B-1----:R-:W-:Y:S01]  /*2690*/  FFMA R152, R152, R67, R223 ;  /* 0x0000004398987223 */ /* 0x002fe200000000df */
[----:B------:R-:W2:Y:S03]  /*26a0*/  LDG.E.STRONG.SM R231, desc[UR4][R148.64] ;  /* 0x0000000494e77981 */ /* 0x000ea6000c1eb900 */
[----:B----4-:R-:W-:Y:S01]  /*26b0*/  FFMA R152, R227, R66, R152 ;  /* 0x00000042e3987223 */ /* 0x010fe20000000098 */
[----:B------:R0:W1:Y:S01]  /*26c0*/  LDC R218, c[0x3][R232] ;  /* 0x00c00000e8da7b82 */ /* 0x0000620000000800 */
[----:B------:R-:W-:Y:S01]  /*26d0*/  IMAD R150, R153, R6, R150 ;  /* 0x0000000699967224 */ /* 0x000fe200078e0296 */
[----:B------:R-:W3:Y:S01]  /*26e0*/  LDG.E.STRONG.SM R227, desc[UR4][R148.64+0x8] ;  /* 0x0000080494e37981 */ /* 0x000ee2000c1eb900 */
[----:B-----5:R-:W-:-:S03]  /*26f0*/  FFMA R157, R157, R64, R152 ;  /* 0x000000409d9d7223 */ /* 0x020fc60000000098 */
[----:B0-----:R-:W4:Y:S02]  /*2700*/  LDG.E.STRONG.SM R232, desc[UR4][R148.64+0x4] ;  /* 0x0000040494e87981 */ /* 0x001f24000c1eb900 */
[----:B------:R0:W5:Y:S01]  /*2710*/  LDC R217, c[0x3][R236] ;  /* 0x00c00000ecd97b82 */ /* 0x0001620000000800 */
[----:B------:R-:W-:-:S07]  /*2720*/  FFMA R228, R228, R219, R157 ;  /* 0x000000dbe4e47223 */ /* 0x000fce000000009d */
[----:B------:R-:W5:Y:S01]  /*2730*/  LDC.64 R152, c[0x0][0x388] ;  /* 0x0000e200ff987b82 */ /* 0x000f620000000a00 */
[----:B------:R-:W-:Y:S02]  /*2740*/  IMAD R237, R36, R150, R151 ;  /* 0x0000009624ed7224 */ /* 0x000fe400078e0297 */
[----:B------:R-:W-:-:S05]  /*2750*/  IMAD.WIDE R150, R235, 0x4, R148 ;  /* 0x00000004eb967825 */ /* 0x000fca00078e0294 */
[----:B------:R0:W5:Y:S01]  /*2760*/  LDC R223, c[0x3][R233] ;  /* 0x00c00000e9df7b82 */ /* 0x0001620000000800 */
[----:B------:R-:W3:Y:S07]  /*2770*/  LDG.E.STRONG.SM R235, desc[UR4][R150.64] ;  /* 0x0000000496eb7981 */ /* 0x000eee000c1eb900 */
[----:B------:R-:W5:Y:S01]  /*2780*/  LDC R157, c[0x0][0x3a0] ;  /* 0x0000e800ff9d7b82 */ /* 0x000f620000000800 */
[----:B0-----:R-:W3:Y:S07]  /*2790*/  LDG.E.STRONG.SM R233, desc[UR4][R148.64+0xc] ;  /* 0x00000c0494e97981 */ /* 0x001eee000c1eb900 */
[----:B------:R0:W0:Y:S01]  /*27a0*/  LDC R146, c[0x3][R234] ;  /* 0x00c00000ea927b82 */ /* 0x0000220000000800 */
[----:B------:R-:W3:Y:S01]  /*27b0*/  LDG.E.STRONG.SM R236, desc[UR4][R150.64+0x4] ;  /* 0x0000040496ec7981 */ /* 0x000ee2000c1eb900 */
[----:B-1----:R-:W-:Y:S01]  /*27c0*/  FFMA R155, R155, R218, R228 ;  /* 0x000000da9b9b7223 */ /* 0x002fe200000000e4 */
[----:B-----5:R-:W-:-:S02]  /*27d0*/  IMAD.WIDE R152, R237, 0x4, R152 ;  /* 0x00000004ed987825 */ /* 0x020fc400078e0298 */
[----:B------:R-:W5:Y:S04]  /*27e0*/  LDG.E.STRONG.SM R228, desc[UR4][R150.64+0x8] ;  /* 0x0000080496e47981 */ /* 0x000f68000c1eb900 */
[----:B0-----:R-:W5:Y:S01]  /*27f0*/  LDG.E.STRONG.SM R234, desc[UR4][R148.64+0x10] ;  /* 0x0000100494ea7981 */ /* 0x001f62000c1eb900 */
[----:B------:R-:W-:Y:S01]  /*2800*/  FFMA R155, R154, R217, R155 ;  /* 0x000000d99a9b7223 */ /* 0x000fe2000000009b */
[----:B------:R-:W0:Y:S02]  /*2810*/  LDC R237, c[0x0][0x3a0] ;  /* 0x0000e800ffed7b82 */ /* 0x000e240000000800 */
[----:B------:R-:W5:Y:S01]  /*2820*/  LDG.E.STRONG.SM R250, desc[UR4][R150.64+0xc] ;  /* 0x00000c0496fa7981 */ /* 0x000f62000c1eb900 */
[----:B------:R-:W-:Y:S01]  /*2830*/  FFMA R156, R156, R223, R155 ;  /* 0x000000df9c9c7223 */ /* 0x000fe2000000009b */
[----:B------:R-:W-:-:S02]  /*2840*/  IMAD.WIDE R154, R157, 0x4, R150 ;  /* 0x000000049d9a7825 */ /* 0x000fc400078e0296 */
[----:B------:R-:W5:Y:S04]  /*2850*/  LDG.E.STRONG.SM R249, desc[UR4][R150.64+0x10] ;  /* 0x0000100496f97981 */ /* 0x000f68000c1eb900 */
[----:B------:R-:W5:Y:S04]  /*2860*/  LDG.E.STRONG.SM R248, desc[UR4][R154.64] ;  /* 0x000000049af87981 */ /* 0x000f68000c1eb900 */
[----:B------:R-:W5:Y:S04]  /*2870*/  LDG.E.STRONG.SM R247, desc[UR4][R154.64+0x4] ;  /* 0x000004049af77981 */ /* 0x000f68000c1eb900 */
[----:B------:R-:W5:Y:S01]  /*2880*/  LDG.E.STRONG.SM R246, desc[UR4][R154.64+0x8] ;  /* 0x000008049af67981 */ /* 0x000f62000c1eb900 */
[----:B------:R-:W-:-:S03]  /*2890*/  FFMA R229, R229, R146, R156 ;  /* 0x00000092e5e57223 */ /* 0x000fc6000000009c */
[----:B------:R-:W5:Y:S01]  /*28a0*/  LDG.E.STRONG.SM R245, desc[UR4][R154.64+0xc] ;  /* 0x00000c049af57981 */ /* 0x000f62000c1eb900 */
[----:B0-----:R-:W-:-:S03]  /*28b0*/  IMAD.WIDE R156, R237, 0x4, R154 ;  /* 0x00000004ed9c7825 */ /* 0x001fc600078e029a */
[----:B------:R-:W5:Y:S04]  /*28c0*/  LDG.E.STRONG.SM R244, desc[UR4][R154.64+0x10] ;  /* 0x000010049af47981 */ /* 0x000f68000c1eb900 */
[----:B------:R-:W5:Y:S04]  /*28d0*/  LDG.E.STRONG.SM R243, desc[UR4][R156.64] ;  /* 0x000000049cf37981 */ /* 0x000f68000c1eb900 */
[----:B------:R-:W5:Y:S04]  /*28e0*/  LDG.E.STRONG.SM R242, desc[UR4][R156.64+0x4] ;  /* 0x000004049cf27981 */ /* 0x000f68000c1eb900 */
[----:B------:R-:W5:Y:S04]  /*28f0*/  LDG.E.STRONG.SM R241, desc[UR4][R156.64+0x8] ;  /* 0x000008049cf17981 */ /* 0x000f68000c1eb900 */
[----:B------:R-:W5:Y:S04]  /*2900*/  LDG.E.STRONG.SM R240, desc[UR4][R156.64+0xc] ;  /* 0x00000c049cf07981 */ /* 0x000f68000c1eb900 */
[----:B------:R-:W5:Y:S04]  /*2910*/  LDG.E.STRONG.SM R239, desc[UR4][R156.64+0x10] ;  /* 0x000010049cef7981 */ /* 0x000f68000c1eb900 */
[----:B------:R-:W5:Y:S01]  /*2920*/  LDG.E R237, desc[UR4][R152.64] ;  /* 0x0000000498ed7981 */ /* 0x000f62000c1e1900 */
[----:B------:R-:W0:Y:S08]  /*2930*/  LDC R222, c[0x3][R222] ;  /* 0x00c00000dede7b82 */ /* 0x000e300000000800 */
[----:B------:R-:W1:Y:S08]  /*2940*/  LDC R238, c[0x3][R221] ;  /* 0x00c00000ddee7b82 */ /* 0x000e700000000800 */
[----:B------:R-:W1:Y:S08]  /*2950*/  LDC R251, c[0x3][R216] ;  /* 0x00c00000d8fb7b82 */ /* 0x000e700000000800 */
[----:B------:R-:W1:Y:S01]  /*2960*/  LDC R215, c[0x3][R215] ;  /* 0x00c00000d7d77b82 */ /* 0x000e620000000800 */
[----:B0-----:R-:W-:-:S07]  /*2970*/  FFMA R220, R220, R222, R229 ;  /* 0x000000dedcdc7223 */ /* 0x001fce00000000e5 */
[----:B------:R-:W2:Y:S01]  /*2980*/  LDC R214, c[0x3][R214] ;  /* 0x00c00000d6d67b82 */ /* 0x000ea20000000800 */
[----:B-1----:R-:W-:-:S07]  /*2990*/  FFMA R225, R225, R238, R220 ;  /* 0x000000eee1e17223 */ /* 0x002fce00000000dc */
[----:B------:R-:W4:Y:S08]  /*29a0*/  LDC R213, c[0x3][R213] ;  /* 0x00c00000d5d57b82 */ /* 0x000f300000000800 */
[----:B------:R-:W3:Y:S01]  /*29b0*/  LDC R212, c[0x3][R212] ;  /* 0x00c00000d4d47b82 */ /* 0x000ee20000000800 */
[----:B------:R-:W-:-:S07]  /*29c0*/  FFMA R229, R226, R251, R225 ;  /* 0x000000fbe2e57223 */ /* 0x000fce00000000e1 */
[----:B------:R0:W1:Y:S01]  /*29d0*/  LDC R220, c[0x3][R211] ;  /* 0x00c00000d3dc7b82 */ /* 0x0000620000000800 */
[----:B------:R-:W-:-:S07]  /*29e0*/  FFMA R230, R230, R215, R229 ;  /* 0x000000d7e6e67223 */ /* 0x000fce00000000e5 */
[----:B------:R0:W5:Y:S08]  /*29f0*/  LDC R225, c[0x3][R210] ;  /* 0x00c00000d2e17b82 */ /* 0x0001700000000800 */
[----:B------:R0:W5:Y:S08]  /*2a00*/  LDC R216, c[0x3][R209] ;  /* 0x00c00000d1d87b82 */ /* 0x0001700000000800 */
[----:B------:R1:W5:Y:S08]  /*2a10*/  LDC R221, c[0x3][R208] ;  /* 0x00c00000d0dd7b82 */ /* 0x0003700000000800 */
[----:B------:R-:W5:Y:S08]  /*2a20*/  LDC R207, c[0x3][R207] ;  /* 0x00c00000cfcf7b82 */ /* 0x000f700000000800 */
[----:B------:R1:W5:Y:S08]  /*2a30*/  LDC R226, c[0x3][R205] ;  /* 0x00c00000cde27b82 */ /* 0x0003700000000800 */
[----:B0-----:R-:W0:Y:S08]  /*2a40*/  LDC R211, c[0x3][R204] ;  /* 0x00c00000ccd37b82 */ /* 0x001e300000000800 */
[----:B------:R-:W0:Y:S08]  /*2a50*/  LDC R210, c[0x3][R203] ;  /* 0x00c00000cbd27b82 */ /* 0x000e300000000800 */
[----:B------:R-:W0:Y:S08]  /*2a60*/  LDC R209, c[0x3][R202] ;  /* 0x00c00000cad17b82 */ /* 0x000e300000000800 */
[----:B-1----:R-:W1:Y:S08]  /*2a70*/  LDC R208, c[0x3][R201] ;  /* 0x00c00000c9d07b82 */ /* 0x002e700000000800 */
[----:B------:R-:W1:Y:S08]  /*2a80*/  LDC R229, c[0x3][R200] ;  /* 0x00c00000c8e57b82 */ /* 0x000e700000000800 */
[----:B------:R-:W1:Y:S01]  /*2a90*/  LDC R205, c[0x3][R198] ;  /* 0x00c00000c6cd7b82 */ /* 0x000e620000000800 */
[----:B--2---:R-:W-:-:S04]  /*2aa0*/  FFMA R231, R231, R214, R230 ;  /* 0x000000d6e7e77223 */ /* 0x004fc800000000e6 */
[----:B----4-:R-:W-:-:S04]  /*2ab0*/  FFMA R232, R232, R213, R231 ;  /* 0x000000d5e8e87223 */ /* 0x010fc800000000e7 */
[----:B---3--:R-:W-:Y:S02]  /*2ac0*/  FFMA R232, R227, R212, R232 ;  /* 0x000000d4e3e87223 */ /* 0x008fe400000000e8 */
[----:B------:R-:W2:Y:S02]  /*2ad0*/  LDC R227, c[0x3][R206] ;  /* 0x00c00000cee37b82 */ /* 0x000ea40000000800 */
[----:B------:R-:W-:-:S04]  /*2ae0*/  FFMA R233, R233, R220, R232 ;  /* 0x000000dce9e97223 */ /* 0x000fc800000000e8 */
[----:B-----5:R-:W-:-:S04]  /*2af0*/  FFMA R234, R234, R225, R233 ;  /* 0x000000e1eaea7223 */ /* 0x020fc800000000e9 */
[----:B------:R-:W-:-:S04]  /*2b00*/  FFMA R235, R235, R216, R234 ;  /* 0x000000d8ebeb7223 */ /* 0x000fc800000000ea */
[----:B------:R-:W-:-:S04]  /*2b10*/  FFMA R235, R236, R221, R235 ;  /* 0x000000ddeceb7223 */ /* 0x000fc800000000eb */
[----:B------:R-:W-:-:S04]  /*2b20*/  FFMA R235, R228, R207, R235 ;  /* 0x000000cfe4eb7223 */ /* 0x000fc800000000eb */
[----:B--2---:R-:W-:Y:S01]  /*2b30*/  FFMA R250, R250, R227, R235 ;  /* 0x000000e3fafa7223 */ /* 0x004fe200000000eb */
[----:B------:R-:W2:Y:S03]  /*2b40*/  LDC R206, c[0x3][R199] ;  /* 0x00c00000c7ce7b82 */ /* 0x000ea60000000800 */
[----:B------:R-:W-:-:S04]  /*2b50*/  FFMA R249, R249, R226, R250 ;  /* 0x000000e2f9f97223 */ /* 0x000fc800000000fa */
[----:B0-----:R-:W-:Y:S01]  /*2b60*/  FFMA R248, R248, R211, R249 ;  /* 0x000000d3f8f87223 */ /* 0x001fe200000000f9 */
[----:B------:R-:W0:Y:S03]  /*2b70*/  LDC R204, c[0x3][R197] ;  /* 0x00c00000c5cc7b82 */ /* 0x000e260000000800 */
[----:B------:R-:W-:-:S04]  /*2b80*/  FFMA R247, R247, R210, R248 ;  /* 0x000000d2f7f77223 */ /* 0x000fc800000000f8 */
[----:B------:R-:W-:Y:S01]  /*2b90*/  FFMA R246, R246, R209, R247 ;  /* 0x000000d1f6f67223 */ /* 0x000fe200000000f7 */
[----:B------:R-:W3:Y:S03]  /*2ba0*/  LDC R203, c[0x3][R224] ;  /* 0x00c00000e0cb7b82 */ /* 0x000ee60000000800 */
[----:B-1----:R-:W-:-:S05]  /*2bb0*/  FFMA R245, R245, R208, R246 ;  /* 0x000000d0f5f57223 */ /* 0x002fca00000000f6 */
[----:B------:R-:W1:Y:S01]  /*2bc0*/  LDC R196, c[0x3][R196] ;  /* 0x00c00000c4c47b82 */ /* 0x000e620000000800 */
[----:B------:R-:W-:-:S04]  /*2bd0*/  FFMA R244, R244, R229, R245 ;  /* 0x000000e5f4f47223 */ /* 0x000fc800000000f5 */
[----:B--2---:R-:W-:-:S04]  /*2be0*/  FFMA R243, R243, R206, R244 ;  /* 0x000000cef3f37223 */ /* 0x004fc800000000f4 */
[----:B------:R-:W-:-:S04]  /*2bf0*/  FFMA R242, R242, R205, R243 ;  /* 0x000000cdf2f27223 */ /* 0x000fc800000000f3 */
[----:B0-----:R-:W-:-:S04]  /*2c00*/  FFMA R241, R241, R204, R242 ;  /* 0x000000ccf1f17223 */ /* 0x001fc800000000f2 */
[----:B---3--:R-:W-:-:S04]  /*2c10*/  FFMA R240, R240, R203, R241 ;  /* 0x000000cbf0f07223 */ /* 0x008fc800000000f1 */
[----:B-1----:R-:W-:-:S04]  /*2c20*/  FFMA R198, R239, R196, R240 ;  /* 0x000000c4efc67223 */ /* 0x002fc800000000f0 */
[----:B------:R-:W-:-:S05]  /*2c30*/  FADD R198, R198, R237 ;  /* 0x000000edc6c67221 */ /* 0x000fca0000000000 */
[----:B------:R-:W-:-:S04]  /*2c40*/  FSETP.GE.AND P0, PT, R198, UR11, PT ;  /* 0x0000000bc6007c0b */ /* 0x000fc8000bf06000 */
[----:B------:R-:W-:-:S05]  /*2c50*/  FSEL R197, R198, RZ, !P0 ;  /* 0x000000ffc6c57208 */ /* 0x000fca0004000000 */
[----:B------:R0:W-:Y:S04]  /*2c60*/  STG.E desc[UR4][R152.64], R197 ;  /* 0x000000c598007986 */ /* 0x0001e8000c101904 */
[----:B------:R-:W2:Y:S04]  /*2c70*/  LDG.E.STRONG.SM R202, desc[UR4][R102.64+0x4] ;  /* 0x0000040466ca7981 */ /* 0x000ea8000c1eb900 */
[----:B------:R-:W3:Y:S04]  /*2c80*/  LDG.E.STRONG.SM R232, desc[UR4][R102.64+0x8] ;  /* 0x0000080466e87981 */ /* 0x000ee8000c1eb900 */
[----:B------:R-:W4:Y:S04]  /*2c90*/  LDG.E.STRONG.SM R234, desc[UR4][R102.64+0xc] ;  /* 0x00000c0466ea7981 */ /* 0x000f28000c1eb900 */
[----:B------:R-:W5:Y:S04]  /*2ca0*/  LDG.E.STRONG.SM R235, desc[UR4][R102.64+0x10] ;  /* 0x0000100466eb7981 */ /* 0x000f68000c1eb900 */
[----:B------:R-:W5:Y:S04]  /*2cb0*/  LDG.E.STRONG.SM R236, desc[UR4][R102.64+0x14] ;  /* 0x0000140466ec7981 */ /* 0x000f68000c1eb900 */
[----:B------:R-:W5:Y:S04]  /*2cc0*/  LDG.E.STRONG.SM R237, desc[UR4][R134.64+0x4] ;  /* 0x0000040486ed7981 */ /* 0x000f68000c1eb900 */
[----:B------:R-:W5:Y:S04]  /*2cd0*/  LDG.E.STRONG.SM R239, desc[UR4][R134.64+0x8] ;  /* 0x0000080486ef7981 */ /* 0x000f68000c1eb900 */
[----:B------:R-:W5:Y:S04]  /*2ce0*/  LDG.E.STRONG.SM R240, desc[UR4][R134.64+0xc] ;  /* 0x00000c0486f07981 */ /* 0x000f68000c1eb900 */
[----:B------:R-:W5:Y:S04]  /*2cf0*/  LDG.E.STRONG.SM R241, desc[UR4][R134.64+0x10] ;  /* 0x0000100486f17981 */ /* 0x000f68000c1eb900 */
[----:B------:R-:W5:Y:S04]  /*2d00*/  LDG.E.STRONG.SM R242, desc[UR4][R134.64+0x14] ;  /* 0x0000140486f27981 */ /* 0x000f68000c1eb900 */
[----:B------:R-:W5:Y:S04]  /*2d10*/  LDG.E.STRONG.SM R224, desc[UR4][R120.64+0x4] ;  /* 0x0000040478e07981 */ /* 0x000f68000c1eb900 */
[----:B0-----:R-:W5:Y:S04]  /*2d20*/  LDG.E.STRONG.SM R197, desc[UR4][R120.64+0x8] ;  /* 0x0000080478c57981 */ /* 0x001f68000c1eb900 */
        /* <DEDUP_REMOVED lines=14> */
[----:B------:R-:W5:Y:S01]  /*2e10*/  LDG.E.STRONG.SM R246, desc[UR4][R128.64+0x4] ;  /* 0x0000040480f67981 */ /* 0x000f62000c1eb900 */
[----:B--2---:R-:W-:-:S04]  /*2e20*/  FFMA R202, R45, R202, R38 ;  /* 0x000000ca2dca7223 */ /* 0x004fc80000000026 */
[----:B---3--:R-:W-:-:S04]  /*2e30*/  FFMA R202, R49, R232, R202 ;  /* 0x000000e831ca7223 */ /* 0x008fc800000000ca */
[----:B----4-:R-:W-:Y:S02]  /*2e40*/  FFMA R202, R11, R234, R202 ;  /* 0x000000ea0bca7223 */ /* 0x010fe400000000ca */
[----:B------:R-:W2:Y:S02]  /*2e50*/  LDG.E.STRONG.SM R234, desc[UR4][R124.64+0x4] ;  /* 0x000004047cea7981 */ /* 0x000ea4000c1eb900 */
[----:B-----5:R-:W-:Y:S02]  /*2e60*/  FFMA R235, R51, R235, R202 ;  /* 0x000000eb33eb7223 */ /* 0x020fe400000000ca */
[----:B------:R-:W3:Y:S02]  /*2e70*/  LDG.E.STRONG.SM R202, desc[UR4][R144.64+0x8] ;  /* 0x0000080490ca7981 */ /* 0x000ee4000c1eb900 */
[----:B------:R-:W-:-:S04]  /*2e80*/  FFMA R236, R34, R236, R235 ;  /* 0x000000ec22ec7223 */ /* 0x000fc800000000eb */
[----:B------:R-:W-:Y:S02]  /*2e90*/  FFMA R237, R31, R237, R236 ;  /* 0x000000ed1fed7223 */ /* 0x000fe400000000ec */
[----:B------:R-:W4:Y:S02]  /*2ea0*/  LDG.E.STRONG.SM R236, desc[UR4][R104.64+0x8] ;  /* 0x0000080468ec7981 */ /* 0x000f24000c1eb900 */
[----:B------:R-:W-:Y:S02]  /*2eb0*/  FFMA R237, R48, R239, R237 ;  /* 0x000000ef30ed7223 */ /* 0x000fe400000000ed */
[----:B------:R-:W5:Y:S02]  /*2ec0*/  LDG.E.STRONG.SM R239, desc[UR4][R104.64+0x14] ;  /* 0x0000140468ef7981 */ /* 0x000f64000c1eb900 */
[----:B------:R-:W-:Y:S02]  /*2ed0*/  FFMA R240, R28, R240, R237 ;  /* 0x000000f01cf07223 */ /* 0x000fe400000000ed */
[----:B------:R-:W2:Y:S02]  /*2ee0*/  LDG.E.STRONG.SM R237, desc[UR4][R128.64+0x10] ;  /* 0x0000100480ed7981 */ /* 0x000ea4000c1eb900 */
[----:B------:R-:W-:-:S02]  /*2ef0*/  FFMA R240, R25, R241, R240 ;  /* 0x000000f119f07223 */ /* 0x000fc400000000f0 */
[----:B------:R-:W2:Y:S02]  /*2f00*/  LDG.E.STRONG.SM R241, desc[UR4][R128.64+0x8] ;  /* 0x0000080480f17981 */ /* 0x000ea4000c1eb900 */
[----:B------:R-:W-:Y:S02]  /*2f10*/  FFMA R240, R53, R242, R240 ;  /* 0x000000f235f07223 */ /* 0x000fe400000000f0 */
[----:B------:R-:W2:Y:S02]  /*2f20*/  LDG.E.STRONG.SM R242, desc[UR4][R128.64+0xc] ;  /* 0x00000c0480f27981 */ /* 0x000ea4000c1eb900 */
[----:B------:R-:W-:Y:S02]  /*2f30*/  FFMA R235, R23, R224, R240 ;  /* 0x000000e017eb7223 */ /* 0x000fe400000000f0 */
[----:B------:R-:W4:Y:S02]  /*2f40*/  LDG.E.STRONG.SM R224, desc[UR4][R144.64+0xc] ;  /* 0x00000c0490e07981 */ /* 0x000f24000c1eb900 */
[----:B------:R-:W-:-:S02]  /*2f50*/  FFMA R232, R20, R197, R235 ;  /* 0x000000c514e87223 */ /* 0x000fc400000000eb */
[----:B------:R-:W5:Y:S02]  /*2f60*/  LDG.E.STRONG.SM R197, desc[UR4][R144.64+0x10] ;  /* 0x0000100490c57981 */ /* 0x000f64000c1eb900 */
[----:B------:R-:W-:Y:S02]  /*2f70*/  FFMA R232, R7, R230, R232 ;  /* 0x000000e607e87223 */ /* 0x000fe400000000e8 */
[----:B------:R-:W2:Y:S02]  /*2f80*/  LDG.E.STRONG.SM R230, desc[UR4][R144.64+0x14] ;  /* 0x0000140490e67981 */ /* 0x000ea4000c1eb900 */
[----:B------:R-:W-:Y:S02]  /*2f90*/  FFMA R228, R17, R228, R232 ;  /* 0x000000e411e47223 */ /* 0x000fe400000000e8 */
[----:B------:R-:W2:Y:S02]  /*2fa0*/  LDG.E.STRONG.SM R232, desc[UR4][R104.64+0x4] ;  /* 0x0000040468e87981 */ /* 0x000ea4000c1eb900 */
[----:B------:R-:W-:-:S02]  /*2fb0*/  FFMA R235, R15, R200, R228 ;  /* 0x000000c80feb7223 */ /* 0x000fc400000000e4 */
[----:B------:R-:W2:Y:S02]  /*2fc0*/  LDG.E.STRONG.SM R240, desc[UR4][R104.64+0xc] ;  /* 0x00000c0468f07981 */ /* 0x000ea4000c1eb900 */
[----:B------:R-:W-:Y:S02]  /*2fd0*/  FFMA R235, R52, R201, R235 ;  /* 0x000000c934eb7223 */ /* 0x000fe400000000eb */
[----:B------:R0:W2:Y:S02]  /*2fe0*/  LDG.E.STRONG.SM R201, desc[UR4][R104.64+0x10] ;  /* 0x0000100468c97981 */ /* 0x0000a4000c1eb900 */
[----:B------:R-:W-:Y:S02]  /*2ff0*/  FFMA R200, R12, R233, R235 ;  /* 0x000000e90cc87223 */ /* 0x000fe400000000eb */
[----:B------:R-:W2:Y:S04]  /*3000*/  LDG.E.STRONG.SM R235, desc[UR4][R128.64+0x14] ;  /* 0x0000140480eb7981 */ /* 0x000ea8000c1eb900 */
[----:B------:R-:W2:Y:S01]  /*3010*/  LDG.E.STRONG.SM R233, desc[UR4][R124.64+0x8] ;  /* 0x000008047ce97981 */ /* 0x000ea2000c1eb900 */
[----:B0-----:R-:W-:-:S03]  /*3020*/  FFMA R105, R9, R102, R200 ;  /* 0x0000006609697223 */ /* 0x001fc600000000c8 */
[----:B------:R-:W2:Y:S01]  /*3030*/  LDG.E.STRONG.SM R104, desc[UR4][R124.64+0x10] ;  /* 0x000010047c687981 */ /* 0x000ea2000c1eb900 */
[----:B------:R-:W-:-:S03]  /*3040*/  FFMA R102, R50, R231, R105 ;  /* 0x000000e732667223 */ /* 0x000fc60000000069 */
[----:B------:R-:W2:Y:S04]  /*3050*/  LDG.E.STRONG.SM R231, desc[UR4][R124.64+0xc] ;  /* 0x00000c047ce77981 */ /* 0x000ea8000c1eb900 */
[----:B------:R-:W2:Y:S04]  /*3060*/  LDG.E.STRONG.SM R200, desc[UR4][R124.64+0x14] ;  /* 0x000014047cc87981 */ /* 0x000ea8000c1eb900 */
[----:B------:R-:W2:Y:S04]  /*3070*/  LDG.E.STRONG.SM R228, desc[UR4][R116.64+0x4] ;  /* 0x0000040474e47981 */ /* 0x000ea8000c1eb900 */
[----:B------:R-:W2:Y:S01]  /*3080*/  LDG.E.STRONG.SM R105, desc[UR4][R116.64+0x8] ;  /* 0x0000080474697981 */ /* 0x000ea2000c1eb900 */
[----:B------:R-:W-:-:S03]  /*3090*/  FFMA R103, R2, R103, R102 ;  /* 0x0000006702677223 */ /* 0x000fc60000000066 */
[----:B------:R-:W2:Y:S01]  /*30a0*/  LDG.E.STRONG.SM R102, desc[UR4][R116.64+0x10] ;  /* 0x0000100474667981 */ /* 0x000ea2000c1eb900 */
[----:B------:R-:W-:-:S03]  /*30b0*/  FFMA R248, R46, R199, R103 ;  /* 0x000000c72ef87223 */ /* 0x000fc60000000067 */
[----:B------:R-:W2:Y:S01]  /*30c0*/  LDG.E.STRONG.SM R103, desc[UR4][R116.64+0xc] ;  /* 0x00000c0474677981 */ /* 0x000ea2000c1eb900 */
[----:B---3--:R-:W-:-:S03]  /*30d0*/  FFMA R202, R47, R202, R248 ;  /* 0x000000ca2fca7223 */ /* 0x008fc600000000f8 */
[----:B------:R-:W3:Y:S01]  /*30e0*/  LDG.E.STRONG.SM R248, desc[UR4][R106.64+0x14] ;  /* 0x000014046af87981 */ /* 0x000ee2000c1eb900 */
[----:B----4-:R-:W-:-:S04]  /*30f0*/  FFMA R199, R43, R224, R202 ;  /* 0x000000e02bc77223 */ /* 0x010fc800000000ca */
[----:B-----5:R-:W-:-:S04]  /*3100*/  FFMA R202, R40, R197, R199 ;  /* 0x000000c528ca7223 */ /* 0x020fc800000000c7 */
[----:B--2---:R-:W-:Y:S02]  /*3110*/  FFMA R202, R41, R230, R202 ;  /* 0x000000e629ca7223 */ /* 0x004fe400000000ca */
[----:B------:R-:W2:Y:S02]  /*3120*/  LDG.E.STRONG.SM R230, desc[UR4][R118.64+0x14] ;  /* 0x0000140476e67981 */ /* 0x000ea4000c1eb900 */
[----:B------:R-:W-:-:S04]  /*3130*/  FFMA R202, R37, R232, R202 ;  /* 0x000000e825ca7223 */ /* 0x000fc800000000ca */
[----:B------:R-:W-:Y:S02]  /*3140*/  FFMA R202, R35, R236, R202 ;  /* 0x000000ec23ca7223 */ /* 0x000fe400000000ca */
[----:B------:R-:W4:Y:S02]  /*3150*/  LDG.E.STRONG.SM R236, desc[UR4][R110.64+0x10] ;  /* 0x000010046eec7981 */ /* 0x000f24000c1eb900 */
[----:B------:R-:W-:Y:S02]  /*3160*/  FFMA R197, R39, R240, R202 ;  /* 0x000000f027c57223 */ /* 0x000fe400000000ca */
[----:B------:R-:W5:Y:S02]  /*3170*/  LDG.E.STRONG.SM R240, desc[UR4][R100.64+0x10] ;  /* 0x0000100464f07981 */ /* 0x000f64000c1eb900 */
[----:B------:R-:W-:Y:S02]  /*3180*/  FFMA R197, R42, R201, R197 ;  /* 0x000000c92ac57223 */ /* 0x000fe400000000c5 */
[----:B------:R-:W3:Y:S02]  /*3190*/  LDG.E.STRONG.SM R201, desc[UR4][R118.64+0x10] ;  /* 0x0000100476c97981 */ /* 0x000ee4000c1eb900 */
[----:B------:R-:W-:-:S02]  /*31a0*/  FFMA R197, R44, R239, R197 ;  /* 0x000000ef2cc57223 */ /* 0x000fc400000000c5 */
[----:B------:R-:W5:Y:S02]  /*31b0*/  LDG.E.STRONG.SM R239, desc[UR4][R100.64+0x14] ;  /* 0x0000140464ef7981 */ /* 0x000f64000c1eb900 */
[----:B------:R-:W-:Y:S02]  /*31c0*/  FFMA R197, R8, R243, R197 ;  /* 0x000000f308c57223 */ /* 0x000fe400000000c5 */
[----:B------:R-:W5:Y:S02]  /*31d0*/  LDG.E.STRONG.SM R243, desc[UR4][R100.64+0xc] ;  /* 0x00000c0464f37981 */ /* 0x000f64000c1eb900 */
[----:B------:R-:W-:Y:S02]  /*31e0*/  FFMA R202, R10, R245, R197 ;  /* 0x000000f50aca7223 */ /* 0x000fe400000000c5 */
[----:B------:R-:W5:Y:S02]  /*31f0*/  LDG.E.STRONG.SM R245, desc[UR4][R106.64+0x8] ;  /* 0x000008046af57981 */ /* 0x000f64000c1eb900 */
[----:B------:R-:W-:-:S02]  /*3200*/  FFMA R197, R13, R244, R202 ;  /* 0x000000f40dc57223 */ /* 0x000fc400000000ca */
[----:B------:R-:W2:Y:S02]  /*3210*/  LDG.E.STRONG.SM R202, desc[UR4][R118.64+0x4] ;  /* 0x0000040476ca7981 */ /* 0x000ea4000c1eb900 */
[----:B------:R-:W-:Y:S02]  /*3220*/  FFMA R197, R16, R247, R197 ;  /* 0x000000f710c57223 */ /* 0x000fe400000000c5 */
[----:B------:R-:W5:Y:S02]  /*3230*/  LDG.E.STRONG.SM R247, desc[UR4][R100.64+0x4] ;  /* 0x0000040464f77981 */ /* 0x000f64000c1eb900 */
[----:B------:R-:W-:Y:S02]  /*3240*/  FFMA R197, R18, R249, R197 ;  /* 0x000000f912c57223 */ /* 0x000fe400000000c5 */
[----:B------:R-:W5:Y:S02]  /*3250*/  LDG.E.STRONG.SM R249, desc[UR4][R106.64+0x10] ;  /* 0x000010046af97981 */ /* 0x000f64000c1eb900 */
[----:B------:R-:W-:-:S02]  /*3260*/  FFMA R199, R24, R246, R197 ;  /* 0x000000f618c77223 */ /* 0x000fc400000000c5 */
[----:B------:R-:W4:Y:S02]  /*3270*/  LDG.E.STRONG.SM R197, desc[UR4][R116.64+0x14] ;  /* 0x0000140474c57981 */ /* 0x000f24000c1eb900 */
[----:B------:R-:W-:Y:S02]  /*3280*/  FFMA R224, R26, R241, R199 ;  /* 0x000000f11ae07223 */ /* 0x000fe400000000c7 */
[----:B------:R-:W5:Y:S02]  /*3290*/  LDG.E.STRONG.SM R241, desc[UR4][R110.64+0x14] ;  /* 0x000014046ef17981 */ /* 0x000f64000c1eb900 */
[----:B------:R-:W-:Y:S02]  /*32a0*/  FFMA R199, R29, R242, R224 ;  /* 0x000000f21dc77223 */ /* 0x000fe400000000e0 */
[----:B------:R-:W3:Y:S02]  /*32b0*/  LDG.E.STRONG.SM R224, desc[UR4][R118.64+0x8] ;  /* 0x0000080476e07981 */ /* 0x000ee4000c1eb900 */
[----:B------:R-:W-:-:S02]  /*32c0*/  FFMA R237, R32, R237, R199 ;  /* 0x000000ed20ed7223 */ /* 0x000fc400000000c7 */
[----:B------:R0:W5:Y:S02]  /*32d0*/  LDG.E.STRONG.SM R199, desc[UR4][R118.64+0xc] ;  /* 0x00000c0476c77981 */ /* 0x000164000c1eb900 */
[----:B------:R-:W-:Y:S02]  /*32e0*/  FFMA R232, R14, R235, R237 ;  /* 0x000000eb0ee87223 */ /* 0x000fe400000000ed */
[----:B------:R-:W5:Y:S02]  /*32f0*/  LDG.E.STRONG.SM R235, desc[UR4][R110.64+0x4] ;  /* 0x000004046eeb7981 */ /* 0x000f64000c1eb900 */
[----:B------:R-:W-:Y:S02]  /*3300*/  FFMA R237, R19, R234, R232 ;  /* 0x000000ea13ed7223 */ /* 0x000fe400000000e8 */
[----:B------:R-:W5:Y:S02]  /*3310*/  LDG.E.STRONG.SM R234, desc[UR4][R110.64+0x8] ;  /* 0x000008046eea7981 */ /* 0x000f64000c1eb900 */
[----:B------:R-:W-:-:S02]  /*3320*/  FFMA R233, R22, R233, R237 ;  /* 0x000000e916e97223 */ /* 0x000fc400000000ed */
[----:B------:R-:W5:Y:S04]  /*3330*/  LDG.E.STRONG.SM R237, desc[UR4][R110.64+0xc] ;  /* 0x00000c046eed7981 */ /* 0x000f68000c1eb900 */
[----:B------:R-:W5:Y:S04]  /*3340*/  LDG.E.STRONG.SM R242, desc[UR4][R106.64+0x4] ;  /* 0x000004046af27981 */ /* 0x000f68000c1eb900 */
[----:B------:R-:W5:Y:S01]  /*3350*/  LDG.E.STRONG.SM R246, desc[UR4][R106.64+0xc] ;  /* 0x00000c046af67981 */ /* 0x000f62000c1eb900 */
[----:B------:R-:W-:-:S03]  /*3360*/  FFMA R232, R30, R231, R233 ;  /* 0x000000e71ee87223 */ /* 0x000fc600000000e9 */
[----:B------:R-:W5:Y:S01]  /*3370*/  LDG.E.STRONG.SM R244, desc[UR4][R100.64+0x8] ;  /* 0x0000080464f47981 */ /* 0x000f62000c1eb900 */
[----:B------:R-:W-:-:S03]  /*3380*/  FFMA R104, R27, R104, R232 ;  /* 0x000000681b687223 */ /* 0x000fc600000000e8 */
[----:B------:R-:W5:Y:S01]  /*3390*/  LDG.E.STRONG.SM R231, desc[UR4][R96.64+0x8] ;  /* 0x0000080460e77981 */ /* 0x000f62000c1eb900 */
[----:B------:R-:W-:-:S03]  /*33a0*/  FFMA R104, R21, R200, R104 ;  /* 0x000000c815687223 */ /* 0x000fc60000000068 */
[----:B------:R-:W5:Y:S01]  /*33b0*/  LDG.E.STRONG.SM R232, desc[UR4][R96.64+0xc] ;  /* 0x00000c0460e87981 */ /* 0x000f62000c1eb900 */
[----:B0-----:R-:W-:-:S03]  /*33c0*/  FFMA R119, R33, R228, R104 ;  /* 0x000000e421777223 */ /* 0x001fc60000000068 */
[----:B------:R-:W5:Y:S04]  /*33d0*/  LDG.E.STRONG.SM R228, desc[UR4][R96.64+0x4] ;  /* 0x0000040460e47981 */ /* 0x000f68000c1eb900 */
[----:B------:R-:W5:Y:S04]  /*33e0*/  LDG.E.STRONG.SM R233, desc[UR4][R96.64+0x10] ;  /* 0x0000100460e97981 */ /* 0x000f68000c1eb900 */
[----:B------:R-:W5:Y:S01]  /*33f0*/  LDG.E.STRONG.SM R200, desc[UR4][R96.64+0x14] ;  /* 0x0000140460c87981 */ /* 0x000f62000c1eb900 */
[----:B------:R-:W-:-:S03]  /*3400*/  FFMA R105, R56, R105, R119 ;  /* 0x0000006938697223 */ /* 0x000fc60000000077 */
[----:B------:R-:W5:Y:S04]  /*3410*/  LDG.E.STRONG.SM R119, desc[UR4][R94.64+0x4] ;  /* 0x000004045e777981 */ /* 0x000f68000c1eb900 */
[----:B------:R-:W5:Y:S01]  /*3420*/  LDG.E.STRONG.SM R118, desc[UR4][R94.64+0x8] ;  /* 0x000008045e767981 */ /* 0x000f62000c1eb900 */
[----:B------:R-:W-:-:S03]  /*3430*/  FFMA R104, R58, R103, R105 ;  /* 0x000000673a687223 */ /* 0x000fc60000000069 */
[----:B------:R-:W5:Y:S01]  /*3440*/  LDG.E.STRONG.SM R103, desc[UR4][R94.64+0xc] ;  /* 0x00000c045e677981 */ /* 0x000f62000c1eb900 */
[----:B------:R-:W-:-:S03]  /*3450*/  FFMA R250, R57, R102, R104 ;  /* 0x0000006639fa7223 */ /* 0x000fc60000000068 */
[----:B------:R-:W5:Y:S04]  /*3460*/  LDG.E.STRONG.SM R102, desc[UR4][R94.64+0x10] ;  /* 0x000010045e667981 */ /* 0x000f68000c1eb900 */
[----:B------:R0:W5:Y:S04]  /*3470*/  LDG.E.STRONG.SM R105, desc[UR4][R94.64+0x14] ;  /* 0x000014045e697981 */ /* 0x000168000c1eb900 */
[----:B------:R-:W5:Y:S01]  /*3480*/  LDG.E.STRONG.SM R104, desc[UR4][R142.64+0x4] ;  /* 0x000004048e687981 */ /* 0x000f62000c1eb900 */
[----:B----4-:R-:W-:-:S04]  /*3490*/  FFMA R250, R54, R197, R250 ;  /* 0x000000c536fa7223 */ /* 0x010fc800000000fa */
[----:B--2---:R-:W-:-:S04]  /*34a0*/  FFMA R202, R59, R202, R250 ;  /* 0x000000ca3bca7223 */ /* 0x004fc800000000fa */
[----:B---3--:R-:W-:-:S04]  /*34b0*/  FFMA R197, R61, R224, R202 ;  /* 0x000000e03dc57223 */ /* 0x008fc800000000ca */
[----:B-----5:R-:W-:-:S04]  /*34c0*/  FFMA R197, R62, R199, R197 ;  /* 0x000000c73ec57223 */ /* 0x020fc800000000c5 */
[----:B------:R-:W-:-:S04]  /*34d0*/  FFMA R202, R60, R201, R197 ;  /* 0x000000c93cca7223 */ /* 0x000fc800000000c5 */
[----:B------:R-:W-:-:S04]  /*34e0*/  FFMA R197, R195, R230, R202 ;  /* 0x000000e6c3c57223 */ /* 0x000fc800000000ca */
[----:B------:R-:W-:-:S04]  /*34f0*/  FFMA R202, R194, R235, R197 ;  /* 0x000000ebc2ca7223 */ /* 0x000fc800000000c5 */
[----:B------:R-:W-:Y:S02]  /*3500*/  FFMA R197, R193, R234, R202 ;  /* 0x000000eac1c57223 */ /* 0x000fe400000000ca */
[----:B------:R-:W2:Y:S02]  /*3510*/  LDG.E.STRONG.SM R234, desc[UR4][R98.64+0xc] ;  /* 0x00000c0462ea7981 */ /* 0x000ea4000c1eb900 */
[----:B------:R-:W-:Y:S02]  /*3520*/  FFMA R202, R192, R237, R197 ;  /* 0x000000edc0ca7223 */ /* 0x000fe400000000c5 */
[----:B------:R-:W3:Y:S02]  /*3530*/  LDG.E.STRONG.SM R237, desc[UR4][R98.64+0x8] ;  /* 0x0000080462ed7981 */ /* 0x000ee4000c1eb900 */
[----:B0-----:R-:W-:Y:S02]  /*3540*/  FFMA R95, R191, R236, R202 ;  /* 0x000000ecbf5f7223 */ /* 0x001fe400000000ca */
[----:B------:R-:W4:Y:S02]  /*3550*/  LDG.E.STRONG.SM R202, desc[UR4][R142.64+0xc] ;  /* 0x00000c048eca7981 */ /* 0x000f24000c1eb900 */
[----:B------:R-:W-:-:S02]  /*3560*/  FFMA R94, R190, R241, R95 ;  /* 0x000000f1be5e7223 */ /* 0x000fc4000000005f */
[----:B------:R-:W5:Y:S02]  /*3570*/  LDG.E.STRONG.SM R241, desc[UR4][R136.64+0x4] ;  /* 0x0000040488f17981 */ /* 0x000f64000c1eb900 */
[----:B------:R-:W-:Y:S02]  /*3580*/  FFMA R95, R189, R242, R94 ;  /* 0x000000f2bd5f7223 */ /* 0x000fe4000000005e */
[----:B------:R-:W2:Y:S02]  /*3590*/  LDG.E.STRONG.SM R236, desc[UR4][R136.64+0x8] ;  /* 0x0000080488ec7981 */ /* 0x000ea4000c1eb900 */
[----:B------:R-:W-:Y:S02]  /*35a0*/  FFMA R94, R188, R245, R95 ;  /* 0x000000f5bc5e7223 */ /* 0x000fe4000000005f */
[----:B------:R-:W3:Y:S02]  /*35b0*/  LDG.E.STRONG.SM R242, desc[UR4][R98.64+0x14] ;  /* 0x0000140462f27981 */ /* 0x000ee4000c1eb900 */
[----:B------:R-:W-:-:S02]  /*35c0*/  FFMA R95, R187, R246, R94 ;  /* 0x000000f6bb5f7223 */ /* 0x000fc4000000005e */
[----:B------:R-:W3:Y:S02]  /*35d0*/  LDG.E.STRONG.SM R246, desc[UR4][R126.64+0xc] ;  /* 0x00000c047ef67981 */ /* 0x000ee4000c1eb900 */
[----:B------:R-:W-:Y:S02]  /*35e0*/  FFMA R94, R186, R249, R95 ;  /* 0x000000f9ba5e7223 */ /* 0x000fe4000000005f */
[----:B------:R-:W4:Y:S02]  /*35f0*/  LDG.E.STRONG.SM R95, desc[UR4][R142.64+0x8] ;  /* 0x000008048e5f7981 */ /* 0x000f24000c1eb900 */
[----:B------:R-:W-:-:S04]  /*3600*/  FFMA R197, R185, R248, R94 ;  /* 0x000000f8b9c57223 */ /* 0x000fc8000000005e */
[----:B------:R-:W-:Y:S02]  /*3610*/  FFMA R94, R184, R247, R197 ;  /* 0x000000f7b85e7223 */ /* 0x000fe400000000c5 */
        /* <DEDUP_REMOVED lines=8> */
[----:B------:R-:W3:Y:S02]  /*36a0*/  LDG.E.STRONG.SM R201, desc[UR4][R140.64+0xc] ;  /* 0x00000c048cc97981 */ /* 0x000ee4000c1eb900 */
        /* <DEDUP_REMOVED lines=9> */
[----:B------:R-:W3:Y:S04]  /*3740*/  LDG.E.STRONG.SM R200, desc[UR4][R138.64+0xc] ;  /* 0x00000c048ac87981 */ /* 0x000ee8000c1eb900 */
[----:B------:R-:W3:Y:S04]  /*3750*/  LDG.E.STRONG.SM R243, desc[UR4][R138.64+0x10] ;  /* 0x000010048af37981 */ /* 0x000ee8000c1eb900 */
[----:B------:R-:W3:Y:S01]  /*3760*/  LDG.E.STRONG.SM R240, desc[UR4][R138.64+0x14] ;  /* 0x000014048af07981 */ /* 0x000ee2000c1eb900 */
[----:B------:R-:W-:-:S03]  /*3770*/  FFMA R232, R174, R119, R235 ;  /* 0x00000077aee87223 */ /* 0x000fc600000000eb */
[----:B------:R-:W3:Y:S01]  /*3780*/  LDG.E.STRONG.SM R119, desc[UR4][R136.64+0xc] ;  /* 0x00000c0488777981 */ /* 0x000ee2000c1eb900 */
[----:B------:R-:W-:-:S03]  /*3790*/  FFMA R245, R173, R118, R232 ;  /* 0x00000076adf57223 */ /* 0x000fc600000000e8 */
[----:B------:R-:W3:Y:S04]  /*37a0*/  LDG.E.STRONG.SM R118, desc[UR4][R136.64+0x10] ;  /* 0x0000100488767981 */ /* 0x000ee8000c1eb900 */
[----:B------:R-:W3:Y:S04]  /*37b0*/  LDG.E.STRONG.SM R235, desc[UR4][R136.64+0x14] ;  /* 0x0000140488eb7981 */ /* 0x000ee8000c1eb900 */
[----:B------:R-:W3:Y:S04]  /*37c0*/  LDG.E.STRONG.SM R232, desc[UR4][R98.64+0x4] ;  /* 0x0000040462e87981 */ /* 0x000ee8000c1eb900 */
[----:B------:R-:W3:Y:S01]  /*37d0*/  LDG.E.STRONG.SM R239, desc[UR4][R98.64+0x10] ;  /* 0x0000100462ef7981 */ /* 0x000ee2000c1eb900 */
[----:B------:R-:W-:-:S03]  /*37e0*/  FFMA R244, R172, R103, R245 ;  /* 0x00000067acf47223 */ /* 0x000fc600000000f5 */
[----:B------:R-:W3:Y:S01]  /*37f0*/  LDG.E.STRONG.SM R103, desc[UR4][R130.64+0x4] ;  /* 0x0000040482677981 */ /* 0x000ee2000c1eb900 */
[----:B------:R-:W-:-:S03]  /*3800*/  FFMA R247, R171, R102, R244 ;  /* 0x00000066abf77223 */ /* 0x000fc600000000f4 */
        /* <DEDUP_REMOVED lines=8> */
[----:B------:R-:W3:Y:S04]  /*3890*/  LDG.E.STRONG.SM R99, desc[UR4][R126.64+0x10] ;  /* 0x000010047e637981 */ /* 0x000ee8000c1eb900 */
[----:B------:R-:W3:Y:S01]  /*38a0*/  LDG.E.STRONG.SM R98, desc[UR4][R126.64+0x14] ;  /* 0x000014047e627981 */ /* 0x000ee2000c1eb900 */
[----:B----4-:R-:W-:-:S04]  /*38b0*/  FFMA R248, R168, R95, R249 ;  /* 0x0000005fa8f87223 */ /* 0x010fc800000000f9 */
[----:B------:R-:W-:-:S04]  /*38c0*/  FFMA R95, R167, R202, R248 ;  /* 0x000000caa75f7223 */ /* 0x000fc800000000f8 */
[----:B-----5:R-:W-:-:S04]  /*38d0*/  FFMA R202, R166, R197, R95 ;  /* 0x000000c5a6ca7223 */ /* 0x020fc8000000005f */
[----:B--2---:R-:W-:-:S04]  /*38e0*/  FFMA R95, R165, R94, R202 ;  /* 0x0000005ea55f7223 */ /* 0x004fc800000000ca */
[----:B---3--:R-:W-:-:S04]  /*38f0*/  FFMA R94, R164, R199, R95 ;  /* 0x000000c7a45e7223 */ /* 0x008fc8000000005f */
[----:B------:R-:W-:Y:S02]  /*3900*/  FFMA R95, R163, R224, R94 ;  /* 0x000000e0a35f7223 */ /* 0x000fe4000000005e */
[----:B------:R-:W2:Y:S02]  /*3910*/  LDG.E.STRONG.SM R224, desc[UR4][R112.64+0x10] ;  /* 0x0000100470e07981 */ /* 0x000ea4000c1eb900 */
[----:B------:R-:W-:-:S04]  /*3920*/  FFMA R94, R162, R201, R95 ;  /* 0x000000c9a25e7223 */ /* 0x000fc8000000005f */
[----:B------:R-:W-:-:S04]  /*3930*/  FFMA R95, R161, R228, R94 ;  /* 0x000000e4a15f7223 */ /* 0x000fc8000000005e */
[----:B------:R-:W-:-:S04]  /*3940*/  FFMA R94, R160, R231, R95 ;  /* 0x000000e7a05e7223 */ /* 0x000fc8000000005f */
[----:B------:R-:W-:-:S04]  /*3950*/  FFMA R95, R159, R230, R94 ;  /* 0x000000e69f5f7223 */ /* 0x000fc8000000005e */
[----:B------:R-:W-:-:S04]  /*3960*/  FFMA R94, R158, R233, R95 ;  /* 0x000000e99e5e7223 */ /* 0x000fc8000000005f */
[----:B------:R-:W-:-:S04]  /*3970*/  FFMA R95, R93, R200, R94 ;  /* 0x000000c85d5f7223 */ /* 0x000fc8000000005e */
[----:B------:R-:W-:Y:S02]  /*3980*/  FFMA R94, R92, R243, R95 ;  /* 0x000000f35c5e7223 */ /* 0x000fe4000000005f */
[----:B------:R-:W3:Y:S02]  /*3990*/  LDG.E.STRONG.SM R243, desc[UR4][R154.64+0x10] ;  /* 0x000010049af37981 */ /* 0x000ee4000c1eb900 */
[----:B------:R-:W-:Y:S02]  /*39a0*/  FFMA R95, R91, R240, R94 ;  /* 0x000000f05b5f7223 */ /* 0x000fe4000000005e */
[----:B------:R-:W4:Y:S02]  /*39b0*/  LDG.E.STRONG.SM R240, desc[UR4][R154.64+0x4] ;  /* 0x000004049af07981 */ /* 0x000f24000c1eb900 */
[----:B------:R-:W-:Y:S02]  /*39c0*/  FFMA R94, R90, R241, R95 ;  /* 0x000000f15a5e7223 */ /* 0x000fe4000000005f */
[----:B------:R-:W5:Y:S02]  /*39d0*/  LDG.E.STRONG.SM R95, desc[UR4][R122.64+0x4] ;  /* 0x000004047a5f7981 */ /* 0x000f64000c1eb900 */
[----:B------:R-:W-:-:S02]  /*39e0*/  FFMA R197, R89, R236, R94 ;  /* 0x000000ec59c57223 */ /* 0x000fc4000000005e */
[----:B------:R-:W2:Y:S02]  /*39f0*/  LDG.E.STRONG.SM R94, desc[UR4][R122.64+0x8] ;  /* 0x000008047a5e7981 */ /* 0x000ea4000c1eb900 */
[----:B------:R-:W-:Y:S02]  /*3a00*/  FFMA R200, R88, R119, R197 ;  /* 0x0000007758c87223 */ /* 0x000fe400000000c5 */
[----:B------:R-:W3:Y:S02]  /*3a10*/  LDG.E.STRONG.SM R119, desc[UR4][R122.64+0xc] ;  /* 0x00000c047a777981 */ /* 0x000ee4000c1eb900 */
[----:B------:R-:W-:Y:S02]  /*3a20*/  FFMA R197, R87, R118, R200 ;  /* 0x0000007657c57223 */ /* 0x000fe400000000c8 */
[----:B------:R-:W4:Y:S02]  /*3a30*/  LDG.E.STRONG.SM R118, desc[UR4][R122.64+0x10] ;  /* 0x000010047a767981 */ /* 0x000f24000c1eb900 */
[----:B------:R-:W-:-:S02]  /*3a40*/  FFMA R200, R86, R235, R197 ;  /* 0x000000eb56c87223 */ /* 0x000fc400000000c5 */
[----:B------:R-:W4:Y:S02]  /*3a50*/  LDG.E.STRONG.SM R197, desc[UR4][R122.64+0x14] ;  /* 0x000014047ac57981 */ /* 0x000f24000c1eb900 */
[----:B------:R-:W-:Y:S02]  /*3a60*/  FFMA R199, R85, R232, R200 ;  /* 0x000000e855c77223 */ /* 0x000fe400000000c8 */
[----:B------:R-:W4:Y:S02]  /*3a70*/  LDG.E.STRONG.SM R235, desc[UR4][R148.64+0x4] ;  /* 0x0000040494eb7981 */ /* 0x000f24000c1eb900 */
        /* <DEDUP_REMOVED lines=13> */
[----:B------:R-:W4:Y:S04]  /*3b50*/  LDG.E.STRONG.SM R233, desc[UR4][R114.64+0xc] ;  /* 0x00000c0472e97981 */ /* 0x000f28000c1eb900 */
[----:B------:R-:W4:Y:S01]  /*3b60*/  LDG.E.STRONG.SM R102, desc[UR4][R114.64+0x10] ;  /* 0x0000100472667981 */ /* 0x000f22000c1eb900 */
[----:B------:R-:W-:-:S03]  /*3b70*/  FFMA R237, R77, R244, R230 ;  /* 0x000000f44ded7223 */ /* 0x000fc600000000e6 */
[----:B------:R0:W4:Y:S01]  /*3b80*/  LDG.E.STRONG.SM R228, desc[UR4][R114.64+0x14] ;  /* 0x0000140472e47981 */ /* 0x000122000c1eb900 */
[----:B------:R-:W-:-:S03]  /*3b90*/  FFMA R232, R76, R105, R237 ;  /* 0x000000694ce87223 */ /* 0x000fc600000000ed */
[----:B------:R-:W4:Y:S01]  /*3ba0*/  LDG.E.STRONG.SM R230, desc[UR4][R148.64+0x8] ;  /* 0x0000080494e67981 */ /* 0x000f22000c1eb900 */
[----:B------:R-:W-:-:S03]  /*3bb0*/  FFMA R237, R75, R104, R232 ;  /* 0x000000684bed7223 */ /* 0x000fc600000000e8 */
[----:B------:R-:W4:Y:S01]  /*3bc0*/  LDG.E.STRONG.SM R105, desc[UR4][R148.64+0xc] ;  /* 0x00000c0494697981 */ /* 0x000f22000c1eb900 */
[----:B------:R-:W-:-:S03]  /*3bd0*/  FFMA R104, R74, R247, R237 ;  /* 0x000000f74a687223 */ /* 0x000fc600000000ed */
[----:B------:R-:W4:Y:S01]  /*3be0*/  LDG.E.STRONG.SM R237, desc[UR4][R148.64+0x10] ;  /* 0x0000100494ed7981 */ /* 0x000f22000c1eb900 */
[----:B------:R-:W-:-:S03]  /*3bf0*/  FFMA R239, R73, R246, R104 ;  /* 0x000000f649ef7223 */ /* 0x000fc60000000068 */
[----:B------:R-:W4:Y:S01]  /*3c00*/  LDG.E.STRONG.SM R104, desc[UR4][R148.64+0x14] ;  /* 0x0000140494687981 */ /* 0x000f22000c1eb900 */
[----:B0-----:R-:W-:-:S03]  /*3c10*/  FFMA R114, R72, R99, R239 ;  /* 0x0000006348727223 */ /* 0x001fc600000000ef */
[----:B------:R-:W4:Y:S04]  /*3c20*/  LDG.E.STRONG.SM R99, desc[UR4][R150.64+0x4] ;  /* 0x0000040496637981 */ /* 0x000f28000c1eb900 */
        /* <DEDUP_REMOVED lines=8> */
[----:B------:R-:W4:Y:S01]  /*3cb0*/  LDG.E.STRONG.SM R232, desc[UR4][R156.64+0x8] ;  /* 0x000008049ce87981 */ /* 0x000f22000c1eb900 */
[----:B------:R-:W-:-:S03]  /*3cc0*/  FFMA R249, R71, R98, R114 ;  /* 0x0000006247f97223 */ /* 0x000fc60000000072 */
[----:B------:R-:W4:Y:S04]  /*3cd0*/  LDG.E.STRONG.SM R239, desc[UR4][R156.64+0xc] ;  /* 0x00000c049cef7981 */ /* 0x000f28000c1eb900 */
[----:B------:R-:W4:Y:S04]  /*3ce0*/  LDG.E.STRONG.SM R114, desc[UR4][R156.64+0x10] ;  /* 0x000010049c727981 */ /* 0x000f28000c1eb900 */
[----:B------:R-:W4:Y:S04]  /*3cf0*/  LDG.E.STRONG.SM R115, desc[UR4][R156.64+0x14] ;  /* 0x000014049c737981 */ /* 0x000f28000c1eb900 */
[----:B------:R-:W4:Y:S01]  /*3d00*/  LDG.E R98, desc[UR4][R152.64+0x4] ;  /* 0x0000040498627981 */ /* 0x000f22000c1e1900 */
[----:B-----5:R-:W-:-:S04]  /*3d10*/  FFMA R248, R70, R95, R249 ;  /* 0x0000005f46f87223 */ /* 0x020fc800000000f9 */
[----:B--2---:R-:W-:-:S04]  /*3d20*/  FFMA R95, R69, R94, R248 ;  /* 0x0000005e455f7223 */ /* 0x004fc800000000f8 */
[----:B---3--:R-:W-:-:S04]  /*3d30*/  FFMA R94, R68, R119, R95 ;  /* 0x00000077445e7223 */ /* 0x008fc8000000005f */
[----:B----4-:R-:W-:-:S04]  /*3d40*/  FFMA R95, R67, R118, R94 ;  /* 0x00000076435f7223 */ /* 0x010fc8000000005e */
[----:B------:R-:W-:-:S04]  /*3d50*/  FFMA R95, R66, R197, R95 ;  /* 0x000000c5425f7223 */ /* 0x000fc8000000005f */
        /* <DEDUP_REMOVED lines=29> */
[----:B------:R-:W-:Y:S02]  /*3f30*/  FFMA R95, R196, R115, R95 ;  /* 0x00000073c45f7223 */ /* 0x000fe4000000005f */
[----:B------:R-:W0:Y:S02]  /*3f40*/  LDC R115, c[0x0][0x3a0] ;  /* 0x0000e800ff737b82 */ /* 0x000e240000000800 */
[----:B------:R-:W-:-:S05]  /*3f50*/  FADD R200, R95, R98 ;  /* 0x000000625fc87221 */ /* 0x000fca0000000000 */
[----:B------:R-:W-:-:S04]  /*3f60*/  FSETP.GE.AND P0, PT, R200, R63, PT ;  /* 0x0000003fc800720b */ /* 0x000fc80003f06000 */
        /* <DEDUP_REMOVED lines=13> */
[----:B-1----:R-:W5:Y:S04]  /*4040*/  LDG.E.STRONG.SM R63, desc[UR4][R108.64+0x4] ;  /* 0x000004046c3f7981 */ /* 0x002f68000c1eb900 */
[----:B------:R-:W5:Y:S04]  /*4050*/  LDG.E.STRONG.SM R202, desc[UR4][R108.64+0x8] ;  /* 0x000008046cca7981 */ /* 0x000f68000c1eb900 */
[----:B------:R-:W5:Y:S04]  /*4060*/  LDG.E.STRONG.SM R230, desc[UR4][R108.64+0xc] ;  /* 0x00000c046ce67981 */ /* 0x000f68000c1eb900 */
[----:B------:R-:W5:Y:S04]  /*4070*/  LDG.E.STRONG.SM R232, desc[UR4][R108.64+0x10] ;  /* 0x000010046ce87981 */ /* 0x000f68000c1eb900 */
[----:B------:R-:W5:Y:S04]  /*4080*/  LDG.E.STRONG.SM R105, desc[UR4][R144.64] ;  /* 0x0000000490697981 */ /* 0x000f68000c1eb900 */
[----:B------:R-:W5:Y:S04]  /*4090*/  LDG.E.STRONG.SM R239, desc[UR4][R144.64+0x4] ;  /* 0x0000040490ef7981 */ /* 0x000f68000c1eb900 */
        /* <DEDUP_REMOVED lines=18> */
[----:B---3--:R-:W-:Y:S02]  /*41c0*/  FFMA R102, R49, R99, R102 ;  /* 0x0000006331667223 */ /* 0x008fe40000000066 */
[----:B------:R-:W2:Y:S02]  /*41d0*/  LDG.E.STRONG.SM R99, desc[UR4][R132.64+0x10] ;  /* 0x0000100484637981 */ /* 0x000ea4000c1eb900 */
[----:B----4-:R-:W-:Y:S02]  /*41e0*/  FFMA R102, R11, R103, R102 ;  /* 0x000000670b667223 */ /* 0x010fe40000000066 */
[----:B------:R-:W3:Y:S02]  /*41f0*/  LDG.E.STRONG.SM R103, desc[UR4][R124.64+0xc] ;  /* 0x00000c047c677981 */ /* 0x000ee4000c1eb900 */
[----:B-----5:R-:W-:Y:S02]  /*4200*/  FFMA R95, R51, R118, R102 ;  /* 0x00000076335f7223 */ /* 0x020fe40000000066 */
[----:B------:R-:W4:Y:S02]  /*4210*/  LDG.E.STRONG.SM R118, desc[UR4][R132.64+0x8] ;  /* 0x0000080484767981 */ /* 0x000f24000c1eb900 */
[----:B------:R-:W-:-:S02]  /*4220*/  FFMA R102, R34, R119, R95 ;  /* 0x0000007722667223 */ /* 0x000fc4000000005f */
[----:B------:R-:W5:Y:S02]  /*4230*/  LDG.E.STRONG.SM R95, desc[UR4][R132.64+0xc] ;  /* 0x00000c04845f7981 */ /* 0x000f64000c1eb900 */
        /* <DEDUP_REMOVED lines=11> */
[----:B------:R-:W3:Y:S01]  /*42f0*/  LDG.E.STRONG.SM R98, desc[UR4][R116.64+0xc] ;  /* 0x00000c0474627981 */ /* 0x000ee2000c1eb900 */
[----:B------:R-:W-:-:S04]  /*4300*/  FFMA R249, R23, R104, R94 ;  /* 0x0000006817f97223 */ /* 0x000fc8000000005e */
[----:B------:R-:W-:-:S04]  /*4310*/  FFMA R94, R20, R63, R249 ;  /* 0x0000003f145e7223 */ /* 0x000fc800000000f9 */
[----:B------:R-:W-:-:S04]  /*4320*/  FFMA R94, R7, R202, R94 ;  /* 0x000000ca075e7223 */ /* 0x000fc8000000005e */
[----:B------:R-:W-:-:S04]  /*4330*/  FFMA R94, R17, R230, R94 ;  /* 0x000000e6115e7223 */ /* 0x000fc8000000005e */
[----:B------:R-:W-:Y:S02]  /*4340*/  FFMA R63, R15, R232, R94 ;  /* 0x000000e80f3f7223 */ /* 0x000fe4000000005e */
[----:B------:R-:W3:Y:S02]  /*4350*/  LDG.E.STRONG.SM R232, desc[UR4][R110.64] ;  /* 0x000000046ee87981 */ /* 0x000ee4000c1eb900 */
[----:B------:R-:W-:Y:S02]  /*4360*/  FFMA R63, R52, R105, R63 ;  /* 0x00000069343f7223 */ /* 0x000fe4000000003f */
[----:B------:R-:W0:Y:S02]  /*4370*/  LDC R105, c[0x0][0x3a0] ;  /* 0x0000e800ff697b82 */ /* 0x000e240000000800 */
[----:B------:R-:W-:-:S04]  /*4380*/  FFMA R94, R12, R239, R63 ;  /* 0x000000ef0c5e7223 */ /* 0x000fc8000000003f */
[----:B------:R-:W-:Y:S02]  /*4390*/  FFMA R63, R9, R234, R94 ;  /* 0x000000ea093f7223 */ /* 0x000fe4000000005e */
[----:B------:R-:W3:Y:S02]  /*43a0*/  LDG.E.STRONG.SM R234, desc[UR4][R110.64+0x4] ;  /* 0x000004046eea7981 */ /* 0x000ee4000c1eb900 */
[----:B------:R-:W-:Y:S02]  /*43b0*/  FFMA R63, R50, R241, R63 ;  /* 0x000000f1323f7223 */ /* 0x000fe4000000003f */
[----:B------:R-:W3:Y:S02]  /*43c0*/  LDG.E.STRONG.SM R241, desc[UR4][R106.64] ;  /* 0x000000046af17981 */ /* 0x000ee4000c1eb900 */
[----:B------:R-:W-:Y:S02]  /*43d0*/  FFMA R63, R2, R243, R63 ;  /* 0x000000f3023f7223 */ /* 0x000fe4000000003f */
[----:B------:R-:W3:Y:S02]  /*43e0*/  LDG.E.STRONG.SM R243, desc[UR4][R106.64+0x8] ;  /* 0x000008046af37981 */ /* 0x000ee4000c1eb900 */
[----:B------:R-:W-:-:S02]  /*43f0*/  FFMA R94, R46, R245, R63 ;  /* 0x000000f52e5e7223 */ /* 0x000fc4000000003f */
[----:B------:R-:W3:Y:S02]  /*4400*/  LDG.E.STRONG.SM R245, desc[UR4][R106.64+0x10] ;  /* 0x000010046af57981 */ /* 0x000ee4000c1eb900 */
[----:B------:R-:W-:Y:S01]  /*4410*/  FFMA R94, R47, R236, R94 ;  /* 0x000000ec2f5e7223 */ /* 0x000fe2000000005e */
[----:B0-----:R-:W-:Y:S01]  /*4420*/  IMAD.WIDE R104, R105, 0x4, R116 ;  /* 0x0000000469687825 */ /* 0x001fe200078e0274 */
[----:B------:R-:W3:Y:S03]  /*4430*/  LDG.E.STRONG.SM R236, desc[UR4][R100.64+0x10] ;  /* 0x0000100464ec7981 */ /* 0x000ee6000c1eb900 */
[----:B------:R-:W-:Y:S01]  /*4440*/  FFMA R63, R43, R240, R94 ;  /* 0x000000f02b3f7223 */ /* 0x000fe2000000005e */
[----:B------:R-:W3:Y:S03]  /*4450*/  LDG.E.STRONG.SM R202, desc[UR4][R104.64+0xc] ;  /* 0x00000c0468ca7981 */ /* 0x000ee6000c1eb900 */
        /* <DEDUP_REMOVED lines=8> */
[----:B------:R-:W3:Y:S01]  /*44e0*/  LDG.E.STRONG.SM R240, desc[UR4][R100.64+0x8] ;  /* 0x0000080464f07981 */ /* 0x000ee2000c1eb900 */
[----:B----4-:R-:W-:-:S03]  /*44f0*/  FFMA R239, R39, R118, R246 ;  /* 0x0000007627ef7223 */ /* 0x010fc600000000f6 */
[----:B------:R-:W4:Y:S01]  /*4500*/  LDG.E.STRONG.SM R118, desc[UR4][R104.64] ;  /* 0x0000000468767981 */ /* 0x000f22000c1eb900 */
[----:B-----5:R-:W-:-:S03]  /*4510*/  FFMA R239, R42, R95, R239 ;  /* 0x0000005f2aef7223 */ /* 0x020fc600000000ef */
[----:B------:R-:W5:Y:S01]  /*4520*/  LDG.E.STRONG.SM R95, desc[UR4][R104.64+0x4] ;  /* 0x00000404685f7981 */ /* 0x000f62000c1eb900 */
[----:B--2---:R-:W-:-:S03]  /*4530*/  FFMA R239, R44, R99, R239 ;  /* 0x000000632cef7223 */ /* 0x004fc600000000ef */
[----:B------:R-:W2:Y:S01]  /*4540*/  LDG.E.STRONG.SM R99, desc[UR4][R104.64+0x8] ;  /* 0x0000080468637981 */ /* 0x000ea2000c1eb900 */
[----:B------:R-:W-:-:S03]  /*4550*/  FFMA R237, R8, R237, R239 ;  /* 0x000000ed08ed7223 */ /* 0x000fc600000000ef */
        /* <DEDUP_REMOVED lines=9> */
[----:B---3--:R-:W-:-:S03]  /*45f0*/  FFMA R201, R24, R201, R233 ;  /* 0x000000c918c97223 */ /* 0x008fc600000000e9 */
[----:B------:R-:W3:Y:S01]  /*4600*/  LDG.E.STRONG.SM R233, desc[UR4][R100.64+0xc] ;  /* 0x00000c0464e97981 */ /* 0x000ee2000c1eb900 */
[----:B------:R-:W-:-:S03]  /*4610*/  FFMA R228, R26, R199, R201 ;  /* 0x000000c71ae47223 */ /* 0x000fc600000000c9 */
        /* <DEDUP_REMOVED lines=9> */
[----:B------:R-:W-:Y:S02]  /*46b0*/  FFMA R247, R22, R197, R103 ;  /* 0x000000c516f77223 */ /* 0x000fe40000000067 */
[----:B------:R-:W0:Y:S02]  /*46c0*/  LDC R103, c[0x0][0x3a0] ;  /* 0x0000e800ff677b82 */ /* 0x000e240000000800 */
[----:B0-----:R-:W-:-:S05]  /*46d0*/  IMAD.WIDE R102, R103, 0x4, R96 ;  /* 0x0000000467667825 */ /* 0x001fca00078e0260 */
[----:B------:R-:W3:Y:S04]  /*46e0*/  LDG.E.STRONG.SM R224, desc[UR4][R102.64] ;  /* 0x0000000466e07981 */ /* 0x000ee8000c1eb900 */
[----:B------:R-:W3:Y:S01]  /*46f0*/  LDG.E.STRONG.SM R197, desc[UR4][R102.64+0x4] ;  /* 0x0000040466c57981 */ /* 0x000ee2000c1eb900 */
[----:B------:R-:W-:-:S04]  /*4700*/  FFMA R250, R30, R63, R247 ;  /* 0x0000003f1efa7223 */ /* 0x000fc800000000f7 */
[----:B------:R-:W-:-:S04]  /*4710*/  FFMA R98, R27, R98, R250 ;  /* 0x000000621b627223 */ /* 0x000fc800000000fa */
[----:B------:R-:W-:-:S04]  /*4720*/  FFMA R94, R21, R94, R98 ;  /* 0x0000005e155e7223 */ /* 0x000fc80000000062 */
[----:B----4-:R-:W-:Y:S02]  /*4730*/  FFMA R63, R33, R118, R94 ;  /* 0x00000076213f7223 */ /* 0x010fe4000000005e */
[----:B------:R-:W4:Y:S02]  /*4740*/  LDG.E.STRONG.SM R118, desc[UR4][R102.64+0x10] ;  /* 0x0000100466767981 */ /* 0x000f24000c1eb900 */
[----:B-----5:R-:W-:-:S04]  /*4750*/  FFMA R63, R56, R95, R63 ;  /* 0x0000005f383f7223 */ /* 0x020fc8000000003f */
[----:B--2---:R-:W-:-:S04]  /*4760*/  FFMA R94, R58, R99, R63 ;  /* 0x000000633a5e7223 */ /* 0x004fc8000000003f */
[----:B------:R-:W-:Y:S02]  /*4770*/  FFMA R63, R57, R202, R94 ;  /* 0x000000ca393f7223 */ /* 0x000fe4000000005e */
[----:B------:R-:W2:Y:S02]  /*4780*/  LDG.E.STRONG.SM R202, desc[UR4][R142.64+0x4] ;  /* 0x000004048eca7981 */ /* 0x000ea4000c1eb900 */
[----:B------:R-:W-:Y:S02]  /*4790*/  FFMA R94, R54, R235, R63 ;  /* 0x000000eb365e7223 */ /* 0x000fe4000000003f */
[----:B------:R-:W5:Y:S02]  /*47a0*/  LDG.E.STRONG.SM R235, desc[UR4][R136.64+0xc] ;  /* 0x00000c0488eb7981 */ /* 0x000f64000c1eb900 */
[----:B------:R-:W-:Y:S02]  /*47b0*/  FFMA R94, R59, R232, R94 ;  /* 0x000000e83b5e7223 */ /* 0x000fe4000000005e */
[----:B------:R-:W5:Y:S02]  /*47c0*/  LDG.E.STRONG.SM R232, desc[UR4][R142.64+0xc] ;  /* 0x00000c048ee87981 */ /* 0x000f64000c1eb900 */
[----:B------:R-:W-:-:S02]  /*47d0*/  FFMA R63, R61, R234, R94 ;  /* 0x000000ea3d3f7223 */ /* 0x000fc4000000005e */
[----:B------:R-:W5:Y:S02]  /*47e0*/  LDG.E.STRONG.SM R234, desc[UR4][R140.64] ;  /* 0x000000048cea7981 */ /* 0x000f64000c1eb900 */
        /* <DEDUP_REMOVED lines=9> */
[----:B------:R-:W4:Y:S02]  /*4880*/  LDG.E.STRONG.SM R94, desc[UR4][R102.64+0x8] ;  /* 0x00000804665e7981 */ /* 0x000f24000c1eb900 */
[----:B------:R-:W-:-:S02]  /*4890*/  FFMA R98, R192, R243, R63 ;  /* 0x000000f3c0627223 */ /* 0x000fc4000000003f */
        /* <DEDUP_REMOVED lines=11> */
[----:B---3--:R-:W-:-:S02]  /*4950*/  FFMA R98, R186, R233, R99 ;  /* 0x000000e9ba627223 */ /* 0x008fc40000000063 */
        /* <DEDUP_REMOVED lines=13> */
[----:B------:R-:W-:-:S04]  /*4a30*/  FFMA R99, R179, R224, R98 ;  /* 0x000000e0b3637223 */ /* 0x000fc80000000062 */
[----:B------:R-:W-:Y:S02]  /*4a40*/  FFMA R250, R178, R197, R99 ;  /* 0x000000c5b2fa7223 */ /* 0x000fe40000000063 */
[----:B------:R-:W0:Y:S02]  /*4a50*/  LDC R99, c[0x0][0x3a0] ;  /* 0x0000e800ff637b82 */ /* 0x000e240000000800 */
[----:B0-----:R-:W-:-:S05]  /*4a60*/  IMAD.WIDE R98, R99, 0x4, R136 ;  /* 0x0000000463627825 */ /* 0x001fca00078e0288 */
[----:B------:R-:W3:Y:S04]  /*4a70*/  LDG.E.STRONG.SM R119, desc[UR4][R98.64] ;  /* 0x0000000462777981 */ /* 0x000ee8000c1eb900 */
[----:B------:R-:W3:Y:S04]  /*4a80*/  LDG.E.STRONG.SM R224, desc[UR4][R98.64+0x4] ;  /* 0x0000040462e07981 */ /* 0x000ee8000c1eb900 */
[----:B------:R-:W3:Y:S04]  /*4a90*/  LDG.E.STRONG.SM R197, desc[UR4][R98.64+0x8] ;  /* 0x0000080462c57981 */ /* 0x000ee8000c1eb900 */
[----:B------:R-:W3:Y:S04]  /*4aa0*/  LDG.E.STRONG.SM R228, desc[UR4][R98.64+0xc] ;  /* 0x00000c0462e47981 */ /* 0x000ee8000c1eb900 */
[----:B------:R-:W3:Y:S01]  /*4ab0*/  LDG.E.STRONG.SM R199, desc[UR4][R98.64+0x10] ;  /* 0x0000100462c77981 */ /* 0x000ee2000c1eb900 */
[----:B----4-:R-:W-:-:S04]  /*4ac0*/  FFMA R247, R177, R94, R250 ;  /* 0x0000005eb1f77223 */ /* 0x010fc800000000fa */
[----:B--2---:R-:W-:-:S04]  /*4ad0*/  FFMA R94, R176, R63, R247 ;  /* 0x0000003fb05e7223 */ /* 0x004fc800000000f7 */
[----:B------:R-:W-:Y:S02]  /*4ae0*/  FFMA R63, R175, R118, R94 ;  /* 0x00000076af3f7223 */ /* 0x000fe4000000005e */
[----:B------:R-:W2:Y:S02]  /*4af0*/  LDG.E.STRONG.SM R118, desc[UR4][R130.64] ;  /* 0x0000000482767981 */ /* 0x000ea4000c1eb900 */
[----:B-----5:R-:W-:-:S04]  /*4b00*/  FFMA R94, R174, R95, R63 ;  /* 0x0000005fae5e7223 */ /* 0x020fc8000000003f */
[----:B------:R-:W-:Y:S02]  /*4b10*/  FFMA R63, R173, R202, R94 ;  /* 0x000000caad3f7223 */ /* 0x000fe4000000005e */
[----:B------:R-:W4:Y:S02]  /*4b20*/  LDG.E.STRONG.SM R202, desc[UR4][R130.64+0x8] ;  /* 0x0000080482ca7981 */ /* 0x000f24000c1eb900 */
        /* <DEDUP_REMOVED lines=9> */
[----:B------:R-:W5:Y:S02]  /*4bc0*/  LDG.E.STRONG.SM R201, desc[UR4][R130.64+0xc] ;  /* 0x00000c0482c97981 */ /* 0x000f64000c1eb900 */
        /* <DEDUP_REMOVED lines=11> */
[----:B------:R-:W4:Y:S02]  /*4c80*/  LDG.E.STRONG.SM R63, desc[UR4][R130.64+0x4] ;  /* 0x00000404823f7981 */ /* 0x000f24000c1eb900 */
        /* <DEDUP_REMOVED lines=15> */
[----:B------:R-:W-:-:S04]  /*4d80*/  FFMA R95, R89, R224, R94 ;  /* 0x000000e0595f7223 */ /* 0x000fc8000000005e */
[----:B------:R-:W-:Y:S02]  /*4d90*/  FFMA R94, R88, R197, R95 ;  /* 0x000000c5585e7223 */ /* 0x000fe4000000005f */
        /* <DEDUP_REMOVED lines=10> */
[----:B------:R-:W-:-:S04]  /*4e40*/  IMAD.WIDE R152, R36, 0x4, R152 ;  /* 0x0000000424987825 */ /* 0x000fc800078e0298 */
[----:B--2---:R-:W-:-:S04]  /*4e50*/  FFMA R247, R85, R118, R250 ;  /* 0x0000007655f77223 */ /* 0x004fc800000000fa */
[----:B----4-:R-:W-:Y:S02]  /*4e60*/  FFMA R118, R84, R63, R247 ;  /* 0x0000003f54767223 */ /* 0x010fe400000000f7 */
[----:B------:R-:W2:Y:S02]  /*4e70*/  LDG.E.STRONG.SM R247, desc[UR4][R154.64+0x10] ;  /* 0x000010049af77981 */ /* 0x000ea4000c1eb900 */
[----:B------:R-:W-:Y:S02]  /*4e80*/  FFMA R63, R83, R202, R118 ;  /* 0x000000ca533f7223 */ /* 0x000fe40000000076 */
[----:B------:R-:W4:Y:S02]  /*4e90*/  LDG.E.STRONG.SM R202, desc[UR4][R148.64+0x10] ;  /* 0x0000100494ca7981 */ /* 0x000f24000c1eb900 */
[----:B-----5:R-:W-:-:S04]  /*4ea0*/  FFMA R118, R82, R201, R63 ;  /* 0x000000c952767223 */ /* 0x020fc8000000003f */
[----:B------:R-:W-:Y:S02]  /*4eb0*/  FFMA R63, R81, R232, R118 ;  /* 0x000000e8513f7223 */ /* 0x000fe40000000076 */
[----:B------:R-:W5:Y:S02]  /*4ec0*/  LDG.E.STRONG.SM R232, desc[UR4][R150.64+0x4] ;  /* 0x0000040496e87981 */ /* 0x000f64000c1eb900 */
[----:B------:R-:W-:-:S04]  /*4ed0*/  FFMA R118, R80, R231, R63 ;  /* 0x000000e750767223 */ /* 0x000fc8000000003f */
[----:B---3--:R-:W-:-:S04]  /*4ee0*/  FFMA R63, R79, R234, R118 ;  /* 0x000000ea4f3f7223 */ /* 0x008fc80000000076 */
[----:B------:R-:W-:-:S04]  /*4ef0*/  FFMA R118, R78, R235, R63 ;  /* 0x000000eb4e767223 */ /* 0x000fc8000000003f */
[----:B------:R-:W-:Y:S02]  /*4f00*/  FFMA R63, R77, R240, R118 ;  /* 0x000000f04d3f7223 */ /* 0x000fe40000000076 */
[----:B------:R-:W3:Y:S02]  /*4f10*/  LDG.E.STRONG.SM R240, desc[UR4][R156.64+0x8] ;  /* 0x000008049cf07981 */ /* 0x000ee4000c1eb900 */
[----:B------:R-:W-:-:S04]  /*4f20*/  FFMA R118, R76, R239, R63 ;  /* 0x000000ef4c767223 */ /* 0x000fc8000000003f */
[----:B------:R-:W-:Y:S02]  /*4f30*/  FFMA R63, R75, R242, R118 ;  /* 0x000000f24b3f7223 */ /* 0x000fe40000000076 */
[----:B------:R-:W3:Y:S02]  /*4f40*/  LDG.E.STRONG.SM R242, desc[UR4][R156.64] ;  /* 0x000000049cf27981 */ /* 0x000ee4000c1eb900 */
[----:B------:R-:W-:Y:S02]  /*4f50*/  FFMA R118, R74, R243, R63 ;  /* 0x000000f34a767223 */ /* 0x000fe4000000003f */
[----:B------:R-:W3:Y:S02]  /*4f60*/  LDG.E.STRONG.SM R243, desc[UR4][R156.64+0xc] ;  /* 0x00000c049cf37981 */ /* 0x000ee4000c1eb900 */
[----:B------:R-:W-:-:S04]  /*4f70*/  FFMA R63, R73, R248, R118 ;  /* 0x000000f8493f7223 */ /* 0x000fc80000000076 */
[----:B------:R-:W-:Y:S02]  /*4f80*/  FFMA R118, R72, R245, R63 ;  /* 0x000000f548767223 */ /* 0x000fe4000000003f */
[----:B------:R-:W2:Y:S02]  /*4f90*/  LDG.E.STRONG.SM R63, desc[UR4][R148.64+0x4] ;  /* 0x00000404943f7981 */ /* 0x000ea4000c1eb900 */
[----:B------:R-:W-:Y:S02]  /*4fa0*/  FFMA R201, R71, R246, R118 ;  /* 0x000000f647c97223 */ /* 0x000fe40000000076 */
[----:B------:R-:W3:Y:S02]  /*4fb0*/  LDG.E.STRONG.SM R246, desc[UR4][R154.64+0x8] ;  /* 0x000008049af67981 */ /* 0x000ee4000c1eb900 */
[----:B------:R-:W-:Y:S02]  /*4fc0*/  FFMA R36, R70, R241, R201 ;  /* 0x000000f146247223 */ /* 0x000fe400000000c9 */
        /* <DEDUP_REMOVED lines=8> */
[----:B------:R-:W3:Y:S02]  /*5050*/  LDG.E.STRONG.SM R245, desc[UR4][R156.64+0x4] ;  /* 0x000004049cf57981 */ /* 0x000ee4000c1eb900 */
[----:B------:R-:W-:Y:S02]  /*5060*/  FFMA R118, R64, R199, R233 ;  /* 0x000000c740767223 */ /* 0x000fe400000000e9 */
[----:B------:R-:W3:Y:S04]  /*5070*/  LDG.E.STRONG.SM R236, desc[UR4][R156.64+0x10] ;  /* 0x000010049cec7981 */ /* 0x000ee8000c1eb900 */
        /* <DEDUP_REMOVED lines=10> */
[----:B------:R-:W0:Y:S01]  /*5120*/  LDC R119, c[0x0][0x3a0] ;  /* 0x0000e800ff777b82 */ /* 0x000e220000000800 */
[----:B------:R-:W3:Y:S01]  /*5130*/  LDG.E R197, desc[UR4][R152.64] ;  /* 0x0000000498c57981 */ /* 0x000ee2000c1e1900 */
[----:B0-----:R-:W-:-:S05]  /*5140*/  IMAD.WIDE R118, R119, 0x4, R156 ;  /* 0x0000000477767825 */ /* 0x001fca00078e029c */
[----:B------:R-:W3:Y:S04]  /*5150*/  LDG.E.STRONG.SM R241, desc[UR4][R118.64] ;  /* 0x0000000476f17981 */ /* 0x000ee8000c1eb900 */
[----:B------:R-:W3:Y:S04]  /*5160*/  LDG.E.STRONG.SM R234, desc[UR4][R118.64+0x4] ;  /* 0x0000040476ea7981 */ /* 0x000ee8000c1eb900 */
[----:B------:R-:W3:Y:S04]  /*5170*/  LDG.E.STRONG.SM R239, desc[UR4][R118.64+0x8] ;  /* 0x0000080476ef7981 */ /* 0x000ee8000c1eb900 */
[----:B------:R-:W3:Y:S04]  /*5180*/  LDG.E.STRONG.SM R230, desc[UR4][R118.64+0xc] ;  /* 0x00000c0476e67981 */ /* 0x000ee8000c1eb900 */
[----:B------:R-:W3:Y:S01]  /*5190*/  LDG.E.STRONG.SM R237, desc[UR4][R118.64+0x10] ;  /* 0x0000100476ed7981 */ /* 0x000ee2000c1eb900 */
[----:B--2---:R-:W-:-:S04]  /*51a0*/  FFMA R63, R222, R63, R249 ;  /* 0x0000003fde3f7223 */ /* 0x004fc800000000f9 */
[----:B----4-:R-:W-:-:S04]  /*51b0*/  FFMA R248, R238, R201, R63 ;  /* 0x000000c9eef87223 */ /* 0x010fc8000000003f */
[----:B-----5:R-:W-:-:S04]  /*51c0*/  FFMA R36, R251, R36, R248 ;  /* 0x00000024fb247223 */ /* 0x020fc800000000f8 */
[----:B------:R-:W-:-:S04]  /*51d0*/  FFMA R63, R215, R202, R36 ;  /* 0x000000cad73f7223 */ /* 0x000fc80000000024 */
[----:B---3--:R-:W-:-:S04]  /*51e0*/  FFMA R36, R214, R231, R63 ;  /* 0x000000e7d6247223 */ /* 0x008fc8000000003f */
        /* <DEDUP_REMOVED lines=37> */
[----:B------:R4:W5:Y:S04]  /*5440*/  LDG.E.STRONG.SM R234, desc[UR4][R108.64+0x14] ;  /* 0x000014046cea7981 */ /* 0x000968000c1eb900 */
[----:B------:R-:W5:Y:S04]  /*5450*/  LDG.E.STRONG.SM R201, desc[UR4][R144.64+0x4] ;  /* 0x0000040490c97981 */ /* 0x000f68000c1eb900 */
[----:B------:R-:W5:Y:S04]  /*5460*/  LDG.E.STRONG.SM R135, desc[UR4][R144.64+0x8] ;  /* 0x0000080490877981 */ /* 0x000f68000c1eb900 */
[----:B------:R-:W5:Y:S04]  /*5470*/  LDG.E.STRONG.SM R134, desc[UR4][R144.64+0xc] ;  /* 0x00000c0490867981 */ /* 0x000f68000c1eb900 */
[----:B------:R-:W5:Y:S04]  /*5480*/  LDG.E.STRONG.SM R199, desc[UR4][R144.64+0x10] ;  /* 0x0000100490c77981 */ /* 0x000f68000c1eb900 */
[----:B------:R0:W5:Y:S04]  /*5490*/  LDG.E.STRONG.SM R233, desc[UR4][R144.64+0x14] ;  /* 0x0000140490e97981 */ /* 0x000168000c1eb900 */
        /* <DEDUP_REMOVED lines=9> */
[----:B--2---:R-:W-:-:S03]  /*5530*/  FFMA R38, R45, R239, R38 ;  /* 0x000000ef2d267223 */ /* 0x004fc60000000026 */
[----:B------:R-:W2:Y:S01]  /*5540*/  LDG.E.STRONG.SM R45, desc[UR4][R132.64+0x14] ;  /* 0x00001404842d7981 */ /* 0x000ea2000c1eb900 */
[----:B---3--:R-:W-:-:S03]  /*5550*/  FFMA R38, R49, R241, R38 ;  /* 0x000000f131267223 */ /* 0x008fc60000000026 */
[----:B------:R-:W3:Y:S01]  /*5560*/  LDG.E.STRONG.SM R49, desc[UR4][R128.64+0x10] ;  /* 0x0000100480317981 */ /* 0x000ee2000c1eb900 */
[----:B----4-:R-:W-:-:S03]  /*5570*/  FFMA R108, R11, R243, R38 ;  /* 0x000000f30b6c7223 */ /* 0x010fc60000000026 */
[----:B------:R-:W4:Y:S01]  /*5580*/  LDG.E.STRONG.SM R38, desc[UR4][R132.64+0x4] ;  /* 0x0000040484267981 */ /* 0x000f22000c1eb900 */
[----:B-----5:R-:W-:-:S03]  /*5590*/  FFMA R51, R51, R244, R108 ;  /* 0x000000f433337223 */ /* 0x020fc6000000006c */
[----:B------:R-:W5:Y:S04]  /*55a0*/  LDG.E.STRONG.SM R108, desc[UR4][R132.64+0xc] ;  /* 0x00000c04846c7981 */ /* 0x000f68000c1eb900 */
[----:B------:R1:W2:Y:S01]  /*55b0*/  LDG.E.STRONG.SM R11, desc[UR4][R132.64+0x10] ;  /* 0x00001004840b7981 */ /* 0x0002a2000c1eb900 */
[----:B------:R-:W-:-:S03]  /*55c0*/  FFMA R244, R34, R237, R51 ;  /* 0x000000ed22f47223 */ /* 0x000fc60000000033 */
[----:B------:R-:W3:Y:S04]  /*55d0*/  LDG.E.STRONG.SM R51, desc[UR4][R128.64+0x8] ;  /* 0x0000080480337981 */ /* 0x000ee8000c1eb900 */
[----:B------:R1:W3:Y:S01]  /*55e0*/  LDG.E.STRONG.SM R34, desc[UR4][R128.64+0xc] ;  /* 0x00000c0480227981 */ /* 0x0002e2000c1eb900 */
[----:B0-----:R-:W-:-:S03]  /*55f0*/  FFMA R145, R31, R242, R244 ;  /* 0x000000f21f917223 */ /* 0x001fc600000000f4 */
[----:B------:R-:W3:Y:S01]  /*5600*/  LDG.E.STRONG.SM R31, desc[UR4][R124.64+0x4] ;  /* 0x000004047c1f7981 */ /* 0x000ee2000c1eb900 */
[----:B------:R-:W-:-:S03]  /*5610*/  FFMA R237, R48, R235, R145 ;  /* 0x000000eb30ed7223 */ /* 0x000fc60000000091 */
[----:B------:R-:W3:Y:S04]  /*5620*/  LDG.E.STRONG.SM R145, desc[UR4][R124.64+0x8] ;  /* 0x000008047c917981 */ /* 0x000ee8000c1eb900 */
[----:B------:R-:W3:Y:S04]  /*5630*/  LDG.E.STRONG.SM R48, desc[UR4][R124.64+0xc] ;  /* 0x00000c047c307981 */ /* 0x000ee8000c1eb900 */
[----:B------:R-:W3:Y:S04]  /*5640*/  LDG.E.STRONG.SM R133, desc[UR4][R124.64+0x10] ;  /* 0x000010047c857981 */ /* 0x000ee8000c1eb900 */
[----:B------:R-:W3:Y:S01]  /*5650*/  LDG.E.STRONG.SM R235, desc[UR4][R124.64+0x14] ;  /* 0x000014047ceb7981 */ /* 0x000ee2000c1eb900 */
[----:B-1----:R-:W-:-:S03]  /*5660*/  FFMA R132, R28, R63, R237 ;  /* 0x0000003f1c847223 */ /* 0x002fc600000000ed */
        /* <DEDUP_REMOVED lines=11> */
[----:B------:R-:W3:Y:S04]  /*5720*/  LDG.E.STRONG.SM R125, desc[UR4][R104.64+0x14] ;  /* 0x00001404687d7981 */ /* 0x000ee8000c1eb900 */
[----:B------:R-:W3:Y:S04]  /*5730*/  LDG.E.STRONG.SM R228, desc[UR4][R110.64+0x4] ;  /* 0x000004046ee47981 */ /* 0x000ee8000c1eb900 */
[----:B------:R-:W3:Y:S04]  /*5740*/  LDG.E.STRONG.SM R202, desc[UR4][R110.64+0x8] ;  /* 0x000008046eca7981 */ /* 0x000ee8000c1eb900 */
[----:B------:R-:W3:Y:S04]  /*5750*/  LDG.E.STRONG.SM R117, desc[UR4][R110.64+0xc] ;  /* 0x00000c046e757981 */ /* 0x000ee8000c1eb900 */
[----:B------:R-:W3:Y:S01]  /*5760*/  LDG.E.STRONG.SM R23, desc[UR4][R110.64+0x10] ;  /* 0x000010046e177981 */ /* 0x000ee2000c1eb900 */
[----:B------:R-:W-:-:S03]  /*5770*/  FFMA R20, R20, R197, R129 ;  /* 0x000000c514147223 */ /* 0x000fc60000000081 */
[----:B------:R0:W3:Y:S01]  /*5780*/  LDG.E.STRONG.SM R116, desc[UR4][R110.64+0x14] ;  /* 0x000014046e747981 */ /* 0x0000e2000c1eb900 */
        /* <DEDUP_REMOVED lines=11> */
[----:B0-----:R-:W-:-:S03]  /*5840*/  FFMA R111, R15, R234, R232 ;  /* 0x000000ea0f6f7223 */ /* 0x001fc600000000e8 */
[----:B------:R-:W3:Y:S04]  /*5850*/  LDG.E.STRONG.SM R110, desc[UR4][R100.64+0x14] ;  /* 0x00001404646e7981 */ /* 0x000ee8000c1eb900 */
[----:B------:R-:W3:Y:S04]  /*5860*/  LDG.E.STRONG.SM R15, desc[UR4][R96.64+0x4] ;  /* 0x00000404600f7981 */ /* 0x000ee8000c1eb900 */
[----:B------:R-:W3:Y:S01]  /*5870*/  LDG.E.STRONG.SM R232, desc[UR4][R96.64+0x8] ;  /* 0x0000080460e87981 */ /* 0x000ee2000c1eb900 */
[----:B------:R-:W-:-:S03]  /*5880*/  FFMA R201, R52, R201, R111 ;  /* 0x000000c934c97223 */ /* 0x000fc6000000006f */
[----:B------:R-:W3:Y:S04]  /*5890*/  LDG.E.STRONG.SM R107, desc[UR4][R96.64+0xc] ;  /* 0x00000c04606b7981 */ /* 0x000ee8000c1eb900 */
[----:B------:R-:W3:Y:S04]  /*58a0*/  LDG.E.STRONG.SM R52, desc[UR4][R96.64+0x10] ;  /* 0x0000100460347981 */ /* 0x000ee8000c1eb900 */
        /* <DEDUP_REMOVED lines=40> */
[----:B------:R-:W3:Y:S01]  /*5b30*/  LDG.E R98, desc[UR4][R152.64+0x4] ;  /* 0x0000040498627981 */ /* 0x000ee2000c1e1900 */
[----:B----4-:R-:W-:-:S03]  /*5b40*/  FFMA R240, R37, R38, R240 ;  /* 0x0000002625f07223 */ /* 0x010fc600000000f0 */
[----:B------:R-:W4:Y:S01]  /*5b50*/  LDG.E.STRONG.SM R38, desc[UR4][R130.64+0x4] ;  /* 0x0000040482267981 */ /* 0x000f22000c1eb900 */
[----:B------:R-:W-:-:S03]  /*5b60*/  FFMA R144, R35, R144, R240 ;  /* 0x0000009023907223 */ /* 0x000fc600000000f0 */
        /* <DEDUP_REMOVED lines=122> */
[----:B----4-:R-:W-:-:S04]  /*6310*/  FFMA R85, R85, R38, R86 ;  /* 0x0000002655557223 */ /* 0x010fc80000000056 */
[----:B------:R-:W-:-:S04]  /*6320*/  FFMA R84, R84, R35, R85 ;  /* 0x0000002354547223 */ /* 0x000fc80000000055 */
[----:B-----5:R-:W-:-:S04]  /*6330*/  FFMA R83, R83, R108, R84 ;  /* 0x0000006c53537223 */ /* 0x020fc80000000054 */
[----:B--2---:R-:W-:-:S04]  /*6340*/  FFMA R82, R82, R11, R83 ;  /* 0x0000000b52527223 */ /* 0x004fc80000000053 */
[----:B------:R-:W-:-:S04]  /*6350*/  FFMA R81, R81, R42, R82 ;  /* 0x0000002a51517223 */ /* 0x000fc80000000052 */
[----:B------:R-:W-:-:S04]  /*6360*/  FFMA R80, R80, R37, R81 ;  /* 0x0000002550507223 */ /* 0x000fc80000000051 */
[----:B---3--:R-:W-:Y:S02]  /*6370*/  FFMA R79, R79, R8, R80 ;  /* 0x000000084f4f7223 */ /* 0x008fe40000000050 */
[----:B------:R-:W0:Y:S02]  /*6380*/  LDC.64 R8, c[0x0][0x390] ;  /* 0x0000e400ff087b82 */ /* 0x000e240000000a00 */
        /* <DEDUP_REMOVED lines=41> */
[----:B------:R-:W-:Y:S01]  /*6620*/  FFMA R63, R203, R63, R12 ;  /* 0x0000003fcb3f7223 */ /* 0x000fe2000000000c */
[----:B------:R-:W-:-:S03]  /*6630*/  FSET.BF.GE.AND R55, R198, R55, PT ;  /* 0x00000037c637720a */ /* 0x000fc60003806000 */
[----:B------:R-:W-:Y:S01]  /*6640*/  FFMA R63, R196, R94, R63 ;  /* 0x0000005ec43f7223 */ /* 0x000fe2000000003f */
[----:B------:R-:W-:Y:S01]  /*6650*/  FSET.BF.GE.AND R200, R200, R65, PT ;  /* 0x00000041c8c8720a */ /* 0x000fe20003806000 */
[----:B------:R-:W-:Y:S02]  /*6660*/  IMAD R4, R5, R6, R4 ;  /* 0x0000000605047224 */ /* 0x000fe400078e0204 */
[----:B------:R-:W-:Y:S01]  /*6670*/  FADD R98, R63, R98 ;  /* 0x000000623f627221 */ /* 0x000fe20000000000 */
[----:B------:R-:W-:Y:S02]  /*6680*/  FMNMX R55, R55, R200, !PT ;  /* 0x000000c837377209 */ /* 0x000fe40007800000 */
[-C--:B------:R-:W-:Y:S01]  /*6690*/  FSET.BF.GE.AND R36, R36, R147.reuse, PT ;  /* 0x000000932424720a */ /* 0x080fe20003806000 */
[----:B------:R-:W-:Y:S01]  /*66a0*/  IMAD R3, R3, R4, R0 ;  /* 0x0000000403037224 */ /* 0x000fe200078e0200 */
[----:B------:R-:W-:Y:S02]  /*66b0*/  FSETP.GE.AND P0, PT, R98, R147, PT ;  /* 0x000000936200720b */ /* 0x000fe40003f06000 */
[----:B------:R-:W-:-:S02]  /*66c0*/  FMNMX R36, R55, R36, !PT ;  /* 0x0000002437247209 */ /* 0x000fc40007800000 */
[C---:B------:R-:W-:Y:S01]  /*66d0*/  FSET.BF.GE.AND R147, R98.reuse, R147, PT ;  /* 0x000000936293720a */ /* 0x040fe20003806000 */
[----:B0-----:R-:W-:Y:S01]  /*66e0*/  IMAD.WIDE R2, R3, 0x4, R8 ;  /* 0x0000000403027825 */ /* 0x001fe200078e0208 */
[----:B------:R-:W-:Y:S02]  /*66f0*/  FSEL R5, R98, RZ, !P0 ;  /* 0x000000ff62057208 */ /* 0x000fe40004000000 */
[----:B------:R-:W-:-:S03]  /*6700*/  FMNMX R147, R36, R147, !PT ;  /* 0x0000009324937209 */ /* 0x000fc60007800000 */
[----:B------:R-:W-:Y:S04]  /*6710*/  STG.E desc[UR4][R152.64+0x4], R5 ;  /* 0x0000040598007986 */ /* 0x000fe8000c101904 */
[----:B------:R-:W-:Y:S01]  /*6720*/  STG.E desc[UR4][R2.64], R147 ;  /* 0x0000009302007986 */ /* 0x000fe2000c101904 */
[----:B------:R-:W-:Y:S05]  /*6730*/  EXIT ;  /* 0x000000000000794d */ /* 0x000fea0003800000 */
.L_x_9:
        /* <DEDUP_REMOVED lines=12> */
.L_x_39:


//--------------------- .text._Z13argmax_kernelPKfPiii --------------------------
	.section	.text._Z13argmax_kernelPKfPiii,"ax",@progbits
	.align	128
        .global         _Z13argmax_kernelPKfPiii
        .type           _Z13argmax_kernelPKfPiii,@function
        .size           _Z13argmax_kernelPKfPiii,(.L_x_40 - _Z13argmax_kernelPKfPiii)
        .other          _Z13argmax_kernelPKfPiii,@"STO_CUDA_ENTRY STV_DEFAULT"
_Z13argmax_kernelPKfPiii:
.text._Z13argmax_kernelPKfPiii:
[----:B------:R-:W-:Y:S01]  /*0000*/  LDC R1, c[0x0][0x37c] ;  /* 0x0000df00ff017b82 */ /* 0x000fe20000000800 */
[----:B------:R-:W0:Y:S07]  /*0010*/  S2R R3, SR_TID.X ;  /* 0x0000000000037919 */ /* 0x000e2e0000002100 */
[----:B------:R-:W0:Y:S01]  /*0020*/  S2UR UR4, SR_CTAID.X ;  /* 0x00000000000479c3 */ /* 0x000e220000002500 */
[----:B------:R-:W1:Y:S07]  /*0030*/  LDCU UR5, c[0x0][0x390] ;  /* 0x00007200ff0577ac */ /* 0x000e6e0008000800 */
[----:B------:R-:W0:Y:S02]  /*0040*/  LDC R0, c[0x0][0x360] ;  /* 0x0000d800ff007b82 */ /* 0x000e240000000800 */
[----:B0-----:R-:W-:-:S05]  /*0050*/  IMAD R0, R0, UR4, R3 ;  /* 0x0000000400007c24 */ /* 0x001fca000f8e0203 */
[----:B-1----:R-:W-:-:S13]  /*0060*/  ISETP.GE.AND P0, PT, R0, UR5, PT ;  /* 0x0000000500007c0c */ /* 0x002fda000bf06270 */
[----:B------:R-:W-:Y:S05]  /*0070*/  @P0 EXIT ;  /* 0x000000000000094d */ /* 0x000fea0003800000 */
[----:B------:R-:W0:Y:S01]  /*0080*/  LDCU UR5, c[0x0][0x394] ;  /* 0x00007280ff0577ac */ /* 0x000e220008000800 */
[----:B------:R-:W-:Y:S01]  /*0090*/  IMAD.MOV.U32 R8, RZ, RZ, RZ ;  /* 0x000000ffff087224 */ /* 0x000fe200078e00ff */
[----:B------:R-:W1:Y:S01]  /*00a0*/  LDCU.64 UR8, c[0x0][0x358] ;  /* 0x00006b00ff0877ac */ /* 0x000e620008000a00 */
[----:B0-----:R-:W-:-:S09]  /*00b0*/  UISETP.GE.AND UP0, UPT, UR5, 0x2, UPT ;  /* 0x000000020500788c */ /* 0x001fd2000bf06270 */
[----:B-1----:R-:W-:Y:S05]  /*00c0*/  BRA.U !UP0, `(.L_x_10) ;  /* 0x0000000908a07547 */ /* 0x002fea000b800000 */
[----:B------:R-:W0:Y:S01]  /*00d0*/  LDCU.64 UR10, c[0x0][0x380] ;  /* 0x00007000ff0a77ac */ /* 0x000e220008000a00 */
[----:B------:R-:W-:-:S04]  /*00e0*/  IMAD R2, R0, UR5, RZ ;  /* 0x0000000500027c24 */ /* 0x000fc8000f8e02ff */
[----:B------:R-:W-:-:S03]  /*00f0*/  IMAD.WIDE R2, R2, 0x4, RZ ;  /* 0x0000000402027825 */ /* 0x000fc600078e02ff */
[----:B0-----:R-:W-:-:S04]  /*0100*/  IADD3 R4, P0, PT, R2, UR10, RZ ;  /* 0x0000000a02047c10 */ /* 0x001fc8000ff1e0ff */
[----:B------:R-:W-:-:S05]  /*0110*/  IADD3.X R5, PT, PT, R3, UR11, RZ, P0, !PT ;  /* 0x0000000b03057c10 */ /* 0x000fca00087fe4ff */
[----:B------:R0:W5:Y:S01]  /*0120*/  LDG.E.CONSTANT R9, desc[UR8][R4.64] ;  /* 0x0000000804097981 */ /* 0x000162000c1e9900 */
[----:B------:R-:W-:Y:S01]  /*0130*/  UIADD3 UR4, UPT, UPT, UR5, -0x1, URZ ;  /* 0xffffffff05047890 */ /* 0x000fe2000fffe0ff */
[----:B------:R-:W-:Y:S01]  /*0140*/  IMAD.MOV.U32 R8, RZ, RZ, RZ ;  /* 0x000000ffff087224 */ /* 0x000fe200078e00ff */
[----:B------:R-:W-:Y:S01]  /*0150*/  UIADD3 UR5, UPT, UPT, UR5, -0x2, URZ ;  /* 0xfffffffe05057890 */ /* 0x000fe2000fffe0ff */
[----:B------:R-:W-:Y:S01]  /*0160*/  IMAD.MOV.U32 R7, RZ, RZ, 0x1 ;  /* 0x00000001ff077424 */ /* 0x000fe200078e00ff */
[----:B------:R-:W-:Y:S02]  /*0170*/  ULOP3.LUT UR6, UR4, 0xf, URZ, 0xc0, !UPT ;  /* 0x0000000f04067892 */ /* 0x000fe4000f8ec0ff */
[----:B------:R-:W-:-:S09]  /*0180*/  UISETP.GE.U32.AND UP0, UPT, UR5, 0xf, UPT ;  /* 0x0000000f0500788c */ /* 0x000fd2000bf06070 */
[----:B0-----:R-:W-:Y:S05]  /*0190*/  BRA.U !UP0, `(.L_x_11) ;  /* 0x00000005082c7547 */ /* 0x001fea000b800000 */
[----:B------:R-:W-:Y:S01]  /*01a0*/  IADD3 R6, P0, PT, R4, 0x20, RZ ;  /* 0x0000002004067810 */ /* 0x000fe20007f1e0ff */
[----:B------:R-:W-:Y:S01]  /*01b0*/  IMAD.MOV.U32 R10, RZ, RZ, RZ ;  /* 0x000000ffff0a7224 */ /* 0x000fe200078e00ff */
[----:B------:R-:W-:Y:S01]  /*01c0*/  ULOP3.LUT UR5, UR4, 0xfffffff0, URZ, 0xc0, !UPT ;  /* 0xfffffff004057892 */ /* 0x000fe2000f8ec0ff */
[----:B------:R-:W-:Y:S02]  /*01d0*/  IMAD.MOV.U32 R8, RZ, RZ, RZ ;  /* 0x000000ffff087224 */ /* 0x000fe400078e00ff */
[----:B------:R-:W-:-:S09]  /*01e0*/  IMAD.X R7, RZ, RZ, R5, P0 ;  /* 0x000000ffff077224 */ /* 0x000fd200000e0605 */
.L_x_12:
[----:B------:R-:W2:Y:S04]  /*01f0*/  LDG.E.CONSTANT R24, desc[UR8][R6.64+-0x1c] ;  /* 0xffffe40806187981 */ /* 0x000ea8000c1e9900 */
[----:B------:R-:W3:Y:S04]  /*0200*/  LDG.E.CONSTANT R26, desc[UR8][R6.64+-0x18] ;  /* 0xffffe808061a7981 */ /* 0x000ee8000c1e9900 */
[----:B------:R-:W4:Y:S04]  /*0210*/  LDG.E.CONSTANT R28, desc[UR8][R6.64+-0x14] ;  /* 0xffffec08061c7981 */ /* 0x000f28000c1e9900 */
        /* <DEDUP_REMOVED lines=12> */
[----:B------:R0:W4:Y:S01]  /*02e0*/  LDG.E.CONSTANT R20, desc[UR8][R6.64+0x20] ;  /* 0x0000200806147981 */ /* 0x000122000c1e9900 */
[----:B--2--5:R-:W-:-:S04]  /*02f0*/  FSETP.GT.AND P2, PT, R24, R9, PT ;  /* 0x000000091800720b */ /* 0x024fc80003f44000 */
[----:B------:R-:W-:-:S04]  /*0300*/  FSEL R9, R24, R9, P2 ;  /* 0x0000000918097208 */ /* 0x000fc80001000000 */
[----:B---3--:R-:W-:-:S04]  /*0310*/  FSETP.GT.AND P3, PT, R26, R9, PT ;  /* 0x000000091a00720b */ /* 0x008fc80003f64000 */
[----:B------:R-:W-:Y:S01]  /*0320*/  FSEL R9, R26, R9, P3 ;  /* 0x000000091a097208 */ /* 0x000fe20001800000 */
[----:B------:R-:W-:-:S03]  /*0330*/  @P2 VIADD R8, R10, 0x1 ;  /* 0x000000010a082836 */ /* 0x000fc60000000000 */
[----:B----4-:R-:W-:-:S04]  /*0340*/  FSETP.GT.AND P1, PT, R28, R9, PT ;  /* 0x000000091c00720b */ /* 0x010fc80003f24000 */
[----:B------:R-:W-:Y:S01]  /*0350*/  FSEL R9, R28, R9, P1 ;  /* 0x000000091c097208 */ /* 0x000fe20000800000 */
[----:B------:R-:W-:-:S03]  /*0360*/  @P3 VIADD R8, R10, 0x2 ;  /* 0x000000020a083836 */ /* 0x000fc60000000000 */
[----:B------:R-:W-:-:S04]  /*0370*/  FSETP.GT.AND P6, PT, R23, R9, PT ;  /* 0x000000091700720b */ /* 0x000fc80003fc4000 */
        /* <DEDUP_REMOVED lines=34> */
[----:B------:R-:W-:Y:S01]  /*05a0*/  @P2 VIADD R8, R10, 0xe ;  /* 0x0000000e0a082836 */ /* 0x000fe20000000000 */
[----:B0-----:R-:W-:Y:S02]  /*05b0*/  IADD3 R6, P2, PT, R6, 0x40, RZ ;  /* 0x0000004006067810 */ /* 0x001fe40007f5e0ff */
[----:B------:R-:W-:-:S03]  /*05c0*/  FSETP.GT.AND P0, PT, R20, R9, PT ;  /* 0x000000091400720b */ /* 0x000fc60003f04000 */
[----:B------:R-:W-:Y:S01]  /*05d0*/  IMAD.X R7, RZ, RZ, R7, P2 ;  /* 0x000000ffff077224 */ /* 0x000fe200010e0607 */
[----:B------:R-:W-:Y:S01]  /*05e0*/  FSEL R9, R20, R9, P0 ;  /* 0x0000000914097208 */ /* 0x000fe20000000000 */
[C---:B------:R-:W-:Y:S02]  /*05f0*/  @P1 VIADD R8, R10.reuse, 0xf ;  /* 0x0000000f0a081836 */ /* 0x040fe40000000000 */
[----:B------:R-:W-:-:S05]  /*0600*/  VIADD R10, R10, 0x10 ;  /* 0x000000100a0a7836 */ /* 0x000fca0000000000 */
[C---:B------:R-:W-:Y:S02]  /*0610*/  ISETP.NE.AND P1, PT, R10.reuse, UR5, PT ;  /* 0x000000050a007c0c */ /* 0x040fe4000bf25270 */
[----:B------:R-:W-:-:S11]  /*0620*/  SEL R8, R10, R8, P0 ;  /* 0x000000080a087207 */ /* 0x000fd60000000000 */
[----:B------:R-:W-:Y:S05]  /*0630*/  @P1 BRA `(.L_x_12) ;  /* 0xfffffff800ec1947 */ /* 0x000fea000383ffff */
[----:B------:R-:W-:-:S07]  /*0640*/  VIADD R7, R10, 0x1 ;  /* 0x000000010a077836 */ /* 0x000fce0000000000 */
.L_x_11:
[----:B------:R-:W-:-:S09]  /*0650*/  UISETP.NE.AND UP0, UPT, UR6, URZ, UPT ;  /* 0x000000ff0600728c */ /* 0x000fd2000bf05270 */
[----:B------:R-:W-:Y:S05]  /*0660*/  BRA.U !UP0, `(.L_x_10) ;  /* 0x0000000508387547 */ /* 0x000fea000b800000 */
[----:B------:R-:W-:Y:S02]  /*0670*/  UISETP.GE.U32.AND UP0, UPT, UR6, 0x8, UPT ;  /* 0x000000080600788c */ /* 0x000fe4000bf06070 */
[----:B------:R-:W-:-:S04]  /*0680*/  ULOP3.LUT UR5, UR4, 0x7, URZ, 0xc0, !UPT ;  /* 0x0000000704057892 */ /* 0x000fc8000f8ec0ff */
[----:B------:R-:W-:-:S03]  /*0690*/  UISETP.NE.AND UP1, UPT, UR5, URZ, UPT ;  /* 0x000000ff0500728c */ /* 0x000fc6000bf25270 */
[----:B------:R-:W-:Y:S08]  /*06a0*/  BRA.U !UP0, `(.L_x_13) ;  /* 0x0000000108887547 */ /* 0x000ff0000b800000 */
[----:B------:R-:W-:-:S05]  /*06b0*/  IMAD.WIDE.U32 R10, R7, 0x4, R4 ;  /* 0x00000004070a7825 */ /* 0x000fca00078e0004 */
[----:B------:R-:W2:Y:S04]  /*06c0*/  LDG.E.CONSTANT R6, desc[UR8][R10.64] ;  /* 0x000000080a067981 */ /* 0x000ea8000c1e9900 */
[----:B------:R-:W3:Y:S04]  /*06d0*/  LDG.E.CONSTANT R13, desc[UR8][R10.64+0x4] ;  /* 0x000004080a0d7981 */ /* 0x000ee8000c1e9900 */
[----:B------:R-:W4:Y:S04]  /*06e0*/  LDG.E.CONSTANT R15, desc[UR8][R10.64+0x8] ;  /* 0x000008080a0f7981 */ /* 0x000f28000c1e9900 */
[----:B------:R-:W4:Y:S04]  /*06f0*/  LDG.E.CONSTANT R17, desc[UR8][R10.64+0xc] ;  /* 0x00000c080a117981 */ /* 0x000f28000c1e9900 */
[----:B------:R-:W4:Y:S04]  /*0700*/  LDG.E.CONSTANT R19, desc[UR8][R10.64+0x10] ;  /* 0x000010080a137981 */ /* 0x000f28000c1e9900 */
[----:B------:R-:W4:Y:S04]  /*0710*/  LDG.E.CONSTANT R21, desc[UR8][R10.64+0x14] ;  /* 0x000014080a157981 */ /* 0x000f28000c1e9900 */
[----:B------:R-:W4:Y:S04]  /*0720*/  LDG.E.CONSTANT R23, desc[UR8][R10.64+0x18] ;  /* 0x000018080a177981 */ /* 0x000f28000c1e9900 */
[----:B------:R-:W4:Y:S01]  /*0730*/  LDG.E.CONSTANT R25, desc[UR8][R10.64+0x1c] ;  /* 0x00001c080a197981 */ /* 0x000f22000c1e9900 */
[----:B--2--5:R-:W-:-:S04]  /*0740*/  FSETP.GT.AND P2, PT, R6, R9, PT ;  /* 0x000000090600720b */ /* 0x024fc80003f44000 */
[----:B------:R-:W-:Y:S02]  /*0750*/  FSEL R6, R6, R9, P2 ;  /* 0x0000000906067208 */ /* 0x000fe40001000000 */
[----:B------:R-:W-:Y:S02]  /*0760*/  SEL R8, R7, R8, P2 ;  /* 0x0000000807087207 */ /* 0x000fe40001000000 */
[----:B---3--:R-:W-:-:S04]  /*0770*/  FSETP.GT.AND P3, PT, R13, R6, PT ;  /* 0x000000060d00720b */ /* 0x008fc80003f64000 */
[----:B------:R-:W-:-:S04]  /*0780*/  FSEL R6, R13, R6, P3 ;  /* 0x000000060d067208 */ /* 0x000fc80001800000 */
        /* <DEDUP_REMOVED lines=17> */
[----:B------:R-:W-:-:S08]  /*08a0*/  @P2 VIADD R8, R7, 0x6 ;  /* 0x0000000607082836 */ /* 0x000fd00000000000 */
[C---:B------:R-:W-:Y:S02]  /*08b0*/  @P3 VIADD R8, R7.reuse, 0x7 ;  /* 0x0000000707083836 */ /* 0x040fe40000000000 */
[----:B------:R-:W-:-:S07]  /*08c0*/  VIADD R7, R7, 0x8 ;  /* 0x0000000807077836 */ /* 0x000fce0000000000 */
.L_x_13:
        /* <DEDUP_REMOVED lines=20> */
[----:B------:R-:W-:-:S08]  /*0a10*/  @P2 VIADD R8, R7, 0x2 ;  /* 0x0000000207082836 */ /* 0x000fd00000000000 */
[C---:B------:R-:W-:Y:S02]  /*0a20*/  @P3 VIADD R8, R7.reuse, 0x3 ;  /* 0x0000000307083836 */ /* 0x040fe40000000000 */
[----:B------:R-:W-:-:S07]  /*0a30*/  VIADD R7, R7, 0x4 ;  /* 0x0000000407077836 */ /* 0x000fce0000000000 */
.L_x_14:
[----:B------:R-:W-:Y:S05]  /*0a40*/  BRA.U !UP1, `(.L_x_10) ;  /* 0x0000000109407547 */ /* 0x000fea000b800000 */
[----:B------:R-:W-:Y:S01]  /*0a50*/  IMAD.WIDE.U32 R2, R7, 0x4, R2 ;  /* 0x0000000407027825 */ /* 0x000fe200078e0002 */
[----:B------:R-:W-:Y:S02]  /*0a60*/  UIADD3 UR4, UPT, UPT, -UR4, URZ, URZ ;  /* 0x000000ff04047290 */ /* 0x000fe4000fffe1ff */
[----:B------:R-:W-:-:S04]  /*0a70*/  IADD3 R4, P0, PT, R2, UR10, RZ ;  /* 0x0000000a02047c10 */ /* 0x000fc8000ff1e0ff */
[----:B------:R-:W-:-:S09]  /*0a80*/  IADD3.X R5, PT, PT, R3, UR11, RZ, P0, !PT ;  /* 0x0000000b03057c10 */ /* 0x000fd200087fe4ff */
.L_x_15:
[----:B------:R-:W-:Y:S02]  /*0a90*/  IMAD.MOV.U32 R2, RZ, RZ, R4 ;  /* 0x000000ffff027224 */ /* 0x000fe400078e0004 */
[----:B------:R-:W-:-:S05]  /*0aa0*/  IMAD.MOV.U32 R3, RZ, RZ, R5 ;  /* 0x000000ffff037224 */ /* 0x000fca00078e0005 */
[----:B------:R-:W2:Y:S01]  /*0ab0*/  LDG.E.CONSTANT R2, desc[UR8][R2.64] ;  /* 0x0000000802027981 */ /* 0x000ea2000c1e9900 */
[----:B------:R-:W-:Y:S01]  /*0ac0*/  UIADD3 UR4, UPT, UPT, UR4, 0x1, URZ ;  /* 0x0000000104047890 */ /* 0x000fe2000fffe0ff */
[----:B------:R-:W-:-:S03]  /*0ad0*/  IADD3 R4, P1, PT, R4, 0x4, RZ ;  /* 0x0000000404047810 */ /* 0x000fc60007f3e0ff */
[----:B------:R-:W-:Y:S02]  /*0ae0*/  UISETP.NE.AND UP0, UPT, UR4, URZ, UPT ;  /* 0x000000ff0400728c */ /* 0x000fe4000bf05270 */
[----:B------:R-:W-:Y:S01]  /*0af0*/  IMAD.X R5, RZ, RZ, R5, P1 ;  /* 0x000000ffff057224 */ /* 0x000fe200008e0605 */
[----:B--2--5:R-:W-:-:S04]  /*0b00*/  FSETP.GT.AND P0, PT, R2, R9, PT ;  /* 0x000000090200720b */ /* 0x024fc80003f04000 */
[C---:B------:R-:W-:Y:S01]  /*0b10*/  SEL R8, R7.reuse, R8, P0 ;  /* 0x0000000807087207 */ /* 0x040fe20000000000 */
[----:B------:R-:W-:Y:S01]  /*0b20*/  VIADD R7, R7, 0x1 ;  /* 0x0000000107077836 */ /* 0x000fe20000000000 */
[----:B------:R-:W-:Y:S01]  /*0b30*/  FSEL R9, R2, R9, P0 ;  /* 0x0000000902097208 */ /* 0x000fe20000000000 */
[----:B------:R-:W-:Y:S06]  /*0b40*/  BRA.U UP0, `(.L_x_15) ;  /* 0xfffffffd00d07547 */ /* 0x000fec000b83ffff */
.L_x_10:
[----:B------:R-:W0:Y:S02]  /*0b50*/  LDC.64 R2, c[0x0][0x388] ;  /* 0x0000e200ff027b82 */ /* 0x000e240000000a00 */
[----:B0-----:R-:W-:-:S05]  /*0b60*/  IMAD.WIDE R2, R0, 0x4, R2 ;  /* 0x0000000400027825 */ /* 0x001fca00078e0202 */
[----:B------:R-:W-:Y:S01]  /*0b70*/  STG.E desc[UR8][R2.64], R8 ;  /* 0x0000000802007986 */ /* 0x000fe2000c101908 */
[----:B------:R-:W-:Y:S05]  /*0b80*/  EXIT ;  /* 0x000000000000794d */ /* 0x000fea0003800000 */
.L_x_16:
        /* <DEDUP_REMOVED lines=15> */
.L_x_40:


//--------------------- .text._Z20scale_inplace_kernelPffi --------------------------
	.section	.text._Z20scale_inplace_kernelPffi,"ax",@progbits
	.align	128
        .global         _Z20scale_inplace_kernelPffi
        .type           _Z20scale_inplace_kernelPffi,@function
        .size           _Z20scale_inplace_kernelPffi,(.L_x_41 - _Z20scale_inplace_kernelPffi)
        .other          _Z20scale_inplace_kernelPffi,@"STO_CUDA_ENTRY STV_DEFAULT"
_Z20scale_inplace_kernelPffi:
.text._Z20scale_inplace_kernelPffi:
        /* <DEDUP_REMOVED lines=8> */
[----:B------:R-:W0:Y:S01]  /*0080*/  LDC.64 R2, c[0x0][0x380] ;  /* 0x0000e000ff027b82 */ /* 0x000e220000000a00 */
[----:B------:R-:W1:Y:S01]  /*0090*/  LDCU.64 UR4, c[0x0][0x358] ;  /* 0x00006b00ff0477ac */ /* 0x000e620008000a00 */
[----:B------:R-:W2:Y:S01]  /*00a0*/  LDCU UR6, c[0x0][0x388] ;  /* 0x00007100ff0677ac */ /* 0x000ea20008000800 */
[----:B0-----:R-:W-:-:S05]  /*00b0*/  IMAD.WIDE R2, R5, 0x4, R2 ;  /* 0x0000000405027825 */ /* 0x001fca00078e0202 */
[----:B-1----:R-:W2:Y:S02]  /*00c0*/  LDG.E R0, desc[UR4][R2.64] ;  /* 0x0000000402007981 */ /* 0x002ea4000c1e1900 */
[----:B--2---:R-:W-:-:S05]  /*00d0*/  FMUL R5, R0, UR6 ;  /* 0x0000000600057c20 */ /* 0x004fca0008400000 */
[----:B------:R-:W-:Y:S01]  /*00e0*/  STG.E desc[UR4][R2.64], R5 ;  /* 0x0000000502007986 */ /* 0x000fe2000c101904 */
[----:B------:R-:W-:Y:S05]  /*00f0*/  EXIT ;  /* 0x000000000000794d */ /* 0x000fea0003800000 */
.L_x_17:
        /* <DEDUP_REMOVED lines=16> */
.L_x_41:


//--------------------- .text._Z18add_inplace_kernelPfPKfi --------------------------
	.section	.text._Z18add_inplace_kernelPfPKfi,"ax",@progbits
	.align	128
        .global         _Z18add_inplace_kernelPfPKfi
        .type           _Z18add_inplace_kernelPfPKfi,@function
        .size           _Z18add_inplace_kernelPfPKfi,(.L_x_42 - _Z18add_inplace_kernelPfPKfi)
        .other          _Z18add_inplace_kernelPfPKfi,@"STO_CUDA_ENTRY STV_DEFAULT"
_Z18add_inplace_kernelPfPKfi:
.text._Z18add_inplace_kernelPfPKfi:
        /* <DEDUP_REMOVED lines=9> */
[----:B------:R-:W1:Y:S07]  /*0090*/  LDCU.64 UR4, c[0x0][0x358] ;  /* 0x00006b00ff0477ac */ /* 0x000e6e0008000a00 */
[----:B------:R-:W2:Y:S01]  /*00a0*/  LDC.64 R4, c[0x0][0x380] ;  /* 0x0000e000ff047b82 */ /* 0x000ea20000000a00 */
[----:B0-----:R-:W-:-:S06]  /*00b0*/  IMAD.WIDE R2, R7, 0x4, R2 ;  /* 0x0000000407027825 */ /* 0x001fcc00078e0202 */
[----:B-1----:R-:W3:Y:S01]  /*00c0*/  LDG.E.CONSTANT R2, desc[UR4][R2.64] ;  /* 0x0000000402027981 */ /* 0x002ee2000c1e9900 */
[----:B--2---:R-:W-:-:S05]  /*00d0*/  IMAD.WIDE R4, R7, 0x4, R4 ;  /* 0x0000000407047825 */ /* 0x004fca00078e0204 */
[----:B------:R-:W3:Y:S02]  /*00e0*/  LDG.E R7, desc[UR4][R4.64] ;  /* 0x0000000404077981 */ /* 0x000ee4000c1e1900 */
[----:B---3--:R-:W-:-:S05]  /*00f0*/  FADD R7, R2, R7 ;  /* 0x0000000702077221 */ /* 0x008fca0000000000 */
[----:B------:R-:W-:Y:S01]  /*0100*/  STG.E desc[UR4][R4.64], R7 ;  /* 0x0000000704007986 */ /* 0x000fe2000c101904 */
[----:B------:R-:W-:Y:S05]  /*0110*/  EXIT ;  /* 0x000000000000794d */ /* 0x000fea0003800000 */
.L_x_18:
        /* <DEDUP_REMOVED lines=14> */
.L_x_42:


//--------------------- .text._Z13linear_kernelPKfS0_S0_Pfiii --------------------------
	.section	.text._Z13linear_kernelPKfS0_S0_Pfiii,"ax",@progbits
	.align	128
        .global         _Z13linear_kernelPKfS0_S0_Pfiii
        .type           _Z13linear_kernelPKfS0_S0_Pfiii,@function
        .size           _Z13linear_kernelPKfS0_S0_Pfiii,(.L_x_43 - _Z13linear_kernelPKfS0_S0_Pfiii)
        .other          _Z13linear_kernelPKfS0_S0_Pfiii,@"STO_CUDA_ENTRY STV_DEFAULT"
_Z13linear_kernelPKfS0_S0_Pfiii:
.text._Z13linear_kernelPKfS0_S0_Pfiii:
[----:B------:R-:W-:Y:S01]  /*0000*/  LDC R1, c[0x0][0x37c] ;  /* 0x0000df00ff017b82 */ /* 0x000fe20000000800 */
[----:B------:R-:W0:Y:S07]  /*0010*/  S2R R3, SR_TID.Y ;  /* 0x0000000000037919 */ /* 0x000e2e0000002200 */
[----:B------:R-:W1:Y:S01]  /*0020*/  LDC R11, c[0x0][0x360] ;  /* 0x0000d800ff0b7b82 */ /* 0x000e620000000800 */
[----:B------:R-:W2:Y:S01]  /*0030*/  LDCU UR6, c[0x0][0x3a0] ;  /* 0x00007400ff0677ac */ /* 0x000ea20008000800 */
[----:B------:R-:W1:Y:S01]  /*0040*/  S2R R2, SR_TID.X ;  /* 0x0000000000027919 */ /* 0x000e620000002100 */
[----:B------:R-:W3:Y:S05]  /*0050*/  LDCU UR7, c[0x0][0x3a8] ;  /* 0x00007500ff0777ac */ /* 0x000eea0008000800 */
[----:B------:R-:W0:Y:S08]  /*0060*/  S2UR UR5, SR_CTAID.Y ;  /* 0x00000000000579c3 */ /* 0x000e300000002600 */
[----:B------:R-:W0:Y:S08]  /*0070*/  LDC R0, c[0x0][0x364] ;  /* 0x0000d900ff007b82 */ /* 0x000e300000000800 */
[----:B------:R-:W1:Y:S01]  /*0080*/  S2UR UR4, SR_CTAID.X ;  /* 0x00000000000479c3 */ /* 0x000e620000002500 */
[----:B0-----:R-:W-:-:S05]  /*0090*/  IMAD R0, R0, UR5, R3 ;  /* 0x0000000500007c24 */ /* 0x001fca000f8e0203 */
[----:B--2---:R-:W-:Y:S01]  /*00a0*/  ISETP.GE.AND P0, PT, R0, UR6, PT ;  /* 0x0000000600007c0c */ /* 0x004fe2000bf06270 */
[----:B-1----:R-:W-:-:S05]  /*00b0*/  IMAD R11, R11, UR4, R2 ;  /* 0x000000040b0b7c24 */ /* 0x002fca000f8e0202 */
[----:B---3--:R-:W-:-:S13]  /*00c0*/  ISETP.GE.OR P0, PT, R11, UR7, P0 ;  /* 0x000000070b007c0c */ /* 0x008fda0008706670 */
[----:B------:R-:W-:Y:S05]  /*00d0*/  @P0 EXIT ;  /* 0x000000000000094d */ /* 0x000fea0003800000 */
[----:B------:R-:W0:Y:S01]  /*00e0*/  LDC.64 R14, c[0x0][0x390] ;  /* 0x0000e400ff0e7b82 */ /* 0x000e220000000a00 */
[----:B------:R-:W1:Y:S01]  /*00f0*/  LDCU.64 UR8, c[0x0][0x358] ;  /* 0x00006b00ff0877ac */ /* 0x000e620008000a00 */
[----:B------:R-:W2:Y:S06]  /*0100*/  LDCU UR10, c[0x0][0x3a4] ;  /* 0x00007480ff0a77ac */ /* 0x000eac0008000800 */
[----:B------:R-:W3:Y:S08]  /*0110*/  LDC.64 R4, c[0x0][0x380] ;  /* 0x0000e000ff047b82 */ /* 0x000ef00000000a00 */
[----:B------:R-:W4:Y:S01]  /*0120*/  LDC.64 R2, c[0x0][0x388] ;  /* 0x0000e200ff027b82 */ /* 0x000f220000000a00 */
[----:B0-----:R-:W-:-:S06]  /*0130*/  IMAD.WIDE R14, R11, 0x4, R14 ;  /* 0x000000040b0e7825 */ /* 0x001fcc00078e020e */
[----:B-1----:R0:W5:Y:S01]  /*0140*/  LDG.E.CONSTANT R14, desc[UR8][R14.64] ;  /* 0x000000080e0e7981 */ /* 0x002162000c1e9900 */
[----:B--2---:R-:W-:Y:S02]  /*0150*/  UISETP.GE.AND UP0, UPT, UR10, 0x4, UPT ;  /* 0x000000040a00788c */ /* 0x004fe4000bf06270 */
[----:B------:R-:W-:Y:S02]  /*0160*/  IMAD R10, R0, UR10, RZ ;  /* 0x0000000a000a7c24 */ /* 0x000fe4000f8e02ff */
[----:B------:R-:W-:Y:S02]  /*0170*/  HFMA2 R13, -RZ, RZ, 0, 0 ;  /* 0x00000000ff0d7431 */ /* 0x000fe400000001ff */
[----:B------:R-:W-:Y:S02]  /*0180*/  IMAD R12, R11, UR10, RZ ;  /* 0x0000000a0b0c7c24 */ /* 0x000fe4000f8e02ff */
[----:B---3--:R-:W-:-:S04]  /*0190*/  IMAD.WIDE R4, R10, 0x4, R4 ;  /* 0x000000040a047825 */ /* 0x008fc800078e0204 */
[----:B----4-:R-:W-:Y:S01]  /*01a0*/  IMAD.WIDE R2, R12, 0x4, R2 ;  /* 0x000000040c027825 */ /* 0x010fe200078e0202 */
[----:B0-----:R-:W-:Y:S06]  /*01b0*/  BRA.U !UP0, `(.L_x_19) ;  /* 0x0000000508647547 */ /* 0x001fec000b800000 */
[----:B------:R-:W-:Y:S01]  /*01c0*/  UIADD3 UR6, UPT, UPT, UR10, -0x4, URZ ;  /* 0xfffffffc0a067890 */ /* 0x000fe2000fffe0ff */
[----:B------:R-:W-:Y:S02]  /*01d0*/  MOV R13, RZ ;  /* 0x000000ff000d7202 */ /* 0x000fe40000000f00 */
[----:B------:R-:W-:Y:S01]  /*01e0*/  MOV R15, 0x4 ;  /* 0x00000004000f7802 */ /* 0x000fe20000000f00 */
[----:B------:R-:W-:Y:S02]  /*01f0*/  UISETP.GE.U32.AND UP0, UPT, UR6, 0xc, UPT ;  /* 0x0000000c0600788c */ /* 0x000fe4000bf06070 */
[----:B------:R-:W-:-:S04]  /*0200*/  ULEA.HI UR4, UR6, 0x1, URZ, 0x1e ;  /* 0x0000000106047891 */ /* 0x000fc8000f8ff0ff */
[----:B------:R-:W-:-:S03]  /*0210*/  ULOP3.LUT UR5, UR4, 0x3, URZ, 0xc0, !UPT ;  /* 0x0000000304057892 */ /* 0x000fc6000f8ec0ff */
[----:B------:R-:W-:Y:S09]  /*0220*/  BRA.U !UP0, `(.L_x_20) ;  /* 0x0000000108e87547 */ /* 0x000ff2000b800000 */
[----:B------:R-:W-:Y:S01]  /*0230*/  ULOP3.LUT UR4, UR4, 0x7ffffffc, URZ, 0xc0, !UPT ;  /* 0x7ffffffc04047892 */ /* 0x000fe2000f8ec0ff */
[----:B------:R-:W-:-:S03]  /*0240*/  MOV R13, RZ ;  /* 0x000000ff000d7202 */ /* 0x000fc60000000f00 */
[----:B------:R-:W-:-:S12]  /*0250*/  UIADD3 UR4, UPT, UPT, -UR4, URZ, URZ ;  /* 0x000000ff04047290 */ /* 0x000fd8000fffe1ff */
.L_x_21:
[----:B------:R-:W-:-:S04]  /*0260*/  IMAD.WIDE.U32 R8, R13, 0x4, R4 ;  /* 0x000000040d087825 */ /* 0x000fc800078e0004 */
[----:B------:R-:W-:Y:S01]  /*0270*/  IMAD.WIDE.U32 R6, R13, 0x4, R2 ;  /* 0x000000040d067825 */ /* 0x000fe200078e0002 */
[----:B------:R-:W2:Y:S04]  /*0280*/  LDG.E.STRONG.SM R17, desc[UR8][R8.64] ;  /* 0x0000000808117981 */ /* 0x000ea8000c1eb900 */
[----:B------:R-:W2:Y:S04]  /*0290*/  LDG.E.STRONG.SM R18, desc[UR8][R6.64] ;  /* 0x0000000806127981 */ /* 0x000ea8000c1eb900 */
[----:B------:R-:W3:Y:S04]  /*02a0*/  LDG.E.STRONG.SM R26, desc[UR8][R8.64+0x4] ;  /* 0x00000408081a7981 */ /* 0x000ee8000c1eb900 */
[----:B------:R-:W3:Y:S04]  /*02b0*/  LDG.E.STRONG.SM R19, desc[UR8][R6.64+0x4] ;  /* 0x0000040806137981 */ /* 0x000ee8000c1eb900 */
        /* <DEDUP_REMOVED lines=8> */
[----:B--2--5:R-:W-:-:S03]  /*0340*/  FFMA R17, R17, R18, R14 ;  /* 0x0000001211117223 */ /* 0x024fc6000000000e */
[----:B------:R-:W2:Y:S04]  /*0350*/  LDG.E.STRONG.SM R18, desc[UR8][R8.64+0x18] ;  /* 0x0000180808127981 */ /* 0x000ea8000c1eb900 */
[----:B------:R-:W2:Y:S01]  /*0360*/  LDG.E.STRONG.SM R14, desc[UR8][R8.64+0x1c] ;  /* 0x00001c08080e7981 */ /* 0x000ea2000c1eb900 */
[----:B---3--:R-:W-:-:S03]  /*0370*/  FFMA R17, R26, R19, R17 ;  /* 0x000000131a117223 */ /* 0x008fc60000000011 */
[----:B------:R-:W2:Y:S04]  /*0380*/  LDG.E.STRONG.SM R19, desc[UR8][R6.64+0x18] ;  /* 0x0000180806137981 */ /* 0x000ea8000c1eb900 */
[----:B------:R-:W3:Y:S01]  /*0390*/  LDG.E.STRONG.SM R26, desc[UR8][R8.64+0x3c] ;  /* 0x00003c08081a7981 */ /* 0x000ee2000c1eb900 */
[----:B----4-:R-:W-:-:S03]  /*03a0*/  FFMA R27, R16, R15, R17 ;  /* 0x0000000f101b7223 */ /* 0x010fc60000000011 */
[----:B------:R-:W4:Y:S04]  /*03b0*/  LDG.E.STRONG.SM R15, desc[UR8][R6.64+0x1c] ;  /* 0x00001c08060f7981 */ /* 0x000f28000c1eb900 */
        /* <DEDUP_REMOVED lines=8> */
[----:B------:R-:W3:Y:S04]  /*0440*/  LDG.E.STRONG.SM R23, desc[UR8][R6.64+0x28] ;  /* 0x0000280806177981 */ /* 0x000ee8000c1eb900 */
[----:B------:R-:W3:Y:S04]  /*0450*/  LDG.E.STRONG.SM R24, desc[UR8][R8.64+0x34] ;  /* 0x0000340808187981 */ /* 0x000ee8000c1eb900 */
[----:B------:R-:W3:Y:S01]  /*0460*/  LDG.E.STRONG.SM R27, desc[UR8][R6.64+0x3c] ;  /* 0x00003c08061b7981 */ /* 0x000ee2000c1eb900 */
[----:B--2---:R-:W-:-:S03]  /*0470*/  FFMA R25, R18, R19, R25 ;  /* 0x0000001312197223 */ /* 0x004fc60000000019 */
[----:B------:R-:W2:Y:S04]  /*0480*/  LDG.E.STRONG.SM R18, desc[UR8][R8.64+0x2c] ;  /* 0x00002c0808127981 */ /* 0x000ea8000c1eb900 */
[----:B------:R-:W2:Y:S01]  /*0490*/  LDG.E.STRONG.SM R19, desc[UR8][R6.64+0x2c] ;  /* 0x00002c0806137981 */ /* 0x000ea2000c1eb900 */
[----:B----4-:R-:W-:-:S03]  /*04a0*/  FFMA R25, R14, R15, R25 ;  /* 0x0000000f0e197223 */ /* 0x010fc60000000019 */
[----:B------:R-:W4:Y:S04]  /*04b0*/  LDG.E.STRONG.SM R14, desc[UR8][R8.64+0x30] ;  /* 0x00003008080e7981 */ /* 0x000f28000c1eb900 */
[----:B------:R-:W4:Y:S01]  /*04c0*/  LDG.E.STRONG.SM R15, desc[UR8][R6.64+0x30] ;  /* 0x00003008060f7981 */ /* 0x000f22000c1eb900 */
[----:B---3--:R-:W-:-:S03]  /*04d0*/  FFMA R29, R16, R17, R25 ;  /* 0x00000011101d7223 */ /* 0x008fc60000000019 */
[----:B------:R-:W3:Y:S04]  /*04e0*/  LDG.E.STRONG.SM R25, desc[UR8][R6.64+0x34] ;  /* 0x0000340806197981 */ /* 0x000ee8000c1eb900 */
[----:B------:R-:W3:Y:S04]  /*04f0*/  LDG.E.STRONG.SM R16, desc[UR8][R8.64+0x38] ;  /* 0x0000380808107981 */ /* 0x000ee8000c1eb900 */
[----:B------:R-:W3:Y:S01]  /*0500*/  LDG.E.STRONG.SM R17, desc[UR8][R6.64+0x38] ;  /* 0x0000380806117981 */ /* 0x000ee2000c1eb900 */
[----:B------:R-:W-:-:S04]  /*0510*/  FFMA R21, R20, R21, R29 ;  /* 0x0000001514157223 */ /* 0x000fc8000000001d */
[----:B------:R-:W-:Y:S01]  /*0520*/  FFMA R21, R22, R23, R21 ;  /* 0x0000001716157223 */ /* 0x000fe20000000015 */
[----:B------:R-:W-:-:S04]  /*0530*/  UIADD3 UR4, UPT, UPT, UR4, 0x4, URZ ;  /* 0x0000000404047890 */ /* 0x000fc8000fffe0ff */
[----:B------:R-:W-:Y:S01]  /*0540*/  UISETP.NE.AND UP0, UPT, UR4, URZ, UPT ;  /* 0x000000ff0400728c */ /* 0x000fe2000bf05270 */
[----:B------:R-:W-:Y:S01]  /*0550*/  IADD3 R13, PT, PT, R13, 0x10, RZ ;  /* 0x000000100d0d7810 */ /* 0x000fe20007ffe0ff */
[----:B--2---:R-:W-:-:S04]  /*0560*/  FFMA R19, R18, R19, R21 ;  /* 0x0000001312137223 */ /* 0x004fc80000000015 */
[----:B----4-:R-:W-:-:S04]  /*0570*/  FFMA R15, R14, R15, R19 ;  /* 0x0000000f0e0f7223 */ /* 0x010fc80000000013 */
[----:B---3--:R-:W-:-:S04]  /*0580*/  FFMA R15, R24, R25, R15 ;  /* 0x00000019180f7223 */ /* 0x008fc8000000000f */
[----:B------:R-:W-:-:S04]  /*0590*/  FFMA R15, R16, R17, R15 ;  /* 0x00000011100f7223 */ /* 0x000fc8000000000f */
[----:B------:R-:W-:Y:S01]  /*05a0*/  FFMA R14, R26, R27, R15 ;  /* 0x0000001b1a0e7223 */ /* 0x000fe2000000000f */
[----:B------:R-:W-:Y:S06]  /*05b0*/  BRA.U UP0, `(.L_x_21) ;  /* 0xfffffffd00287547 */ /* 0x000fec000b83ffff */
[----:B------:R-:W-:-:S07]  /*05c0*/  IADD3 R15, PT, PT, R13, 0x4, RZ ;  /* 0x000000040d0f7810 */ /* 0x000fce0007ffe0ff */
.L_x_20:
[----:B------:R-:W-:-:S09]  /*05d0*/  UISETP.NE.AND UP0, UPT, UR5, URZ, UPT ;  /* 0x000000ff0500728c */ /* 0x000fd2000bf05270 */
[----:B------:R-:W-:Y:S05]  /*05e0*/  BRA.U !UP0, `(.L_x_19) ;  /* 0x0000000108587547 */ /* 0x000fea000b800000 */
[----:B------:R-:W-:-:S12]  /*05f0*/  UIADD3 UR5, UPT, UPT, -UR5, URZ, URZ ;  /* 0x000000ff05057290 */ /* 0x000fd8000fffe1ff */
.L_x_22:
[----:B------:R-:W-:-:S04]  /*0600*/  IMAD.WIDE.U32 R6, R13, 0x4, R4 ;  /* 0x000000040d067825 */ /* 0x000fc800078e0004 */
[----:B------:R-:W-:Y:S01]  /*0610*/  IMAD.WIDE.U32 R8, R13, 0x4, R2 ;  /* 0x000000040d087825 */ /* 0x000fe200078e0002 */
[----:B------:R-:W2:Y:S04]  /*0620*/  LDG.E.STRONG.SM R18, desc[UR8][R6.64+0x4] ;  /* 0x0000040806127981 */ /* 0x000ea8000c1eb900 */
[----:B------:R-:W3:Y:S04]  /*0630*/  LDG.E.STRONG.SM R13, desc[UR8][R6.64] ;  /* 0x00000008060d7981 */ /* 0x000ee8000c1eb900 */
[----:B------:R-:W3:Y:S04]  /*0640*/  LDG.E.STRONG.SM R16, desc[UR8][R8.64] ;  /* 0x0000000808107981 */ /* 0x000ee8000c1eb900 */
[----:B------:R-:W2:Y:S04]  /*0650*/  LDG.E.STRONG.SM R17, desc[UR8][R8.64+0x4] ;  /* 0x0000040808117981 */ /* 0x000ea8000c1eb900 */
[----:B------:R-:W4:Y:S04]  /*0660*/  LDG.E.STRONG.SM R20, desc[UR8][R6.64+0x8] ;  /* 0x0000080806147981 */ /* 0x000f28000c1eb900 */
[----:B------:R-:W4:Y:S04]  /*0670*/  LDG.E.STRONG.SM R19, desc[UR8][R8.64+0x8] ;  /* 0x0000080808137981 */ /* 0x000f28000c1eb900 */
[----:B------:R-:W4:Y:S04]  /*0680*/  LDG.E.STRONG.SM R22, desc[UR8][R6.64+0xc] ;  /* 0x00000c0806167981 */ /* 0x000f28000c1eb900 */
[----:B------:R-:W4:Y:S01]  /*0690*/  LDG.E.STRONG.SM R21, desc[UR8][R8.64+0xc] ;  /* 0x00000c0808157981 */ /* 0x000f22000c1eb900 */
[----:B------:R-:W-:-:S04]  /*06a0*/  UIADD3 UR5, UPT, UPT, UR5, 0x1, URZ ;  /* 0x0000000105057890 */ /* 0x000fc8000fffe0ff */
[----:B------:R-:W-:Y:S01]  /*06b0*/  UISETP.NE.AND UP0, UPT, UR5, URZ, UPT ;  /* 0x000000ff0500728c */ /* 0x000fe2000bf05270 */
[----:B---3-5:R-:W-:-:S04]  /*06c0*/  FFMA R13, R13, R16, R14 ;  /* 0x000000100d0d7223 */ /* 0x028fc8000000000e */
[----:B--2---:R-:W-:Y:S01]  /*06d0*/  FFMA R13, R18, R17, R13 ;  /* 0x00000011120d7223 */ /* 0x004fe2000000000d */
[----:B------:R-:W-:Y:S02]  /*06e0*/  MOV R16, R15 ;  /* 0x0000000f00107202 */ /* 0x000fe40000000f00 */
[----:B------:R-:W-:Y:S01]  /*06f0*/  IADD3 R15, PT, PT, R15, 0x4, RZ ;  /* 0x000000040f0f7810 */ /* 0x000fe20007ffe0ff */
[----:B----4-:R-:W-:-:S04]  /*0700*/  FFMA R13, R20, R19, R13 ;  /* 0x00000013140d7223 */ /* 0x010fc8000000000d */
[----:B------:R-:W-:Y:S01]  /*0710*/  FFMA R14, R22, R21, R13 ;  /* 0x00000015160e7223 */ /* 0x000fe2000000000d */
[----:B------:R-:W-:Y:S01]  /*0720*/  MOV R13, R16 ;  /* 0x00000010000d7202 */ /* 0x000fe20000000f00 */
[----:B------:R-:W-:Y:S06]  /*0730*/  BRA.U UP0, `(.L_x_22) ;  /* 0xfffffffd00b07547 */ /* 0x000fec000b83ffff */
[----:B------:R-:W-:-:S07]  /*0740*/  MOV R13, R16 ;  /* 0x00000010000d7202 */ /* 0x000fce0000000f00 */
.L_x_19:
[----:B------:R-:W-:-:S13]  /*0750*/  ISETP.GE.AND P0, PT, R13, UR10, PT ;  /* 0x0000000a0d007c0c */ /* 0x000fda000bf06270 */
[----:B------:R-:W-:Y:S05]  /*0760*/  @P0 BRA `(.L_x_23) ;  /* 0x0000000800640947 */ /* 0x000fea0003800000 */
[C---:B------:R-:W-:Y:S02]  /*0770*/  IADD3 R6, PT, PT, -R13.reuse, UR10, RZ ;  /* 0x0000000a0d067c10 */ /* 0x040fe4000fffe1ff */
[----:B------:R-:W-:Y:S02]  /*0780*/  IADD3 R7, PT, PT, R13, -UR10, RZ ;  /* 0x8000000a0d077c10 */ /* 0x000fe4000fffe0ff */
[----:B------:R-:W-:Y:S02]  /*0790*/  LOP3.LUT P1, R15, R6, 0x3, RZ, 0xc0, !PT ;  /* 0x00000003060f7812 */ /* 0x000fe4000782c0ff */
[----:B------:R-:W-:-:S11]  /*07a0*/  ISETP.GT.U32.AND P0, PT, R7, -0x4, PT ;  /* 0xfffffffc0700780c */ /* 0x000fd60003f04070 */
[----:B------:R-:W-:Y:S05]  /*07b0*/  @!P1 BRA `(.L_x_24) ;  /* 0x0000000000589947 */ /* 0x000fea0003800000 */
[----:B------:R-:W0:Y:S01]  /*07c0*/  LDCU.128 UR12, c[0x0][0x380] ;  /* 0x00007000ff0c77ac */ /* 0x000e220008000c00 */
[----:B------:R-:W-:-:S04]  /*07d0*/  IMAD.WIDE.U32 R6, R13, 0x4, RZ ;  /* 0x000000040d067825 */ /* 0x000fc800078e00ff */
[----:B------:R-:W-:-:S04]  /*07e0*/  IMAD.WIDE R8, R12, 0x4, R6 ;  /* 0x000000040c087825 */ /* 0x000fc800078e0206 */
[----:B------:R-:W-:Y:S01]  /*07f0*/  IMAD.WIDE R6, R10, 0x4, R6 ;  /* 0x000000040a067825 */ /* 0x000fe200078e0206 */
[----:B------:R-:W-:Y:S02]  /*0800*/  IADD3 R10, PT, PT, -R15, RZ, RZ ;  /* 0x000000ff0f0a7210 */ /* 0x000fe40007ffe1ff */
[----:B0-----:R-:W-:Y:S02]  /*0810*/  IADD3 R12, P1, PT, R8, UR14, RZ ;  /* 0x0000000e080c7c10 */ /* 0x001fe4000ff3e0ff */
[----:B------:R-:W-:Y:S02]  /*0820*/  IADD3 R6, P2, PT, R6, UR12, RZ ;  /* 0x0000000c06067c10 */ /* 0x000fe4000ff5e0ff */
[----:B------:R-:W-:Y:S02]  /*0830*/  IADD3.X R9, PT, PT, R9, UR15, RZ, P1, !PT ;  /* 0x0000000f09097c10 */ /* 0x000fe40008ffe4ff */
[----:B------:R-:W-:-:S09]  /*0840*/  IADD3.X R15, PT, PT, R7, UR13, RZ, P2, !PT ;  /* 0x0000000d070f7c10 */ /* 0x000fd200097fe4ff */
.L_x_25:
[----:B------:R-:W-:Y:S02]  /*0850*/  MOV R7, R15 ;  /* 0x0000000f00077202 */ /* 0x000fe40000000f00 */
[----:B------:R-:W-:-:S04]  /*0860*/  MOV R8, R12 ;  /* 0x0000000c00087202 */ /* 0x000fc80000000f00 */
[----:B------:R0:W2:Y:S04]  /*0870*/  LDG.E.STRONG.SM R7, desc[UR8][R6.64] ;  /* 0x0000000806077981 */ /* 0x0000a8000c1eb900 */
[----:B------:R1:W2:Y:S01]  /*0880*/  LDG.E.STRONG.SM R8, desc[UR8][R8.64] ;  /* 0x0000000808087981 */ /* 0x0002a2000c1eb900 */
[----:B------:R-:W-:Y:S02]  /*0890*/  IADD3 R10, PT, PT, R10, 0x1, RZ ;  /* 0x000000010a0a7810 */ /* 0x000fe40007ffe0ff */
[----:B------:R-:W-:Y:S02]  /*08a0*/  IADD3 R12, P2, PT, R12, 0x4, RZ ;  /* 0x000000040c0c7810 */ /* 0x000fe40007f5e0ff */
[----:B------:R-:W-:Y:S02]  /*08b0*/  ISETP.NE.AND P1, PT, R10, RZ, PT ;  /* 0x000000ff0a00720c */ /* 0x000fe40003f25270 */
[----:B0-----:R-:W-:-:S02]  /*08c0*/  IADD3 R6, P3, PT, R6, 0x4, RZ ;  /* 0x0000000406067810 */ /* 0x001fc40007f7e0ff */
[----:B------:R-:W-:Y:S02]  /*08d0*/  IADD3 R13, PT, PT, R13, 0x1, RZ ;  /* 0x000000010d0d7810 */ /* 0x000fe40007ffe0ff */
[----:B-1----:R-:W-:Y:S02]  /*08e0*/  IADD3.X R9, PT, PT, RZ, R9, RZ, P2, !PT ;  /* 0x00000009ff097210 */ /* 0x002fe400017fe4ff */
[----:B------:R-:W-:Y:S01]  /*08f0*/  IADD3.X R15, PT, PT, RZ, R15, RZ, P3, !PT ;  /* 0x0000000fff0f7210 */ /* 0x000fe20001ffe4ff */
[----:B--2--5:R-:W-:-:S04]  /*0900*/  FFMA R14, R7, R8, R14 ;  /* 0x00000008070e7223 */ /* 0x024fc8000000000e */
[----:B------:R-:W-:Y:S05]  /*0910*/  @P1 BRA `(.L_x_25) ;  /* 0xfffffffc00cc1947 */ /* 0x000fea000383ffff */
.L_x_24:
[----:B------:R-:W-:Y:S05]  /*0920*/  @P0 BRA `(.L_x_23) ;  /* 0x0000000400f40947 */ /* 0x000fea0003800000 */
[C---:B------:R-:W-:Y:S01]  /*0930*/  IADD3 R10, PT, PT, R13.reuse, -UR10, RZ ;  /* 0x8000000a0d0a7c10 */ /* 0x040fe2000fffe0ff */
[----:B------:R-:W-:-:S03]  /*0940*/  IMAD.WIDE.U32 R12, R13, 0x4, RZ ;  /* 0x000000040d0c7825 */ /* 0x000fc600078e00ff */
[----:B------:R-:W-:Y:S02]  /*0950*/  ISETP.GE.AND P0, PT, R10, RZ, PT ;  /* 0x000000ff0a00720c */ /* 0x000fe40003f06270 */
[----:B------:R-:W-:-:S11]  /*0960*/  MOV R15, R12 ;  /* 0x0000000c000f7202 */ /* 0x000fd60000000f00 */
[----:B------:R-:W-:Y:S05]  /*0970*/  @P0 BRA `(.L_x_26) ;  /* 0x00000004008c0947 */ /* 0x000fea0003800000 */
[----:B------:R-:W-:Y:S02]  /*0980*/  IADD3 R6, PT, PT, -R10, RZ, RZ ;  /* 0x000000ff0a067210 */ /* 0x000fe40007ffe1ff */
[----:B------:R-:W-:Y:S02]  /*0990*/  PLOP3.LUT P0, PT, PT, PT, PT, 0x80, 0x8 ;  /* 0x000000000008781c */ /* 0x000fe40003f0f070 */
[----:B------:R-:W-:-:S13]  /*09a0*/  ISETP.GT.AND P1, PT, R6, 0xc, PT ;  /* 0x0000000c0600780c */ /* 0x000fda0003f24270 */
[----:B------:R-:W-:Y:S05]  /*09b0*/  @!P1 BRA `(.L_x_27) ;  /* 0x0000000000e89947 */ /* 0x000fea0003800000 */
[----:B------:R-:W-:-:S13]  /*09c0*/  PLOP3.LUT P0, PT, PT, PT, PT, 0x8, 0x80 ;  /* 0x000000000080781c */ /* 0x000fda0003f0e170 */
.L_x_28:
[-C--:B------:R-:W-:Y:S02]  /*09d0*/  IADD3 R8, P1, PT, R4, R15.reuse, RZ ;  /* 0x0000000f04087210 */ /* 0x080fe40007f3e0ff */
[----:B------:R-:W-:Y:S02]  /*09e0*/  IADD3 R6, P2, PT, R2, R15, RZ ;  /* 0x0000000f02067210 */ /* 0x000fe40007f5e0ff */
[-C--:B------:R-:W-:Y:S02]  /*09f0*/  IADD3.X R9, PT, PT, R5, R13.reuse, RZ, P1, !PT ;  /* 0x0000000d05097210 */ /* 0x080fe40000ffe4ff */
[----:B------:R-:W-:-:S03]  /*0a00*/  IADD3.X R7, PT, PT, R3, R13, RZ, P2, !PT ;  /* 0x0000000d03077210 */ /* 0x000fc600017fe4ff */
        /* <DEDUP_REMOVED lines=16> */
[----:B------:R-:W3:Y:S04]  /*0b10*/  LDG.E.STRONG.SM R16, desc[UR8][R8.64+0x18] ;  /* 0x0000180808107981 */ /* 0x000ee8000c1eb900 */
[----:B------:R-:W3:Y:S01]  /*0b20*/  LDG.E.STRONG.SM R21, desc[UR8][R6.64+0x18] ;  /* 0x0000180806157981 */ /* 0x000ee2000c1eb900 */
[----:B----4-:R-:W-:-:S03]  /*0b30*/  FFMA R29, R17, R12, R24 ;  /* 0x0000000c111d7223 */ /* 0x010fc60000000018 */
[----:B------:R-:W4:Y:S04]  /*0b40*/  LDG.E.STRONG.SM R12, desc[UR8][R8.64+0x1c] ;  /* 0x00001c08080c7981 */ /* 0x000f28000c1eb900 */
[----:B------:R-:W4:Y:S01]  /*0b50*/  LDG.E.STRONG.SM R17, desc[UR8][R6.64+0x1c] ;  /* 0x00001c0806117981 */ /* 0x000f22000c1eb900 */
[----:B------:R-:W-:-:S03]  /*0b60*/  FFMA R23, R18, R23, R29 ;  /* 0x0000001712177223 */ /* 0x000fc6000000001d */
[----:B------:R-:W2:Y:S04]  /*0b70*/  LDG.E.STRONG.SM R18, desc[UR8][R8.64+0x24] ;  /* 0x0000240808127981 */ /* 0x000ea8000c1eb900 */
[----:B------:R-:W2:Y:S01]  /*0b80*/  LDG.E.STRONG.SM R24, desc[UR8][R8.64+0x3c] ;  /* 0x00003c0808187981 */ /* 0x000ea2000c1eb900 */
[----:B------:R-:W-:-:S03]  /*0b90*/  FFMA R25, R20, R25, R23 ;  /* 0x0000001914197223 */ /* 0x000fc60000000017 */
[----:B------:R-:W2:Y:S04]  /*0ba0*/  LDG.E.STRONG.SM R23, desc[UR8][R6.64+0x24] ;  /* 0x0000240806177981 */ /* 0x000ea8000c1eb900 */
[----:B------:R-:W2:Y:S01]  /*0bb0*/  LDG.E.STRONG.SM R20, desc[UR8][R8.64+0x28] ;  /* 0x0000280808147981 */ /* 0x000ea2000c1eb900 */
[----:B------:R-:W-:-:S03]  /*0bc0*/  FFMA R27, R22, R27, R25 ;  /* 0x0000001b161b7223 */ /* 0x000fc60000000019 */
[----:B------:R-:W2:Y:S04]  /*0bd0*/  LDG.E.STRONG.SM R25, desc[UR8][R6.64+0x28] ;  /* 0x0000280806197981 */ /* 0x000ea8000c1eb900 */
        /* <DEDUP_REMOVED lines=8> */
[----:B--2---:R-:W-:-:S03]  /*0c60*/  FFMA R26, R14, R19, R27 ;  /* 0x000000130e1a7223 */ /* 0x004fc6000000001b */
[----:B------:R-:W2:Y:S04]  /*0c70*/  LDG.E.STRONG.SM R27, desc[UR8][R6.64+0x34] ;  /* 0x00003408061b7981 */ /* 0x000ea8000c1eb900 */
[----:B------:R-:W2:Y:S04]  /*0c80*/  LDG.E.STRONG.SM R14, desc[UR8][R8.64+0x38] ;  /* 0x00003808080e7981 */ /* 0x000ea8000c1eb900 */
[----:B------:R-:W2:Y:S01]  /*0c90*/  LDG.E.STRONG.SM R19, desc[UR8][R6.64+0x38] ;  /* 0x0000380806137981 */ /* 0x000ea2000c1eb900 */
[----:B------:R-:W-:Y:S01]  /*0ca0*/  FFMA R23, R18, R23, R26 ;  /* 0x0000001712177223 */ /* 0x000fe2000000001a */
[----:B------:R-:W-:-:S03]  /*0cb0*/  IADD3 R10, PT, PT, R10, 0x10, RZ ;  /* 0x000000100a0a7810 */ /* 0x000fc60007ffe0ff */
[----:B------:R-:W-:Y:S01]  /*0cc0*/  FFMA R23, R20, R25, R23 ;  /* 0x0000001914177223 */ /* 0x000fe20000000017 */
[----:B------:R-:W-:Y:S02]  /*0cd0*/  ISETP.GE.AND P1, PT, R10, -0xc, PT ;  /* 0xfffffff40a00780c */ /* 0x000fe40003f26270 */
[----:B------:R-:W-:-:S04]  /*0ce0*/  IADD3 R15, P2, PT, R15, 0x40, RZ ;  /* 0x000000400f0f7810 */ /* 0x000fc80007f5e0ff */
[----:B------:R-:W-:Y:S01]  /*0cf0*/  IADD3.X R13, PT, PT, RZ, R13, RZ, P2, !PT ;  /* 0x0000000dff0d7210 */ /* 0x000fe200017fe4ff */
[----:B---3--:R-:W-:-:S04]  /*0d00*/  FFMA R21, R16, R21, R23 ;  /* 0x0000001510157223 */ /* 0x008fc80000000017 */
[----:B----4-:R-:W-:-:S04]  /*0d10*/  FFMA R17, R12, R17, R21 ;  /* 0x000000110c117223 */ /* 0x010fc80000000015 */
[----:B--2---:R-:W-:-:S04]  /*0d20*/  FFMA R17, R22, R27, R17 ;  /* 0x0000001b16117223 */ /* 0x004fc80000000011 */
[----:B------:R-:W-:-:S04]  /*0d30*/  FFMA R17, R14, R19, R17 ;  /* 0x000000130e117223 */ /* 0x000fc80000000011 */
[----:B------:R-:W-:Y:S01]  /*0d40*/  FFMA R14, R24, R29, R17 ;  /* 0x0000001d180e7223 */ /* 0x000fe20000000011 */
[----:B------:R-:W-:Y:S06]  /*0d50*/  @!P1 BRA `(.L_x_28) ;  /* 0xfffffffc001c9947 */ /* 0x000fec000383ffff */
.L_x_27:
[----:B------:R-:W-:-:S04]  /*0d60*/  IADD3 R6, PT, PT, -R10, RZ, RZ ;  /* 0x000000ff0a067210 */ /* 0x000fc80007ffe1ff */
[----:B------:R-:W-:-:S13]  /*0d70*/  ISETP.GT.AND P1, PT, R6, 0x4, PT ;  /* 0x000000040600780c */ /* 0x000fda0003f24270 */
[----:B------:R-:W-:Y:S05]  /*0d80*/  @!P1 BRA `(.L_x_29) ;  /* 0x0000000000809947 */ /* 0x000fea0003800000 */
        /* <DEDUP_REMOVED lines=19> */
[----:B------:R-:W2:Y:S04]  /*0ec0*/  LDG.E.STRONG.SM R14, desc[UR8][R8.64+0x18] ;  /* 0x00001808080e7981 */ /* 0x000ea8000c1eb900 */
[----:B------:R-:W2:Y:S01]  /*0ed0*/  LDG.E.STRONG.SM R25, desc[UR8][R6.64+0x18] ;  /* 0x0000180806197981 */ /* 0x000ea2000c1eb900 */
[----:B---3--:R-:W-:-:S04]  /*0ee0*/  FFMA R17, R12, R17, R26 ;  /* 0x000000110c117223 */ /* 0x008fc8000000001a */
[----:B----4-:R-:W-:-:S04]  /*0ef0*/  FFMA R17, R16, R19, R17 ;  /* 0x0000001310117223 */ /* 0x010fc80000000011 */
[----:B------:R-:W-:-:S04]  /*0f00*/  FFMA R17, R18, R21, R17 ;  /* 0x0000001512117223 */ /* 0x000fc80000000011 */
[----:B------:R-:W-:Y:S01]  /*0f10*/  FFMA R17, R20, R23, R17 ;  /* 0x0000001714117223 */ /* 0x000fe20000000011 */
[----:B------:R-:W-:Y:S02]  /*0f20*/  IADD3 R15, P1, PT, R15, 0x20, RZ ;  /* 0x000000200f0f7810 */ /* 0x000fe40007f3e0ff */
[----:B------:R-:W-:Y:S02]  /*0f30*/  PLOP3.LUT P0, PT, PT, PT, PT, 0x8, 0x80 ;  /* 0x000000000080781c */ /* 0x000fe40003f0e170 */
[----:B------:R-:W-:Y:S02]  /*0f40*/  IADD3 R10, PT, PT, R10, 0x8, RZ ;  /* 0x000000080a0a7810 */ /* 0x000fe40007ffe0ff */
[----:B------:R-:W-:Y:S01]  /*0f50*/  IADD3.X R13, PT, PT, RZ, R13, RZ, P1, !PT ;  /* 0x0000000dff0d7210 */ /* 0x000fe20000ffe4ff */
[----:B--2---:R-:W-:-:S04]  /*0f60*/  FFMA R17, R22, R27, R17 ;  /* 0x0000001b16117223 */ /* 0x004fc80000000011 */
[----:B------:R-:W-:-:S04]  /*0f70*/  FFMA R17, R14, R25, R17 ;  /* 0x000000190e117223 */ /* 0x000fc80000000011 */
[----:B------:R-:W-:-:S07]  /*0f80*/  FFMA R14, R24, R29, R17 ;  /* 0x0000001d180e7223 */ /* 0x000fce0000000011 */
.L_x_29:
[----:B------:R-:W-:-:S13]  /*0f90*/  ISETP.NE.OR P0, PT, R10, RZ, P0 ;  /* 0x000000ff0a00720c */ /* 0x000fda0000705670 */
[----:B------:R-:W-:Y:S05]  /*0fa0*/  @!P0 BRA `(.L_x_23) ;  /* 0x0000000000548947 */ /* 0x000fea0003800000 */
.L_x_26:
        /* <DEDUP_REMOVED lines=11> */
[----:B------:R-:W4:Y:S01]  /*1060*/  LDG.E.STRONG.SM R20, desc[UR8][R6.64+0xc] ;  /* 0x00000c0806147981 */ /* 0x000f22000c1eb900 */
[----:B------:R-:W-:-:S02]  /*1070*/  IADD3 R10, PT, PT, R10, 0x4, RZ ;  /* 0x000000040a0a7810 */ /* 0x000fc40007ffe0ff */
[----:B------:R-:W-:Y:S02]  /*1080*/  IADD3 R15, P1, PT, R15, 0x10, RZ ;  /* 0x000000100f0f7810 */ /* 0x000fe40007f3e0ff */
[----:B------:R-:W-:Y:S02]  /*1090*/  ISETP.NE.AND P0, PT, R10, RZ, PT ;  /* 0x000000ff0a00720c */ /* 0x000fe40003f05270 */
[----:B------:R-:W-:Y:S01]  /*10a0*/  IADD3.X R13, PT, PT, RZ, R13, RZ, P1, !PT ;  /* 0x0000000dff0d7210 */ /* 0x000fe20000ffe4ff */
[----:B--2--5:R-:W-:-:S04]  /*10b0*/  FFMA R12, R17, R12, R14 ;  /* 0x0000000c110c7223 */ /* 0x024fc8000000000e */
[----:B---3--:R-:W-:-:S04]  /*10c0*/  FFMA R12, R19, R16, R12 ;  /* 0x00000010130c7223 */ /* 0x008fc8000000000c */
[----:B----4-:R-:W-:-:S04]  /*10d0*/  FFMA R12, R21, R18, R12 ;  /* 0x00000012150c7223 */ /* 0x010fc8000000000c */
[----:B------:R-:W-:Y:S01]  /*10e0*/  FFMA R14, R23, R20, R12 ;  /* 0x00000014170e7223 */ /* 0x000fe2000000000c */
[----:B------:R-:W-:Y:S06]  /*10f0*/  @P0 BRA `(.L_x_26) ;  /* 0xfffffffc00ac0947 */ /* 0x000fec000383ffff */
.L_x_23:
[----:B------:R-:W0:Y:S01]  /*1100*/  LDC.64 R2, c[0x0][0x398] ;  /* 0x0000e600ff027b82 */ /* 0x000e220000000a00 */
[----:B------:R-:W-:-:S04]  /*1110*/  IMAD R11, R0, UR7, R11 ;  /* 0x00000007000b7c24 */ /* 0x000fc8000f8e020b */
[----:B0-----:R-:W-:-:S05]  /*1120*/  IMAD.WIDE R2, R11, 0x4, R2 ;  /* 0x000000040b027825 */ /* 0x001fca00078e0202 */
[----:B-----5:R-:W-:Y:S01]  /*1130*/  STG.E desc[UR8][R2.64], R14 ;  /* 0x0000000e02007986 */ /* 0x020fe2000c101908 */
[----:B------:R-:W-:Y:S05]  /*1140*/  EXIT ;  /* 0x000000000000794d */ /* 0x000fea0003800000 */
.L_x_30:
        /* <DEDUP_REMOVED lines=11> */
.L_x_43:


//--------------------- .text._Z14flatten_kernelPKfPfiiii --------------------------
	.section	.text._Z14flatten_kernelPKfPfiiii,"ax",@progbits
	.align	128
        .global         _Z14flatten_kernelPKfPfiiii
        .type           _Z14flatten_kernelPKfPfiiii,@function
        .size           _Z14flatten_kernelPKfPfiiii,(.L_x_44 - _Z14flatten_kernelPKfPfiiii)
        .other          _Z14flatten_kernelPKfPfiiii,@"STO_CUDA_ENTRY STV_DEFAULT"
_Z14flatten_kernelPKfPfiiii:
.text._Z14flatten_kernelPKfPfiiii:
[----:B------:R-:W-:Y:S01]  /*0000*/  LDC R1, c[0x0][0x37c] ;  /* 0x0000df00ff017b82 */ /* 0x000fe20000000800 */
[----:B------:R-:W0:Y:S07]  /*0010*/  S2R R9, SR_TID.X ;  /* 0x0000000000097919 */ /* 0x000e2e0000002100 */
[----:B------:R-:W1:Y:S08]  /*0020*/  LDC.64 R2, c[0x0][0x390] ;  /* 0x0000e400ff027b82 */ /* 0x000e700000000a00 */
[----:B------:R-:W1:Y:S08]  /*0030*/  LDC.64 R4, c[0x0][0x398] ;  /* 0x0000e600ff047b82 */ /* 0x000e700000000a00 */
[----:B------:R-:W0:Y:S08]  /*0040*/  S2UR UR4, SR_CTAID.X ;  /* 0x00000000000479c3 */ /* 0x000e300000002500 */
[----:B------:R-:W0:Y:S01]  /*0050*/  LDC R6, c[0x0][0x360] ;  /* 0x0000d800ff067b82 */ /* 0x000e220000000800 */
[----:B-1----:R-:W-:-:S04]  /*0060*/  IMAD R0, R4, R3, RZ ;  /* 0x0000000304007224 */ /* 0x002fc800078e02ff */
[----:B------:R-:W-:Y:S02]  /*0070*/  IMAD R7, R0, R5, RZ ;  /* 0x0000000500077224 */ /* 0x000fe400078e02ff */
[----:B0-----:R-:W-:Y:S02]  /*0080*/  IMAD R0, R6, UR4, R9 ;  /* 0x0000000406007c24 */ /* 0x001fe4000f8e0209 */
[----:B------:R-:W-:-:S05]  /*0090*/  IMAD R9, R7, R2, RZ ;  /* 0x0000000207097224 */ /* 0x000fca00078e02ff */
[----:B------:R-:W-:-:S13]  /*00a0*/  ISETP.GE.AND P0, PT, R0, R9, PT ;  /* 0x000000090000720c */ /* 0x000fda0003f06270 */
[----:B------:R-:W-:Y:S05]  /*00b0*/  @P0 EXIT ;  /* 0x000000000000094d */ /* 0x000fea0003800000 */
[----:B------:R-:W-:Y:S01]  /*00c0*/  IABS R10, R7 ;  /* 0x00000007000a7213 */ /* 0x000fe20000000000 */
[----:B------:R-:W-:Y:S01]  /*00d0*/  IMAD R2, R4, R5, RZ ;  /* 0x0000000504027224 */ /* 0x000fe200078e02ff */
[----:B------:R-:W-:Y:S01]  /*00e0*/  IABS R12, R0 ;  /* 0x00000000000c7213 */ /* 0x000fe20000000000 */
[----:B------:R-:W0:Y:S01]  /*00f0*/  LDCU.64 UR4, c[0x0][0x358] ;  /* 0x00006b00ff0477ac */ /* 0x000e220008000a00 */
[----:B------:R-:W1:Y:S01]  /*0100*/  I2F.RP R6, R10 ;  /* 0x0000000a00067306 */ /* 0x000e620000209400 */
[----:B------:R-:W-:-:S04]  /*0110*/  IABS R13, R7 ;  /* 0x00000007000d7213 */ /* 0x000fc80000000000 */
[----:B------:R-:W-:-:S03]  /*0120*/  IADD3 R13, PT, PT, RZ, -R13, RZ ;  /* 0x8000000dff0d7210 */ /* 0x000fc60007ffe0ff */
[----:B-1----:R-:W1:Y:S02]  /*0130*/  MUFU.RCP R6, R6 ;  /* 0x0000000600067308 */ /* 0x002e640000001000 */
[----:B-1----:R-:W-:-:S06]  /*0140*/  VIADD R8, R6, 0xffffffe ;  /* 0x0ffffffe06087836 */ /* 0x002fcc0000000000 */
[----:B------:R1:W2:Y:S02]  /*0150*/  F2I.FTZ.U32.TRUNC.NTZ R9, R8 ;  /* 0x0000000800097305 */ /* 0x0002a4000021f000 */
[----:B-1----:R-:W-:Y:S02]  /*0160*/  HFMA2 R8, -RZ, RZ, 0, 0 ;  /* 0x00000000ff087431 */ /* 0x002fe400000001ff */
[----:B--2---:R-:W-:-:S04]  /*0170*/  IMAD.MOV R11, RZ, RZ, -R9 ;  /* 0x000000ffff0b7224 */ /* 0x004fc800078e0a09 */
[----:B------:R-:W-:-:S04]  /*0180*/  IMAD R11, R11, R10, RZ ;  /* 0x0000000a0b0b7224 */ /* 0x000fc800078e02ff */
[----:B------:R-:W-:Y:S01]  /*0190*/  IMAD.HI.U32 R9, R9, R11, R8 ;  /* 0x0000000b09097227 */ /* 0x000fe200078e0008 */
[----:B------:R-:W-:-:S03]  /*01a0*/  IABS R8, R2 ;  /* 0x0000000200087213 */ /* 0x000fc60000000000 */
[----:B------:R-:W-:Y:S02]  /*01b0*/  IMAD.MOV.U32 R11, RZ, RZ, R12 ;  /* 0x000000ffff0b7224 */ /* 0x000fe400078e000c */
[----:B------:R-:W1:Y:S02]  /*01c0*/  I2F.RP R12, R8 ;  /* 0x00000008000c7306 */ /* 0x000e640000209400 */
[----:B------:R-:W-:-:S04]  /*01d0*/  IMAD.HI.U32 R6, R9, R11, RZ ;  /* 0x0000000b09067227 */ /* 0x000fc800078e00ff */
[----:B------:R-:W-:-:S05]  /*01e0*/  IMAD R9, R6, R13, R11 ;  /* 0x0000000d06097224 */ /* 0x000fca00078e020b */
[----:B------:R-:W-:Y:S01]  /*01f0*/  ISETP.GT.U32.AND P2, PT, R10, R9, PT ;  /* 0x000000090a00720c */ /* 0x000fe20003f44070 */
[----:B-1----:R-:W1:-:S12]  /*0200*/  MUFU.RCP R12, R12 ;  /* 0x0000000c000c7308 */ /* 0x002e580000001000 */
[----:B------:R-:W-:Y:S02]  /*0210*/  @!P2 IMAD.IADD R9, R9, 0x1, -R10 ;  /* 0x000000010909a824 */ /* 0x000fe400078e0a0a */
[----:B------:R-:W-:Y:S01]  /*0220*/  @!P2 VIADD R6, R6, 0x1 ;  /* 0x000000010606a836 */ /* 0x000fe20000000000 */
[----:B------:R-:W-:Y:S02]  /*0230*/  ISETP.NE.AND P2, PT, R7, RZ, PT ;  /* 0x000000ff0700720c */ /* 0x000fe40003f45270 */
[----:B------:R-:W-:Y:S02]  /*0240*/  ISETP.GE.U32.AND P0, PT, R9, R10, PT ;  /* 0x0000000a0900720c */ /* 0x000fe40003f06070 */
[----:B------:R-:W-:Y:S02]  /*0250*/  LOP3.LUT R9, R0, R7, RZ, 0x3c, !PT ;  /* 0x0000000700097212 */ /* 0x000fe400078e3cff */
[----:B-1----:R-:W-:Y:S02]  /*0260*/  IADD3 R10, PT, PT, R12, 0xffffffe, RZ ;  /* 0x0ffffffe0c0a7810 */ /* 0x002fe40007ffe0ff */
[----:B------:R-:W-:-:S02]  /*0270*/  ISETP.GE.AND P1, PT, R9, RZ, PT ;  /* 0x000000ff0900720c */ /* 0x000fc40003f26270 */
[----:B------:R1:W2:Y:S05]  /*0280*/  F2I.FTZ.U32.TRUNC.NTZ R11, R10 ;  /* 0x0000000a000b7305 */ /* 0x0002aa000021f000 */
[----:B------:R-:W-:Y:S02]  /*0290*/  @P0 IADD3 R6, PT, PT, R6, 0x1, RZ ;  /* 0x0000000106060810 */ /* 0x000fe40007ffe0ff */
[----:B-1----:R-:W-:-:S04]  /*02a0*/  MOV R10, RZ ;  /* 0x000000ff000a7202 */ /* 0x002fc80000000f00 */
[----:B------:R-:W-:Y:S01]  /*02b0*/  @!P1 IMAD.MOV R6, RZ, RZ, -R6 ;  /* 0x000000ffff069224 */ /* 0x000fe200078e0a06 */
[----:B------:R-:W-:Y:S02]  /*02c0*/  @!P2 LOP3.LUT R6, RZ, R7, RZ, 0x33, !PT ;  /* 0x00000007ff06a212 */ /* 0x000fe400078e33ff */
[----:B--2---:R-:W-:-:S03]  /*02d0*/  IADD3 R13, PT, PT, RZ, -R11, RZ ;  /* 0x8000000bff0d7210 */ /* 0x004fc60007ffe0ff */
[----:B------:R-:W-:-:S04]  /*02e0*/  IMAD.MOV R9, RZ, RZ, -R6 ;  /* 0x000000ffff097224 */ /* 0x000fc800078e0a06 */
[----:B------:R-:W-:Y:S02]  /*02f0*/  IMAD R9, R7, R9, R0 ;  /* 0x0000000907097224 */ /* 0x000fe400078e0200 */
[----:B------:R-:W-:Y:S01]  /*0300*/  IMAD R7, R13, R8, RZ ;  /* 0x000000080d077224 */ /* 0x000fe200078e02ff */
[----:B------:R-:W-:Y:S02]  /*0310*/  IABS R13, R2 ;  /* 0x00000002000d7213 */ /* 0x000fe40000000000 */
[----:B------:R-:W-:Y:S01]  /*0320*/  IABS R12, R9 ;  /* 0x00000009000c7213 */ /* 0x000fe20000000000 */
[----:B------:R-:W-:Y:S01]  /*0330*/  IMAD.HI.U32 R10, R11, R7, R10 ;  /* 0x000000070b0a7227 */ /* 0x000fe200078e000a */
[----:B------:R-:W-:Y:S02]  /*0340*/  IABS R7, R5 ;  /* 0x0000000500077213 */ /* 0x000fe40000000000 */
[----:B------:R-:W-:Y:S01]  /*0350*/  MOV R11, R12 ;  /* 0x0000000c000b7202 */ /* 0x000fe20000000f00 */
[----:B------:R-:W-:Y:S01]  /*0360*/  IMAD.MOV R13, RZ, RZ, -R13 ;  /* 0x000000ffff0d7224 */ /* 0x000fe200078e0a0d */
[----:B------:R-:W1:Y:S03]  /*0370*/  I2F.RP R12, R7 ;  /* 0x00000007000c7306 */ /* 0x000e660000209400 */
        /* <DEDUP_REMOVED lines=10> */
[----:B------:R-:W-:-:S04]  /*0420*/  ISETP.GE.AND P1, PT, R8, RZ, PT ;  /* 0x000000ff0800720c */ /* 0x000fc80003f26270 */
[----:B------:R-:W1:Y:S03]  /*0430*/  F2I.FTZ.U32.TRUNC.NTZ R11, R11 ;  /* 0x0000000b000b7305 */ /* 0x000e66000021f000 */
[----:B------:R-:W-:-:S05]  /*0440*/  @P0 IADD3 R10, PT, PT, R10, 0x1, RZ ;  /* 0x000000010a0a0810 */ /* 0x000fca0007ffe0ff */
[----:B------:R-:W-:-:S05]  /*0450*/  IMAD.MOV.U32 R13, RZ, RZ, R10 ;  /* 0x000000ffff0d7224 */ /* 0x000fca00078e000a */
[----:B------:R-:W-:Y:S02]  /*0460*/  @!P1 IADD3 R13, PT, PT, -R13, RZ, RZ ;  /* 0x000000ff0d0d9210 */ /* 0x000fe40007ffe1ff */
[----:B------:R-:W-:Y:S01]  /*0470*/  @!P2 LOP3.LUT R13, RZ, R2, RZ, 0x33, !PT ;  /* 0x00000002ff0da212 */ /* 0x000fe200078e33ff */
[----:B-1----:R-:W-:-:S03]  /*0480*/  IMAD.MOV R10, RZ, RZ, -R11 ;  /* 0x000000ffff0a7224 */ /* 0x002fc600078e0a0b */
[----:B------:R-:W-:Y:S01]  /*0490*/  IADD3 R8, PT, PT, -R13, RZ, RZ ;  /* 0x000000ff0d087210 */ /* 0x000fe20007ffe1ff */
[----:B------:R-:W-:-:S04]  /*04a0*/  IMAD R3, R6, R3, R13 ;  /* 0x0000000306037224 */ /* 0x000fc800078e020d */
[----:B------:R-:W-:Y:S02]  /*04b0*/  IMAD R12, R2, R8, R9 ;  /* 0x00000008020c7224 */ /* 0x000fe400078e0209 */
[----:B------:R-:W-:Y:S02]  /*04c0*/  IMAD R9, R10, R7, RZ ;  /* 0x000000070a097224 */ /* 0x000fe400078e02ff */
[----:B------:R-:W-:Y:S01]  /*04d0*/  IMAD.MOV.U32 R10, RZ, RZ, RZ ;  /* 0x000000ffff0a7224 */ /* 0x000fe200078e00ff */
[----:B------:R-:W-:-:S03]  /*04e0*/  IABS R2, R12 ;  /* 0x0000000c00027213 */ /* 0x000fc60000000000 */
[----:B------:R-:W-:-:S06]  /*04f0*/  IMAD.HI.U32 R10, R11, R9, R10 ;  /* 0x000000090b0a7227 */ /* 0x000fcc00078e000a */
[----:B------:R-:W-:-:S05]  /*0500*/  IMAD.HI.U32 R10, R10, R2, RZ ;  /* 0x000000020a0a7227 */ /* 0x000fca00078e00ff */
[----:B------:R-:W-:-:S05]  /*0510*/  IADD3 R8, PT, PT, -R10, RZ, RZ ;  /* 0x000000ff0a087210 */ /* 0x000fca0007ffe1ff */
[C---:B------:R-:W-:Y:S02]  /*0520*/  IMAD R2, R7.reuse, R8, R2 ;  /* 0x0000000807027224 */ /* 0x040fe400078e0202 */
[----:B------:R-:W1:Y:S03]  /*0530*/  LDC.64 R8, c[0x0][0x380] ;  /* 0x0000e000ff087b82 */ /* 0x000e660000000a00 */
[----:B------:R-:W-:-:S13]  /*0540*/  ISETP.GT.U32.AND P2, PT, R7, R2, PT ;  /* 0x000000020700720c */ /* 0x000fda0003f44070 */
[----:B------:R-:W-:Y:S01]  /*0550*/  @!P2 IMAD.IADD R2, R2, 0x1, -R7 ;  /* 0x000000010202a824 */ /* 0x000fe200078e0a07 */
[----:B------:R-:W-:Y:S02]  /*0560*/  @!P2 IADD3 R10, PT, PT, R10, 0x1, RZ ;  /* 0x000000010a0aa810 */ /* 0x000fe40007ffe0ff */
[----:B------:R-:W-:Y:S02]  /*0570*/  ISETP.NE.AND P2, PT, R5, RZ, PT ;  /* 0x000000ff0500720c */ /* 0x000fe40003f45270 */
[----:B------:R-:W-:Y:S02]  /*0580*/  ISETP.GE.U32.AND P0, PT, R2, R7, PT ;  /* 0x000000070200720c */ /* 0x000fe40003f06070 */
[----:B------:R-:W-:-:S04]  /*0590*/  LOP3.LUT R2, R12, R5, RZ, 0x3c, !PT ;  /* 0x000000050c027212 */ /* 0x000fc800078e3cff */
[----:B------:R-:W-:-:S07]  /*05a0*/  ISETP.GE.AND P1, PT, R2, RZ, PT ;  /* 0x000000ff0200720c */ /* 0x000fce0003f26270 */
[----:B------:R-:W-:-:S06]  /*05b0*/  @P0 VIADD R10, R10, 0x1 ;  /* 0x000000010a0a0836 */ /* 0x000fcc0000000000 */
[----:B------:R-:W-:Y:S02]  /*05c0*/  @!P1 IADD3 R10, PT, PT, -R10, RZ, RZ ;  /* 0x000000ff0a0a9210 */ /* 0x000fe40007ffe1ff */
[----:B------:R-:W-:-:S05]  /*05d0*/  @!P2 LOP3.LUT R10, RZ, R5, RZ, 0x33, !PT ;  /* 0x00000005ff0aa212 */ /* 0x000fca00078e33ff */
[--C-:B------:R-:W-:Y:S02]  /*05e0*/  IMAD.MOV R2, RZ, RZ, -R10.reuse ;  /* 0x000000ffff027224 */ /* 0x100fe400078e0a0a */
[----:B------:R-:W-:Y:S02]  /*05f0*/  IMAD R3, R3, R4, R10 ;  /* 0x0000000403037224 */ /* 0x000fe400078e020a */
[----:B------:R-:W-:-:S04]  /*0600*/  IMAD R2, R5, R2, R12 ;  /* 0x0000000205027224 */ /* 0x000fc800078e020c */
[----:B------:R-:W-:Y:S02]  /*0610*/  IMAD R3, R3, R5, R2 ;  /* 0x0000000503037224 */ /* 0x000fe400078e0202 */
[----:B------:R-:W2:Y:S02]  /*0620*/  LDC.64 R4, c[0x0][0x388] ;  /* 0x0000e200ff047b82 */ /* 0x000ea40000000a00 */
[----:B-1----:R-:W-:-:S06]  /*0630*/  IMAD.WIDE R2, R3, 0x4, R8 ;  /* 0x0000000403027825 */ /* 0x002fcc00078e0208 */
[----:B0-----:R-:W3:Y:S01]  /*0640*/  LDG.E.CONSTANT R3, desc[UR4][R2.64] ;  /* 0x0000000402037981 */ /* 0x001ee2000c1e9900 */
[----:B--2---:R-:W-:-:S05]  /*0650*/  IMAD.WIDE R4, R0, 0x4, R4 ;  /* 0x0000000400047825 */ /* 0x004fca00078e0204 */
[----:B---3--:R-:W-:Y:S01]  /*0660*/  STG.E desc[UR4][R4.64], R3 ;  /* 0x0000000304007986 */ /* 0x008fe2000c101904 */
[----:B------:R-:W-:Y:S05]  /*0670*/  EXIT ;  /* 0x000000000000794d */ /* 0x000fea0003800000 */
.L_x_31:
        /* <DEDUP_REMOVED lines=16> */
.L_x_44:


//--------------------- .text._Z13ifnode_kernelPKfPfS1_iiiif --------------------------
	.section	.text._Z13ifnode_kernelPKfPfS1_iiiif,"ax",@progbits
	.align	128
        .global         _Z13ifnode_kernelPKfPfS1_iiiif
        .type           _Z13ifnode_kernelPKfPfS1_iiiif,@function
        .size           _Z13ifnode_kernelPKfPfS1_iiiif,(.L_x_45 - _Z13ifnode_kernelPKfPfS1_iiiif)
        .other          _Z13ifnode_kernelPKfPfS1_iiiif,@"STO_CUDA_ENTRY STV_DEFAULT"
_Z13ifnode_kernelPKfPfS1_iiiif:
.text._Z13ifnode_kernelPKfPfS1_iiiif:
[----:B------:R-:W-:Y:S01]  /*0000*/  LDC R1, c[0x0][0x37c] ;  /* 0x0000df00ff017b82 */ /* 0x000fe20000000800 */
[----:B------:R-:W0:Y:S07]  /*0010*/  S2R R2, SR_TID.Y ;  /* 0x0000000000027919 */ /* 0x000e2e0000002200 */
[----:B------:R-:W1:Y:S01]  /*0020*/  LDC R0, c[0x0][0x360] ;  /* 0x0000d800ff007b82 */ /* 0x000e620000000800 */
[----:B------:R-:W1:Y:S07]  /*0030*/  S2R R3, SR_TID.X ;  /* 0x0000000000037919 */ /* 0x000e6e0000002100 */
[----:B------:R-:W0:Y:S08]  /*0040*/  S2UR UR5, SR_CTAID.Y ;  /* 0x00000000000579c3 */ /* 0x000e300000002600 */
[----:B------:R-:W0:Y:S08]  /*0050*/  LDC R7, c[0x0][0x364] ;  /* 0x0000d900ff077b82 */ /* 0x000e300000000800 */
[----:B------:R-:W1:Y:S08]  /*0060*/  S2UR UR4, SR_CTAID.X ;  /* 0x00000000000479c3 */ /* 0x000e700000002500 */
[----:B------:R-:W2:Y:S08]  /*0070*/  LDC.64 R8, c[0x0][0x3a0] ;  /* 0x0000e800ff087b82 */ /* 0x000eb00000000a00 */
[----:B------:R-:W3:Y:S01]  /*0080*/  LDC.64 R4, c[0x0][0x398] ;  /* 0x0000e600ff047b82 */ /* 0x000ee20000000a00 */
[----:B0-----:R-:W-:-:S07]  /*0090*/  IMAD R7, R7, UR5, R2 ;  /* 0x0000000507077c24 */ /* 0x001fce000f8e0202 */
[----:B------:R-:W0:Y:S01]  /*00a0*/  S2UR UR6, SR_CTAID.Z ;  /* 0x00000000000679c3 */ /* 0x000e220000002700 */
[----:B-1----:R-:W-:Y:S01]  /*00b0*/  IMAD R0, R0, UR4, R3 ;  /* 0x0000000400007c24 */ /* 0x002fe2000f8e0203 */
[----:B--2---:R-:W-:-:S04]  /*00c0*/  ISETP.GE.AND P0, PT, R7, R8, PT ;  /* 0x000000080700720c */ /* 0x004fc80003f06270 */
[----:B------:R-:W-:Y:S01]  /*00d0*/  ISETP.GE.OR P0, PT, R0, R9, P0 ;  /* 0x000000090000720c */ /* 0x000fe20000706670 */
[----:B---3--:R-:W-:-:S05]  /*00e0*/  IMAD R2, R5, R4, RZ ;  /* 0x0000000405027224 */ /* 0x008fca00078e02ff */
[----:B0-----:R-:W-:-:S13]  /*00f0*/  ISETP.LE.OR P0, PT, R2, UR6, P0 ;  /* 0x0000000602007c0c */ /* 0x001fda0008703670 */
[----:B------:R-:W-:Y:S05]  /*0100*/  @P0 EXIT ;  /* 0x000000000000094d */ /* 0x000fea0003800000 */
[----:B------:R-:W0:Y:S01]  /*0110*/  LDC.64 R4, c[0x0][0x380] ;  /* 0x0000e000ff047b82 */ /* 0x000e220000000a00 */
[----:B------:R-:W1:Y:S01]  /*0120*/  LDCU.64 UR4, c[0x0][0x358] ;  /* 0x00006b00ff0477ac */ /* 0x000e620008000a00 */
[----:B------:R-:W-:Y:S01]  /*0130*/  IMAD R7, R8, UR6, R7 ;  /* 0x0000000608077c24 */ /* 0x000fe2000f8e0207 */
[----:B------:R-:W2:Y:S03]  /*0140*/  LDCU UR7, c[0x0][0x3a8] ;  /* 0x00007500ff0777ac */ /* 0x000ea60008000800 */
[----:B------:R-:W-:Y:S02]  /*0150*/  IMAD R9, R7, R9, R0 ;  /* 0x0000000907097224 */ /* 0x000fe400078e0200 */
        /* <DEDUP_REMOVED lines=14> */
.L_x_32:
        /* <DEDUP_REMOVED lines=12> */
.L_x_45:


//--------------------- .text._Z17maxpool2x2_kernelPKfPfiiii --------------------------
	.section	.text._Z17maxpool2x2_kernelPKfPfiiii,"ax",@progbits
	.align	128
        .global         _Z17maxpool2x2_kernelPKfPfiiii
        .type           _Z17maxpool2x2_kernelPKfPfiiii,@function
        .size           _Z17maxpool2x2_kernelPKfPfiiii,(.L_x_46 - _Z17maxpool2x2_kernelPKfPfiiii)
        .other          _Z17maxpool2x2_kernelPKfPfiiii,@"STO_CUDA_ENTRY STV_DEFAULT"
_Z17maxpool2x2_kernelPKfPfiiii:
.text._Z17maxpool2x2_kernelPKfPfiiii:
[----:B------:R-:W-:Y:S01]  /*0000*/  LDC R1, c[0x0][0x37c] ;  /* 0x0000df00ff017b82 */ /* 0x000fe20000000800 */
[----:B------:R-:W0:Y:S07]  /*0010*/  S2R R4, SR_TID.Y ;  /* 0x0000000000047919 */ /* 0x000e2e0000002200 */
[----:B------:R-:W1:Y:S01]  /*0020*/  LDC.64 R2, c[0x0][0x398] ;  /* 0x0000e600ff027b82 */ /* 0x000e620000000a00 */
[----:B------:R-:W2:Y:S07]  /*0030*/  S2R R6, SR_TID.X ;  /* 0x0000000000067919 */ /* 0x000eae0000002100 */
[----:B------:R-:W2:Y:S08]  /*0040*/  LDC R9, c[0x0][0x360] ;  /* 0x0000d800ff097b82 */ /* 0x000eb00000000800 */
[----:B------:R-:W0:Y:S08]  /*0050*/  S2UR UR5, SR_CTAID.Y ;  /* 0x00000000000579c3 */ /* 0x000e300000002600 */
[----:B------:R-:W0:Y:S01]  /*0060*/  LDC R11, c[0x0][0x364] ;  /* 0x0000d900ff0b7b82 */ /* 0x000e220000000800 */
[----:B-1----:R-:W-:-:S04]  /*0070*/  LEA.HI R0, R2, R2, RZ, 0x1 ;  /* 0x0000000202007211 */ /* 0x002fc800078f08ff */
[----:B------:R-:W-:-:S03]  /*0080*/  SHF.R.S32.HI R0, RZ, 0x1, R0 ;  /* 0x00000001ff007819 */ /* 0x000fc60000011400 */
[----:B------:R-:W2:Y:S08]  /*0090*/  S2UR UR4, SR_CTAID.X ;  /* 0x00000000000479c3 */ /* 0x000eb00000002500 */
[----:B------:R-:W1:Y:S08]  /*00a0*/  LDC.64 R12, c[0x0][0x390] ;  /* 0x0000e400ff0c7b82 */ /* 0x000e700000000a00 */
[----:B------:R-:W3:Y:S01]  /*00b0*/  S2UR UR6, SR_CTAID.Z ;  /* 0x00000000000679c3 */ /* 0x000ee20000002700 */
[----:B0-----:R-:W-:Y:S01]  /*00c0*/  IMAD R11, R11, UR5, R4 ;  /* 0x000000050b0b7c24 */ /* 0x001fe2000f8e0204 */
[----:B------:R-:W-:-:S04]  /*00d0*/  LEA.HI R4, R3, R3, RZ, 0x1 ;  /* 0x0000000303047211 */ /* 0x000fc800078f08ff */
[----:B------:R-:W-:Y:S01]  /*00e0*/  SHF.R.S32.HI R8, RZ, 0x1, R4 ;  /* 0x00000001ff087819 */ /* 0x000fe20000011404 */
[----:B--2---:R-:W-:Y:S01]  /*00f0*/  IMAD R9, R9, UR4, R6 ;  /* 0x0000000409097c24 */ /* 0x004fe2000f8e0206 */
[----:B------:R-:W-:-:S04]  /*0100*/  ISETP.GE.AND P0, PT, R11, R0, PT ;  /* 0x000000000b00720c */ /* 0x000fc80003f06270 */
[----:B------:R-:W-:Y:S01]  /*0110*/  ISETP.GE.OR P0, PT, R9, R8, P0 ;  /* 0x000000080900720c */ /* 0x000fe20000706670 */
[----:B-1----:R-:W-:-:S05]  /*0120*/  IMAD R4, R13, R12, RZ ;  /* 0x0000000c0d047224 */ /* 0x002fca00078e02ff */
[----:B---3--:R-:W-:-:S13]  /*0130*/  ISETP.LE.OR P0, PT, R4, UR6, P0 ;  /* 0x0000000604007c0c */ /* 0x008fda0008703670 */
[----:B------:R-:W-:Y:S05]  /*0140*/  @P0 EXIT ;  /* 0x000000000000094d */ /* 0x000fea0003800000 */
[----:B------:R-:W0:Y:S01]  /*0150*/  LDC.64 R4, c[0x0][0x380] ;  /* 0x0000e000ff047b82 */ /* 0x000e220000000a00 */
[----:B------:R-:W-:Y:S01]  /*0160*/  SHF.L.U32 R7, R11, 0x1, RZ ;  /* 0x000000010b077819 */ /* 0x000fe200000006ff */
[----:B------:R-:W1:Y:S01]  /*0170*/  LDCU.64 UR4, c[0x0][0x358] ;  /* 0x00006b00ff0477ac */ /* 0x000e620008000a00 */
[----:B------:R-:W-:-:S03]  /*0180*/  SHF.L.U32 R6, R9, 0x1, RZ ;  /* 0x0000000109067819 */ /* 0x000fc600000006ff */
[----:B------:R-:W-:-:S04]  /*0190*/  IMAD R7, R2, UR6, R7 ;  /* 0x0000000602077c24 */ /* 0x000fc8000f8e0207 */
[----:B------:R-:W-:-:S04]  /*01a0*/  IMAD R7, R7, R3, R6 ;  /* 0x0000000307077224 */ /* 0x000fc800078e0206 */
[----:B0-----:R-:W-:Y:S02]  /*01b0*/  IMAD.WIDE R4, R7, 0x4, R4 ;  /* 0x0000000407047825 */ /* 0x001fe400078e0204 */
[----:B------:R-:W0:Y:S03]  /*01c0*/  LDC.64 R6, c[0x0][0x388] ;  /* 0x0000e200ff067b82 */ /* 0x000e260000000a00 */
[----:B-1----:R-:W2:Y:S01]  /*01d0*/  LDG.E.CONSTANT R10, desc[UR4][R4.64] ;  /* 0x00000004040a7981 */ /* 0x002ea2000c1e9900 */
[----:B------:R-:W-:-:S03]  /*01e0*/  IMAD.WIDE R2, R3, 0x4, R4 ;  /* 0x0000000403027825 */ /* 0x000fc600078e0204 */
[----:B------:R-:W2:Y:S04]  /*01f0*/  LDG.E.CONSTANT R13, desc[UR4][R4.64+0x4] ;  /* 0x00000404040d7981 */ /* 0x000ea8000c1e9900 */
[----:B------:R-:W3:Y:S04]  /*0200*/  LDG.E.CONSTANT R15, desc[UR4][R2.64] ;  /* 0x00000004020f7981 */ /* 0x000ee8000c1e9900 */
[----:B------:R-:W3:Y:S01]  /*0210*/  LDG.E.CONSTANT R12, desc[UR4][R2.64+0x4] ;  /* 0x00000404020c7981 */ /* 0x000ee2000c1e9900 */
[----:B------:R-:W-:-:S04]  /*0220*/  IMAD R0, R0, UR6, R11 ;  /* 0x0000000600007c24 */ /* 0x000fc8000f8e020b */
[----:B------:R-:W-:-:S04]  /*0230*/  IMAD R9, R8, R0, R9 ;  /* 0x0000000008097224 */ /* 0x000fc800078e0209 */
[----:B0-----:R-:W-:Y:S01]  /*0240*/  IMAD.WIDE R6, R9, 0x4, R6 ;  /* 0x0000000409067825 */ /* 0x001fe200078e0206 */
[----:B--2---:R-:W-:-:S04]  /*0250*/  FMNMX3 R10, R10, -1.00000001504746621988e+30, R13, !PT ;  /* 0xf149f2ca0a0a7876 */ /* 0x004fc8000780000d */
[----:B---3--:R-:W-:-:S05]  /*0260*/  FMNMX3 R15, R10, R15, R12, !PT ;  /* 0x0000000f0a0f7276 */ /* 0x008fca000780000c */
[----:B------:R-:W-:Y:S01]  /*0270*/  STG.E desc[UR4][R6.64], R15 ;  /* 0x0000000f06007986 */ /* 0x000fe2000c101904 */
[----:B------:R-:W-:Y:S05]  /*0280*/  EXIT ;  /* 0x000000000000794d */ /* 0x000fea0003800000 */
.L_x_33:
        /* <DEDUP_REMOVED lines=15> */
.L_x_46:


//--------------------- .text._Z25conv2d_conv2_const_kernelPKfPfiii --------------------------
	.section	.text._Z25conv2d_conv2_const_kernelPKfPfiii,"ax",@progbits
	.align	128
        .global         _Z25conv2d_conv2_const_kernelPKfPfiii
        .type           _Z25conv2d_conv2_const_kernelPKfPfiii,@function
        .size           _Z25conv2d_conv2_const_kernelPKfPfiii,(.L_x_47 - _Z25conv2d_conv2_const_kernelPKfPfiii)
        .other          _Z25conv2d_conv2_const_kernelPKfPfiii,@"STO_CUDA_ENTRY STV_DEFAULT"
_Z25conv2d_conv2_const_kernelPKfPfiii:
.text._Z25conv2d_conv2_const_kernelPKfPfiii:
        /* <DEDUP_REMOVED lines=8> */
[----:B--2---:R-:W-:-:S02]  /*0080*/  UIADD3 UR6, UPT, UPT, UR5, -0x4, URZ ;  /* 0xfffffffc05067890 */ /* 0x004fc4000fffe0ff */
[----:B------:R-:W-:-:S05]  /*0090*/  USHF.L.U32 UR4, UR4, 0x4, URZ ;  /* 0x0000000404047899 */ /* 0x000fca00080006ff */
[----:B------:R-:W1:Y:S08]  /*00a0*/  S2UR UR7, SR_CTAID.X ;  /* 0x00000000000779c3 */ /* 0x000e700000002500 */
[----:B------:R-:W2:Y:S01]  /*00b0*/  LDC R5, c[0x0][0x398] ;  /* 0x0000e600ff057b82 */ /* 0x000ea20000000800 */
[----:B0-----:R-:W-:-:S05]  /*00c0*/  IMAD R2, R2, UR8, R7 ;  /* 0x0000000802027c24 */ /* 0x001fca000f8e0207 */
[----:B------:R-:W-:Y:S01]  /*00d0*/  ISETP.GE.AND P0, PT, R2, UR6, PT ;  /* 0x0000000602007c0c */ /* 0x000fe2000bf06270 */
[----:B-1----:R-:W-:Y:S01]  /*00e0*/  IMAD R0, R0, UR7, R3 ;  /* 0x0000000700007c24 */ /* 0x002fe2000f8e0203 */
[----:B--2---:R-:W-:-:S04]  /*00f0*/  IADD3 R3, PT, PT, R5, -0x4, RZ ;  /* 0xfffffffc05037810 */ /* 0x004fc80007ffe0ff */
[----:B------:R-:W-:-:S04]  /*0100*/  ISETP.GE.OR P0, PT, R0, R3, P0 ;  /* 0x000000030000720c */ /* 0x000fc80000706670 */
[----:B---3--:R-:W-:-:S13]  /*0110*/  ISETP.GE.OR P0, PT, R4, UR4, P0 ;  /* 0x0000000404007c0c */ /* 0x008fda0008706670 */
[----:B------:R-:W-:Y:S05]  /*0120*/  @P0 EXIT ;  /* 0x000000000000094d */ /* 0x000fea0003800000 */
[----:B------:R-:W0:Y:S01]  /*0130*/  LDC.64 R22, c[0x0][0x380] ;  /* 0x0000e000ff167b82 */ /* 0x000e220000000a00 */
[----:B------:R-:W-:Y:S01]  /*0140*/  SHF.R.U32.HI R6, RZ, 0x4, R4 ;  /* 0x00000004ff067819 */ /* 0x000fe20000011604 */
[----:B------:R-:W1:Y:S04]  /*0150*/  LDCU.64 UR8, c[0x0][0x358] ;  /* 0x00006b00ff0877ac */ /* 0x000e680008000a00 */
[----:B------:R-:W-:-:S04]  /*0160*/  IMAD R7, R6, UR5, RZ ;  /* 0x0000000506077c24 */ /* 0x000fc8000f8e02ff */
[----:B------:R-:W-:-:S04]  /*0170*/  IMAD R16, R7, 0x6, R2 ;  /* 0x0000000607107824 */ /* 0x000fc800078e0202 */
[----:B------:R-:W-:-:S04]  /*0180*/  IMAD R25, R16, R5, R0 ;  /* 0x0000000510197224 */ /* 0x000fc800078e0200 */
[----:B0-----:R-:W-:-:S05]  /*0190*/  IMAD.WIDE R24, R25, 0x4, R22 ;  /* 0x0000000419187825 */ /* 0x001fca00078e0216 */
[----:B-1----:R-:W2:Y:S04]  /*01a0*/  LDG.E.CONSTANT R19, desc[UR8][R24.64] ;  /* 0x0000000818137981 */ /* 0x002ea8000c1e9900 */
[----:B------:R-:W3:Y:S04]  /*01b0*/  LDG.E.CONSTANT R20, desc[UR8][R24.64+0x4] ;  /* 0x0000040818147981 */ /* 0x000ee8000c1e9900 */
[----:B------:R-:W4:Y:S04]  /*01c0*/  LDG.E.CONSTANT R17, desc[UR8][R24.64+0x8] ;  /* 0x0000080818117981 */ /* 0x000f28000c1e9900 */
[----:B------:R-:W5:Y:S01]  /*01d0*/  LDG.E.CONSTANT R14, desc[UR8][R24.64+0xc] ;  /* 0x00000c08180e7981 */ /* 0x000f62000c1e9900 */
[----:B------:R-:W-:-:S03]  /*01e0*/  IMAD.WIDE R6, R5, 0x4, R24 ;  /* 0x0000000405067825 */ /* 0x000fc600078e0218 */
[----:B------:R0:W5:Y:S04]  /*01f0*/  LDG.E.CONSTANT R15, desc[UR8][R24.64+0x10] ;  /* 0x00001008180f7981 */ /* 0x000168000c1e9900 */
[----:B------:R-:W5:Y:S04]  /*0200*/  LDG.E.CONSTANT R12, desc[UR8][R6.64] ;  /* 0x00000008060c7981 */ /* 0x000f68000c1e9900 */
[----:B------:R-:W5:Y:S04]  /*0210*/  LDG.E.CONSTANT R13, desc[UR8][R6.64+0x4] ;  /* 0x00000408060d7981 */ /* 0x000f68000c1e9900 */
[----:B------:R-:W5:Y:S04]  /*0220*/  LDG.E.CONSTANT R10, desc[UR8][R6.64+0x8] ;  /* 0x00000808060a7981 */ /* 0x000f68000c1e9900 */
[----:B------:R-:W5:Y:S04]  /*0230*/  LDG.E.CONSTANT R11, desc[UR8][R6.64+0xc] ;  /* 0x00000c08060b7981 */ /* 0x000f68000c1e9900 */
[----:B------:R1:W5:Y:S01]  /*0240*/  LDG.E.CONSTANT R8, desc[UR8][R6.64+0x10] ;  /* 0x0000100806087981 */ /* 0x000362000c1e9900 */
[----:B------:R-:W-:Y:S01]  /*0250*/  LOP3.LUT R9, R4, 0xf, RZ, 0xc0, !PT ;  /* 0x0000000f04097812 */ /* 0x000fe200078ec0ff */
[----:B------:R-:W-:-:S04]  /*0260*/  IMAD.WIDE R26, R5, 0x4, R6 ;  /* 0x00000004051a7825 */ /* 0x000fc800078e0206 */
[----:B0-----:R-:W-:Y:S01]  /*0270*/  HFMA2 R24, -RZ, RZ, 0, 3.719329833984375e-05 ;  /* 0x00000270ff187431 */ /* 0x001fe200000001ff */
[----:B------:R-:W-:Y:S01]  /*0280*/  SHF.L.U32 R18, R4, 0x2, RZ ;  /* 0x0000000204127819 */ /* 0x000fe200000006ff */
[----:B------:R-:W-:Y:S02]  /*0290*/  IMAD R21, R9, 0x96, RZ ;  /* 0x0000009609157824 */ /* 0x000fe400078e02ff */
[----:B------:R-:W5:Y:S01]  /*02a0*/  LDG.E.CONSTANT R9, desc[UR8][R26.64] ;  /* 0x000000081a097981 */ /* 0x000f62000c1e9900 */
[----:B------:R-:W-:-:S03]  /*02b0*/  LOP3.LUT R28, R18, 0x3c, RZ, 0xc0, !PT ;  /* 0x0000003c121c7812 */ /* 0x000fc600078ec0ff */
[----:B------:R-:W5:Y:S01]  /*02c0*/  LDG.E.CONSTANT R18, desc[UR8][R26.64+0x4] ;  /* 0x000004081a127981 */ /* 0x000f62000c1e9900 */
[----:B------:R-:W-:Y:S02]  /*02d0*/  LEA R21, R21, R24, 0x2 ;  /* 0x0000001815157211 */ /* 0x000fe400078e10ff */
[----:B------:R-:W2:Y:S08]  /*02e0*/  LDC R24, c[0x3][R28+0x27f0] ;  /* 0x00c9fc001c187b82 */ /* 0x000eb00000000800 */
[----:B-1----:R-:W2:Y:S02]  /*02f0*/  LDC.64 R6, c[0x3][R21] ;  /* 0x00c0000015067b82 */ /* 0x002ea40000000a00 */
[----:B--2---:R-:W-:-:S02]  /*0300*/  FFMA R25, R19, R6, R24 ;  /* 0x0000000613197223 */ /* 0x004fc40000000018 */
[----:B------:R-:W2:Y:S02]  /*0310*/  LDG.E.CONSTANT R19, desc[UR8][R26.64+0x8] ;  /* 0x000008081a137981 */ /* 0x000ea4000c1e9900 */
[----:B---3--:R-:W-:Y:S02]  /*0320*/  FFMA R24, R20, R7, R25 ;  /* 0x0000000714187223 */ /* 0x008fe40000000019 */
[----:B------:R-:W4:Y:S01]  /*0330*/  LDC.64 R6, c[0x3][R21+0x8] ;  /* 0x00c0020015067b82 */ /* 0x000f220000000a00 */
[----:B------:R-:W3:Y:S01]  /*0340*/  LDG.E.CONSTANT R20, desc[UR8][R26.64+0xc] ;  /* 0x00000c081a147981 */ /* 0x000ee2000c1e9900 */
[----:B----4-:R-:W-:Y:S01]  /*0350*/  FFMA R29, R17, R6, R24 ;  /* 0x00000006111d7223 */ /* 0x010fe20000000018 */
[----:B------:R-:W-:Y:S02]  /*0360*/  IMAD.WIDE R24, R5, 0x4, R26 ;  /* 0x0000000405187825 */ /* 0x000fe400078e021a */
[----:B------:R0:W4:Y:S02]  /*0370*/  LDG.E.CONSTANT R17, desc[UR8][R26.64+0x10] ;  /* 0x000010081a117981 */ /* 0x000124000c1e9900 */
[----:B-----5:R-:W-:-:S02]  /*0380*/  FFMA R28, R14, R7, R29 ;  /* 0x000000070e1c7223 */ /* 0x020fc4000000001d */
[----:B------:R-:W5:Y:S01]  /*0390*/  LDG.E.CONSTANT R14, desc[UR8][R24.64] ;  /* 0x00000008180e7981 */ /* 0x000f62000c1e9900 */
[----:B------:R-:W1:Y:S02]  /*03a0*/  LDC.64 R6, c[0x3][R21+0x10] ;  /* 0x00c0040015067b82 */ /* 0x000e640000000a00 */
[----:B-1----:R-:W-:Y:S02]  /*03b0*/  FFMA R29, R15, R6, R28 ;  /* 0x000000060f1d7223 */ /* 0x002fe4000000001c */
[----:B------:R-:W5:Y:S02]  /*03c0*/  LDG.E.CONSTANT R15, desc[UR8][R24.64+0x4] ;  /* 0x00000408180f7981 */ /* 0x000f64000c1e9900 */
[----:B------:R-:W-:Y:S02]  /*03d0*/  FFMA R28, R12, R7, R29 ;  /* 0x000000070c1c7223 */ /* 0x000fe4000000001d */
[----:B------:R-:W5:Y:S01]  /*03e0*/  LDG.E.CONSTANT R12, desc[UR8][R24.64+0x8] ;  /* 0x00000808180c7981 */ /* 0x000f62000c1e9900 */
[----:B------:R-:W1:Y:S02]  /*03f0*/  LDC.64 R6, c[0x3][R21+0x18] ;  /* 0x00c0060015067b82 */ /* 0x000e640000000a00 */
[----:B-1----:R-:W-:-:S02]  /*0400*/  FFMA R29, R13, R6, R28 ;  /* 0x000000060d1d7223 */ /* 0x002fc4000000001c */
[----:B------:R-:W5:Y:S02]  /*0410*/  LDG.E.CONSTANT R13, desc[UR8][R24.64+0xc] ;  /* 0x00000c08180d7981 */ /* 0x000f64000c1e9900 */
[----:B------:R-:W-:Y:S02]  /*0420*/  FFMA R28, R10, R7, R29 ;  /* 0x000000070a1c7223 */ /* 0x000fe4000000001d */
[----:B------:R1:W5:Y:S01]  /*0430*/  LDG.E.CONSTANT R10, desc[UR8][R24.64+0x10] ;  /* 0x00001008180a7981 */ /* 0x000362000c1e9900 */
[----:B------:R-:W1:Y:S01]  /*0440*/  LDC.64 R6, c[0x3][R21+0x20] ;  /* 0x00c0080015067b82 */ /* 0x000e620000000a00 */
[----:B0-----:R-:W-:-:S04]  /*0450*/  IMAD.WIDE R26, R5, 0x4, R24 ;  /* 0x00000004051a7825 */ /* 0x001fc800078e0218 */
[----:B-1----:R-:W-:Y:S02]  /*0460*/  FFMA R29, R11, R6, R28 ;  /* 0x000000060b1d7223 */ /* 0x002fe4000000001c */
[----:B------:R-:W5:Y:S02]  /*0470*/  LDG.E.CONSTANT R11, desc[UR8][R26.64] ;  /* 0x000000081a0b7981 */ /* 0x000f64000c1e9900 */
[----:B------:R-:W-:Y:S02]  /*0480*/  FFMA R28, R8, R7, R29 ;  /* 0x00000007081c7223 */ /* 0x000fe4000000001d */
[----:B------:R-:W0:Y:S01]  /*0490*/  LDC.64 R6, c[0x3][R21+0x28] ;  /* 0x00c00a0015067b82 */ /* 0x000e220000000a00 */
[----:B------:R-:W5:Y:S01]  /*04a0*/  LDG.E.CONSTANT R8, desc[UR8][R26.64+0x4] ;  /* 0x000004081a087981 */ /* 0x000f62000c1e9900 */
[----:B0-----:R-:W-:-:S04]  /*04b0*/  FFMA R9, R9, R6, R28 ;  /* 0x0000000609097223 */ /* 0x001fc8000000001c */
[----:B------:R-:W-:Y:S02]  /*04c0*/  FFMA R28, R18, R7, R9 ;  /* 0x00000007121c7223 */ /* 0x000fe40000000009 */
[----:B------:R-:W5:Y:S01]  /*04d0*/  LDG.E.CONSTANT R9, desc[UR8][R26.64+0x8] ;  /* 0x000008081a097981 */ /* 0x000f62000c1e9900 */
[----:B------:R-:W2:Y:S03]  /*04e0*/  LDC.64 R6, c[0x3][R21+0x30] ;  /* 0x00c00c0015067b82 */ /* 0x000ea60000000a00 */
[----:B------:R-:W5:Y:S01]  /*04f0*/  LDG.E.CONSTANT R18, desc[UR8][R26.64+0xc] ;  /* 0x00000c081a127981 */ /* 0x000f62000c1e9900 */
[----:B------:R-:W-:-:S05]  /*0500*/  IADD3 R16, PT, PT, R16, UR5, RZ ;  /* 0x0000000510107c10 */ /* 0x000fca000fffe0ff */
[----:B------:R-:W-:-:S04]  /*0510*/  IMAD R25, R16, R5, R0 ;  /* 0x0000000510197224 */ /* 0x000fc800078e0200 */
[----:B------:R-:W-:-:S04]  /*0520*/  IMAD.WIDE R24, R25, 0x4, R22 ;  /* 0x0000000419187825 */ /* 0x000fc800078e0216 */
[----:B--2---:R-:W-:Y:S02]  /*0530*/  FFMA R29, R19, R6, R28 ;  /* 0x00000006131d7223 */ /* 0x004fe4000000001c */
[----:B------:R0:W2:Y:S02]  /*0540*/  LDG.E.CONSTANT R19, desc[UR8][R26.64+0x10] ;  /* 0x000010081a137981 */ /* 0x0000a4000c1e9900 */
[----:B---3--:R-:W-:Y:S02]  /*0550*/  FFMA R28, R20, R7, R29 ;  /* 0x00000007141c7223 */ /* 0x008fe4000000001d */
[----:B------:R-:W3:Y:S01]  /*0560*/  LDG.E.CONSTANT R20, desc[UR8][R24.64] ;  /* 0x0000000818147981 */ /* 0x000ee2000c1e9900 */
[----:B------:R-:W4:Y:S02]  /*0570*/  LDC.64 R6, c[0x3][R21+0x38] ;  /* 0x00c00e0015067b82 */ /* 0x000f240000000a00 */
[----:B----4-:R-:W-:Y:S02]  /*0580*/  FFMA R29, R17, R6, R28 ;  /* 0x00000006111d7223 */ /* 0x010fe4000000001c */
[----:B------:R-:W4:Y:S02]  /*0590*/  LDG.E.CONSTANT R17, desc[UR8][R24.64+0x4] ;  /* 0x0000040818117981 */ /* 0x000f24000c1e9900 */
[----:B-----5:R-:W-:-:S02]  /*05a0*/  FFMA R28, R14, R7, R29 ;  /* 0x000000070e1c7223 */ /* 0x020fc4000000001d */
[----:B------:R-:W5:Y:S01]  /*05b0*/  LDG.E.CONSTANT R14, desc[UR8][R24.64+0x8] ;  /* 0x00000808180e7981 */ /* 0x000f62000c1e9900 */
[----:B------:R-:W1:Y:S02]  /*05c0*/  LDC.64 R6, c[0x3][R21+0x40] ;  /* 0x00c0100015067b82 */ /* 0x000e640000000a00 */
[----:B-1----:R-:W-:Y:S02]  /*05d0*/  FFMA R29, R15, R6, R28 ;  /* 0x000000060f1d7223 */ /* 0x002fe4000000001c */
[----:B------:R-:W5:Y:S02]  /*05e0*/  LDG.E.CONSTANT R15, desc[UR8][R24.64+0xc] ;  /* 0x00000c08180f7981 */ /* 0x000f64000c1e9900 */
[----:B0-----:R-:W-:Y:S02]  /*05f0*/  FFMA R26, R12, R7, R29 ;  /* 0x000000070c1a7223 */ /* 0x001fe4000000001d */
[----:B------:R0:W5:Y:S01]  /*0600*/  LDG.E.CONSTANT R12, desc[UR8][R24.64+0x10] ;  /* 0x00001008180c7981 */ /* 0x000162000c1e9900 */
[----:B------:R-:W1:Y:S01]  /*0610*/  LDC.64 R6, c[0x3][R21+0x48] ;  /* 0x00c0120015067b82 */ /* 0x000e620000000a00 */
[----:B------:R-:W-:-:S04]  /*0620*/  IMAD.WIDE R28, R5, 0x4, R24 ;  /* 0x00000004051c7825 */ /* 0x000fc800078e0218 */
[----:B-1----:R-:W-:Y:S02]  /*0630*/  FFMA R27, R13, R6, R26 ;  /* 0x000000060d1b7223 */ /* 0x002fe4000000001a */
[----:B------:R-:W5:Y:S02]  /*0640*/  LDG.E.CONSTANT R13, desc[UR8][R28.64] ;  /* 0x000000081c0d7981 */ /* 0x000f64000c1e9900 */
[----:B------:R-:W-:Y:S02]  /*0650*/  FFMA R26, R10, R7, R27 ;  /* 0x000000070a1a7223 */ /* 0x000fe4000000001b */
[----:B------:R-:W5:Y:S01]  /*0660*/  LDG.E.CONSTANT R10, desc[UR8][R28.64+0x4] ;  /* 0x000004081c0a7981 */ /* 0x000f62000c1e9900 */
[----:B------:R-:W1:Y:S02]  /*0670*/  LDC.64 R6, c[0x3][R21+0x50] ;  /* 0x00c0140015067b82 */ /* 0x000e640000000a00 */
[----:B-1----:R-:W-:Y:S02]  /*0680*/  FFMA R27, R11, R6, R26 ;  /* 0x000000060b1b7223 */ /* 0x002fe4000000001a */
[----:B------:R-:W5:Y:S02]  /*0690*/  LDG.E.CONSTANT R11, desc[UR8][R28.64+0x8] ;  /* 0x000008081c0b7981 */ /* 0x000f64000c1e9900 */
[----:B------:R-:W-:-:S02]  /*06a0*/  FFMA R26, R8, R7, R27 ;  /* 0x00000007081a7223 */ /* 0x000fc4000000001b */
[----:B------:R-:W0:Y:S01]  /*06b0*/  LDC.64 R6, c[0x3][R21+0x58] ;  /* 0x00c0160015067b82 */ /* 0x000e220000000a00 */
[----:B------:R-:W5:Y:S01]  /*06c0*/  LDG.E.CONSTANT R8, desc[UR8][R28.64+0xc] ;  /* 0x00000c081c087981 */ /* 0x000f62000c1e9900 */
[----:B0-----:R-:W-:Y:S01]  /*06d0*/  FFMA R25, R9, R6, R26 ;  /* 0x0000000609197223 */ /* 0x001fe2000000001a */
[C---:B------:R-:W-:Y:S02]  /*06e0*/  IMAD.WIDE R26, R5.reuse, 0x4, R28 ;  /* 0x00000004051a7825 */ /* 0x040fe400078e021c */
[----:B------:R0:W5:Y:S02]  /*06f0*/  LDG.E.CONSTANT R9, desc[UR8][R28.64+0x10] ;  /* 0x000010081c097981 */ /* 0x000164000c1e9900 */
[----:B------:R-:W-:Y:S02]  /*0700*/  FFMA R24, R18, R7, R25 ;  /* 0x0000000712187223 */ /* 0x000fe40000000019 */
[----:B------:R-:W5:Y:S01]  /*0710*/  LDG.E.CONSTANT R18, desc[UR8][R26.64] ;  /* 0x000000081a127981 */ /* 0x000f62000c1e9900 */
[----:B------:R-:W2:Y:S01]  /*0720*/  LDC.64 R6, c[0x3][R21+0x60] ;  /* 0x00c0180015067b82 */ /* 0x000ea20000000a00 */
[----:B0-----:R-:W-:-:S04]  /*0730*/  IMAD.WIDE R28, R5, 0x4, R26 ;  /* 0x00000004051c7825 */ /* 0x001fc800078e021a */
[----:B--2---:R-:W-:Y:S02]  /*0740*/  FFMA R25, R19, R6, R24 ;  /* 0x0000000613197223 */ /* 0x004fe40000000018 */
[----:B------:R-:W2:Y:S02]  /*0750*/  LDG.E.CONSTANT R19, desc[UR8][R26.64+0x4] ;  /* 0x000004081a137981 */ /* 0x000ea4000c1e9900 */
[----:B---3--:R-:W-:Y:S02]  /*0760*/  FFMA R20, R20, R7, R25 ;  /* 0x0000000714147223 */ /* 0x008fe40000000019 */
[----:B------:R-:W3:Y:S01]  /*0770*/  LDG.E.CONSTANT R24, desc[UR8][R26.64+0x8] ;  /* 0x000008081a187981 */ /* 0x000ee2000c1e9900 */
[----:B------:R-:W4:Y:S02]  /*0780*/  LDC.64 R6, c[0x3][R21+0x68] ;  /* 0x00c01a0015067b82 */ /* 0x000f240000000a00 */
[----:B----4-:R-:W-:Y:S02]  /*0790*/  FFMA R25, R17, R6, R20 ;  /* 0x0000000611197223 */ /* 0x010fe40000000014 */
[----:B------:R-:W4:Y:S02]  /*07a0*/  LDG.E.CONSTANT R17, desc[UR8][R26.64+0xc] ;  /* 0x00000c081a117981 */ /* 0x000f24000c1e9900 */
[----:B-----5:R-:W-:-:S02]  /*07b0*/  FFMA R20, R14, R7, R25 ;  /* 0x000000070e147223 */ /* 0x020fc40000000019 */
[----:B------:R0:W5:Y:S01]  /*07c0*/  LDG.E.CONSTANT R14, desc[UR8][R26.64+0x10] ;  /* 0x000010081a0e7981 */ /* 0x000162000c1e9900 */
        /* <DEDUP_REMOVED lines=9> */
[----:B------:R-:W5:Y:S01]  /*0860*/  LDG.E.CONSTANT R10, desc[UR8][R28.64+0xc] ;  /* 0x00000c081c0a7981 */ /* 0x000f62000c1e9900 */
[----:B------:R-:W1:Y:S01]  /*0870*/  LDC.64 R6, c[0x3][R21+0x80] ;  /* 0x00c0200015067b82 */ /* 0x000e620000000a00 */
[----:B0-----:R-:W-:-:S04]  /*0880*/  IMAD.WIDE R26, R5, 0x4, R28 ;  /* 0x00000004051a7825 */ /* 0x001fc800078e021c */
[----:B-1----:R-:W-:Y:S02]  /*0890*/  FFMA R25, R11, R6, R20 ;  /* 0x000000060b197223 */ /* 0x002fe40000000014 */
[----:B------:R3:W5:Y:S02]  /*08a0*/  LDG.E.CONSTANT R11, desc[UR8][R28.64+0x10] ;  /* 0x000010081c0b7981 */ /* 0x000764000c1e9900 */
[----:B------:R-:W-:Y:S02]  /*08b0*/  FFMA R20, R8, R7, R25 ;  /* 0x0000000708147223 */ /* 0x000fe40000000019 */
[----:B------:R-:W5:Y:S01]  /*08c0*/  LDG.E.CONSTANT R8, desc[UR8][R26.64] ;  /* 0x000000081a087981 */ /* 0x000f62000c1e9900 */
[----:B------:R-:W0:Y:S02]  /*08d0*/  LDC.64 R6, c[0x3][R21+0x88] ;  /* 0x00c0220015067b82 */ /* 0x000e240000000a00 */
[----:B0-----:R-:W-:Y:S02]  /*08e0*/  FFMA R25, R9, R6, R20 ;  /* 0x0000000609197223 */ /* 0x001fe40000000014 */
[----:B------:R-:W5:Y:S02]  /*08f0*/  LDG.E.CONSTANT R9, desc[UR8][R26.64+0x4] ;  /* 0x000004081a097981 */ /* 0x000f64000c1e9900 */
[----:B------:R-:W-:-:S02]  /*0900*/  FFMA R18, R18, R7, R25 ;  /* 0x0000000712127223 */ /* 0x000fc40000000019 */
[----:B------:R-:W5:Y:S01]  /*0910*/  LDG.E.CONSTANT R20, desc[UR8][R26.64+0x8] ;  /* 0x000008081a147981 */ /* 0x000f62000c1e9900 */
[----:B------:R-:W2:Y:S01]  /*0920*/  LDC.64 R6, c[0x3][R21+0x90] ;  /* 0x00c0240015067b82 */ /* 0x000ea20000000a00 */
[----:B------:R-:W-:Y:S01]  /*0930*/  IADD3 R16, PT, PT, R16, UR5, RZ ;  /* 0x0000000510107c10 */ /* 0x000fe2000fffe0ff */
[----:B--2---:R-:W-:Y:S02]  /*0940*/  FFMA R25, R19, R6, R18 ;  /* 0x0000000613197223 */ /* 0x004fe40000000012 */
[----:B------:R-:W2:Y:S04]  /*0950*/  LDG.E.CONSTANT R19, desc[UR8][R26.64+0xc] ;  /* 0x00000c081a137981 */ /* 0x000ea8000c1e9900 */
[----:B------:R0:W2:Y:S01]  /*0960*/  LDG.E.CONSTANT R18, desc[UR8][R26.64+0x10] ;  /* 0x000010081a127981 */ /* 0x0000a2000c1e9900 */
[----:B---3--:R-:W-:-:S02]  /*0970*/  FFMA R28, R24, R7, R25 ;  /* 0x00000007181c7223 */ /* 0x008fc40000000019 */
[----:B------:R-:W4:Y:S01]  /*0980*/  LDC.64 R6, c[0x3][R21+0x98] ;  /* 0x00c0260015067b82 */ /* 0x000f220000000a00 */
[----:B------:R-:W-:-:S04]  /*0990*/  IMAD R25, R16, R5, R0 ;  /* 0x0000000510197224 */ /* 0x000fc800078e0200 */
[----:B------:R-:W-:-:S04]  /*09a0*/  IMAD.WIDE R24, R25, 0x4, R22 ;  /* 0x0000000419187825 */ /* 0x000fc800078e0216 */
[----:B----4-:R-:W-:Y:S02]  /*09b0*/  FFMA R29, R17, R6, R28 ;  /* 0x00000006111d7223 */ /* 0x010fe4000000001c */
[----:B------:R-:W3:Y:S02]  /*09c0*/  LDG.E.CONSTANT R17, desc[UR8][R24.64] ;  /* 0x0000000818117981 */ /* 0x000ee4000c1e9900 */
[----:B-----5:R-:W-:Y:S02]  /*09d0*/  FFMA R28, R14, R7, R29 ;  /* 0x000000070e1c7223 */ /* 0x020fe4000000001d */
[----:B------:R-:W4:Y:S01]  /*09e0*/  LDG.E.CONSTANT R14, desc[UR8][R24.64+0x4] ;  /* 0x00000408180e7981 */ /* 0x000f22000c1e9900 */
[----:B------:R-:W0:Y:S02]  /*09f0*/  LDC.64 R6, c[0x3][R21+0xa0] ;  /* 0x00c0280015067b82 */ /* 0x000e240000000a00 */
[----:B0-----:R-:W-:Y:S02]  /*0a00*/  FFMA R27, R15, R6, R28 ;  /* 0x000000060f1b7223 */ /* 0x001fe4000000001c */
[----:B------:R-:W5:Y:S02]  /*0a10*/  LDG.E.CONSTANT R15, desc[UR8][R24.64+0x8] ;  /* 0x00000808180f7981 */ /* 0x000f64000c1e9900 */
[----:B------:R-:W-:-:S02]  /*0a20*/  FFMA R26, R12, R7, R27 ;  /* 0x000000070c1a7223 */ /* 0x000fc4000000001b */
[----:B------:R-:W5:Y:S01]  /*0a30*/  LDG.E.CONSTANT R12, desc[UR8][R24.64+0xc] ;  /* 0x00000c08180c7981 */ /* 0x000f62000c1e9900 */
[----:B------:R-:W0:Y:S02]  /*0a40*/  LDC.64 R6, c[0x3][R21+0xa8] ;  /* 0x00c02a0015067b82 */ /* 0x000e240000000a00 */
[----:B0-----:R-:W-:Y:S02]  /*0a50*/  FFMA R29, R13, R6, R26 ;  /* 0x000000060d1d7223 */ /* 0x001fe4000000001a */
[----:B------:R-:W5:Y:S01]  /*0a60*/  LDG.E.CONSTANT R13, desc[UR8][R24.64+0x10] ;  /* 0x00001008180d7981 */ /* 0x000f62000c1e9900 */
[----:B------:R-:W-:-:S04]  /*0a70*/  IMAD.WIDE R26, R5, 0x4, R24 ;  /* 0x00000004051a7825 */ /* 0x000fc800078e0218 */
[----:B------:R-:W-:Y:S02]  /*0a80*/  FFMA R28, R10, R7, R29 ;  /* 0x000000070a1c7223 */ /* 0x000fe4000000001d */
[----:B------:R-:W0:Y:S01]  /*0a90*/  LDC.64 R6, c[0x3][R21+0xb0] ;  /* 0x00c02c0015067b82 */ /* 0x000e220000000a00 */
[----:B------:R-:W5:Y:S04]  /*0aa0*/  LDG.E.CONSTANT R10, desc[UR8][R26.64] ;  /* 0x000000081a0a7981 */ /* 0x000f68000c1e9900 */
[----:B------:R-:W5:Y:S01]  /*0ab0*/  LDG.E.CONSTANT R24, desc[UR8][R26.64+0x10] ;  /* 0x000010081a187981 */ /* 0x000f62000c1e9900 */
[----:B0-----:R-:W-:-:S03]  /*0ac0*/  FFMA R29, R11, R6, R28 ;  /* 0x000000060b1d7223 */ /* 0x001fc6000000001c */
[----:B------:R-:W5:Y:S01]  /*0ad0*/  LDG.E.CONSTANT R11, desc[UR8][R26.64+0x4] ;  /* 0x000004081a0b7981 */ /* 0x000f62000c1e9900 */
[----:B------:R-:W-:Y:S02]  /*0ae0*/  FFMA R28, R8, R7, R29 ;  /* 0x00000007081c7223 */ /* 0x000fe4000000001d */
[----:B------:R-:W0:Y:S01]  /*0af0*/  LDC.64 R6, c[0x3][R21+0xb8] ;  /* 0x00c02e0015067b82 */ /* 0x000e220000000a00 */
[----:B------:R-:W5:Y:S01]  /*0b00*/  LDG.E.CONSTANT R8, desc[UR8][R26.64+0x8] ;  /* 0x000008081a087981 */ /* 0x000f62000c1e9900 */
[----:B0-----:R-:W-:-:S04]  /*0b10*/  FFMA R9, R9, R6, R28 ;  /* 0x0000000609097223 */ /* 0x001fc8000000001c */
[----:B------:R-:W-:Y:S02]  /*0b20*/  FFMA R20, R20, R7, R9 ;  /* 0x0000000714147223 */ /* 0x000fe40000000009 */
[----:B------:R-:W2:Y:S01]  /*0b30*/  LDC.64 R6, c[0x3][R21+0xc0] ;  /* 0x00c0300015067b82 */ /* 0x000ea20000000a00 */
[----:B------:R0:W5:Y:S01]  /*0b40*/  LDG.E.CONSTANT R9, desc[UR8][R26.64+0xc] ;  /* 0x00000c081a097981 */ /* 0x000162000c1e9900 */
[----:B------:R-:W-:-:S04]  /*0b50*/  IMAD.WIDE R28, R5, 0x4, R26 ;  /* 0x00000004051c7825 */ /* 0x000fc800078e021a */
[----:B0-----:R-:W-:-:S04]  /*0b60*/  IMAD.WIDE R26, R5, 0x4, R28 ;  /* 0x00000004051a7825 */ /* 0x001fc800078e021c */
[----:B--2---:R-:W-:Y:S02]  /*0b70*/  FFMA R25, R19, R6, R20 ;  /* 0x0000000613197223 */ /* 0x004fe40000000014 */
[----:B------:R-:W2:Y:S02]  /*0b80*/  LDG.E.CONSTANT R19, desc[UR8][R28.64] ;  /* 0x000000081c137981 */ /* 0x000ea4000c1e9900 */
[----:B------:R-:W-:Y:S02]  /*0b90*/  FFMA R20, R18, R7, R25 ;  /* 0x0000000712147223 */ /* 0x000fe40000000019 */
[----:B------:R-:W2:Y:S01]  /*0ba0*/  LDG.E.CONSTANT R18, desc[UR8][R28.64+0x4] ;  /* 0x000004081c127981 */ /* 0x000ea2000c1e9900 */
[----:B------:R-:W3:Y:S03]  /*0bb0*/  LDC.64 R6, c[0x3][R21+0xc8] ;  /* 0x00c0320015067b82 */ /* 0x000ee60000000a00 */
[----:B------:R-:W2:Y:S01]  /*0bc0*/  LDG.E.CONSTANT R25, desc[UR8][R28.64+0x8] ;  /* 0x000008081c197981 */ /* 0x000ea2000c1e9900 */
[----:B---3--:R-:W-:-:S03]  /*0bd0*/  FFMA R17, R17, R6, R20 ;  /* 0x0000000611117223 */ /* 0x008fc60000000014 */
[----:B------:R-:W3:Y:S01]  /*0be0*/  LDG.E.CONSTANT R20, desc[UR8][R28.64+0xc] ;  /* 0x00000c081c147981 */ /* 0x000ee2000c1e9900 */
[----:B----4-:R-:W-:Y:S02]  /*0bf0*/  FFMA R14, R14, R7, R17 ;  /* 0x000000070e0e7223 */ /* 0x010fe40000000011 */
[----:B------:R-:W5:Y:S01]  /*0c00*/  LDC.64 R6, c[0x3][R21+0xd0] ;  /* 0x00c0340015067b82 */ /* 0x000f620000000a00 */
[----:B------:R-:W4:Y:S01]  /*0c10*/  LDG.E.CONSTANT R17, desc[UR8][R28.64+0x10] ;  /* 0x000010081c117981 */ /* 0x000f22000c1e9900 */
[----:B-----5:R-:W-:-:S04]  /*0c20*/  FFMA R15, R15, R6, R14 ;  /* 0x000000060f0f7223 */ /* 0x020fc8000000000e */
[----:B------:R-:W-:Y:S02]  /*0c30*/  FFMA R14, R12, R7, R15 ;  /* 0x000000070c0e7223 */ /* 0x000fe4000000000f */
[----:B------:R-:W5:Y:S01]  /*0c40*/  LDG.E.CONSTANT R12, desc[UR8][R26.64] ;  /* 0x000000081a0c7981 */ /* 0x000f62000c1e9900 */
[----:B------:R-:W0:Y:S02]  /*0c50*/  LDC.64 R6, c[0x3][R21+0xd8] ;  /* 0x00c0360015067b82 */ /* 0x000e240000000a00 */
[----:B0-----:R-:W-:Y:S02]  /*0c60*/  FFMA R15, R13, R6, R14 ;  /* 0x000000060d0f7223 */ /* 0x001fe4000000000e */
[----:B------:R-:W5:Y:S02]  /*0c70*/  LDG.E.CONSTANT R13, desc[UR8][R26.64+0x4] ;  /* 0x000004081a0d7981 */ /* 0x000f64000c1e9900 */
[----:B------:R-:W-:Y:S02]  /*0c80*/  FFMA R14, R10, R7, R15 ;  /* 0x000000070a0e7223 */ /* 0x000fe4000000000f */
[----:B------:R-:W5:Y:S01]  /*0c90*/  LDG.E.CONSTANT R10, desc[UR8][R26.64+0x8] ;  /* 0x000008081a0a7981 */ /* 0x000f62000c1e9900 */
[----:B------:R-:W0:Y:S02]  /*0ca0*/  LDC.64 R6, c[0x3][R21+0xe0] ;  /* 0x00c0380015067b82 */ /* 0x000e240000000a00 */
[----:B0-----:R-:W-:-:S02]  /*0cb0*/  FFMA R15, R11, R6, R14 ;  /* 0x000000060b0f7223 */ /* 0x001fc4000000000e */
[----:B------:R-:W5:Y:S02]  /*0cc0*/  LDG.E.CONSTANT R11, desc[UR8][R26.64+0xc] ;  /* 0x00000c081a0b7981 */ /* 0x000f64000c1e9900 */
[----:B------:R-:W-:Y:S02]  /*0cd0*/  FFMA R6, R8, R7, R15 ;  /* 0x0000000708067223 */ /* 0x000fe4000000000f */
[----:B------:R-:W0:Y:S01]  /*0ce0*/  LDC.64 R14, c[0x3][R21+0xe8] ;  /* 0x00c03a00150e7b82 */ /* 0x000e220000000a00 */
[----:B------:R1:W5:Y:S02]  /*0cf0*/  LDG.E.CONSTANT R8, desc[UR8][R26.64+0x10] ;  /* 0x000010081a087981 */ /* 0x000364000c1e9900 */
[----:B-1----:R-:W-:-:S04]  /*0d00*/  IMAD.WIDE R26, R5, 0x4, R26 ;  /* 0x00000004051a7825 */ /* 0x002fc800078e021a */
[----:B0-----:R-:W-:Y:S02]  /*0d10*/  FFMA R9, R9, R14, R6 ;  /* 0x0000000e09097223 */ /* 0x001fe40000000006 */
[----:B------:R-:W2:Y:S02]  /*0d20*/  LDC.64 R6, c[0x3][R21+0xf0] ;  /* 0x00c03c0015067b82 */ /* 0x000ea40000000a00 */
[----:B------:R-:W-:Y:S02]  /*0d30*/  FFMA R14, R24, R15, R9 ;  /* 0x0000000f180e7223 */ /* 0x000fe40000000009 */
[----:B------:R-:W5:Y:S04]  /*0d40*/  LDG.E.CONSTANT R9, desc[UR8][R26.64] ;  /* 0x000000081a097981 */ /* 0x000f68000c1e9900 */
[----:B------:R-:W5:Y:S01]  /*0d50*/  LDG.E.CONSTANT R24, desc[UR8][R26.64+0x4] ;  /* 0x000004081a187981 */ /* 0x000f62000c1e9900 */
[----:B------:R-:W-:-:S05]  /*0d60*/  IADD3 R16, PT, PT, R16, UR5, RZ ;  /* 0x0000000510107c10 */ /* 0x000fca000fffe0ff */
[----:B------:R-:W-:-:S04]  /*0d70*/  IMAD R29, R16, R5, R0 ;  /* 0x00000005101d7224 */ /* 0x000fc800078e0200 */
[----:B------:R-:W-:-:S04]  /*0d80*/  IMAD.WIDE R28, R29, 0x4, R22 ;  /* 0x000000041d1c7825 */ /* 0x000fc800078e0216 */
[----:B--2---:R-:W-:-:S04]  /*0d90*/  FFMA R19, R19, R6, R14 ;  /* 0x0000000613137223 */ /* 0x004fc8000000000e */
[----:B------:R-:W-:Y:S02]  /*0da0*/  FFMA R14, R18, R7, R19 ;  /* 0x00000007120e7223 */ /* 0x000fe40000000013 */
[----:B------:R-:W2:Y:S01]  /*0db0*/  LDG.E.CONSTANT R19, desc[UR8][R26.64+0x8] ;  /* 0x000008081a137981 */ /* 0x000ea2000c1e9900 */
[----:B------:R-:W0:Y:S03]  /*0dc0*/  LDC.64 R6, c[0x3][R21+0xf8] ;  /* 0x00c03e0015067b82 */ /* 0x000e260000000a00 */
[----:B------:R-:W2:Y:S01]  /*0dd0*/  LDG.E.CONSTANT R18, desc[UR8][R26.64+0xc] ;  /* 0x00000c081a127981 */ /* 0x000ea2000c1e9900 */
[----:B0-----:R-:W-:-:S03]  /*0de0*/  FFMA R15, R25, R6, R14 ;  /* 0x00000006190f7223 */ /* 0x001fc6000000000e */
[----:B------:R0:W2:Y:S01]  /*0df0*/  LDG.E.CONSTANT R25, desc[UR8][R26.64+0x10] ;  /* 0x000010081a197981 */ /* 0x0000a2000c1e9900 */
[----:B---3--:R-:W-:-:S03]  /*0e00*/  FFMA R14, R20, R7, R15 ;  /* 0x00000007140e7223 */ /* 0x008fc6000000000f */
[----:B------:R-:W3:Y:S01]  /*0e10*/  LDG.E.CONSTANT R20, desc[UR8][R28.64] ;  /* 0x000000081c147981 */ /* 0x000ee2000c1e9900 */
[----:B------:R-:W4:Y:S02]  /*0e20*/  LDC.64 R6, c[0x3][R21+0x100] ;  /* 0x00c0400015067b82 */ /* 0x000f240000000a00 */
[----:B----4-:R-:W-:Y:S02]  /*0e30*/  FFMA R15, R17, R6, R14 ;  /* 0x00000006110f7223 */ /* 0x010fe4000000000e */
[----:B------:R-:W4:Y:S02]  /*0e40*/  LDG.E.CONSTANT R17, desc[UR8][R28.64+0x4] ;  /* 0x000004081c117981 */ /* 0x000f24000c1e9900 */
[----:B-----5:R-:W-:Y:S02]  /*0e50*/  FFMA R14, R12, R7, R15 ;  /* 0x000000070c0e7223 */ /* 0x020fe4000000000f */
        /* <DEDUP_REMOVED lines=13> */
[----:B0-----:R-:W-:-:S06]  /*0f30*/  FFMA R9, R9, R14, R6 ;  /* 0x0000000e09097223 */ /* 0x001fcc0000000006 */
[----:B------:R-:W2:Y:S01]  /*0f40*/  LDC.64 R6, c[0x3][R21+0x120] ;  /* 0x00c0480015067b82 */ /* 0x000ea20000000a00 */
[----:B------:R-:W5:Y:S01]  /*0f50*/  LDG.E.CONSTANT R14, desc[UR8][R26.64+0xc] ;  /* 0x00000c081a0e7981 */ /* 0x000f62000c1e9900 */
[----:B------:R-:W-:-:S03]  /*0f60*/  FFMA R24, R24, R15, R9 ;  /* 0x0000000f18187223 */ /* 0x000fc60000000009 */
[----:B------:R-:W5:Y:S01]  /*0f70*/  LDG.E.CONSTANT R9, desc[UR8][R26.64+0x8] ;  /* 0x000008081a097981 */ /* 0x000f62000c1e9900 */
[----:B------:R-:W-:-:S04]  /*0f80*/  IMAD.WIDE R28, R5, 0x4, R26 ;  /* 0x00000004051c7825 */ /* 0x000fc800078e021a */
[----:B--2---:R-:W-:-:S04]  /*0f90*/  FFMA R19, R19, R6, R24 ;  /* 0x0000000613137223 */ /* 0x004fc80000000018 */
[----:B------:R-:W-:Y:S02]  /*0fa0*/  FFMA R24, R18, R7, R19 ;  /* 0x0000000712187223 */ /* 0x000fe40000000013 */
[----:B------:R-:W0:Y:S01]  /*0fb0*/  LDC.64 R6, c[0x3][R21+0x128] ;  /* 0x00c04a0015067b82 */ /* 0x000e220000000a00 */
[----:B------:R1:W2:Y:S04]  /*0fc0*/  LDG.E.CONSTANT R19, desc[UR8][R26.64+0x10] ;  /* 0x000010081a137981 */ /* 0x0002a8000c1e9900 */
[----:B------:R-:W2:Y:S01]  /*0fd0*/  LDG.E.CONSTANT R18, desc[UR8][R28.64] ;  /* 0x000000081c127981 */ /* 0x000ea2000c1e9900 */
[----:B0-----:R-:W-:-:S03]  /*0fe0*/  FFMA R15, R25, R6, R24 ;  /* 0x00000006190f7223 */ /* 0x001fc60000000018 */
[----:B------:R-:W2:Y:S01]  /*0ff0*/  LDG.E.CONSTANT R25, desc[UR8][R28.64+0x4] ;  /* 0x000004081c197981 */ /* 0x000ea2000c1e9900 */
[----:B---3--:R-:W-:-:S03]  /*1000*/  FFMA R20, R20, R7, R15 ;  /* 0x0000000714147223 */ /* 0x008fc6000000000f */
[----:B------:R-:W3:Y:S01]  /*1010*/  LDG.E.CONSTANT R24, desc[UR8][R28.64+0x8] ;  /* 0x000008081c187981 */ /* 0x000ee2000c1e9900 */
[----:B------:R-:W4:Y:S02]  /*1020*/  LDC.64 R6, c[0x3][R21+0x130] ;  /* 0x00c04c0015067b82 */ /* 0x000f240000000a00 */
[----:B----4-:R-:W-:Y:S02]  /*1030*/  FFMA R15, R17, R6, R20 ;  /* 0x00000006110f7223 */ /* 0x010fe40000000014 */
[----:B------:R-:W4:Y:S02]  /*1040*/  LDG.E.CONSTANT R17, desc[UR8][R28.64+0xc] ;  /* 0x00000c081c117981 */ /* 0x000f24000c1e9900 */
[----:B-----5:R-:W-:Y:S02]  /*1050*/  FFMA R12, R12, R7, R15 ;  /* 0x000000070c0c7223 */ /* 0x020fe4000000000f */
[----:B------:R0:W5:Y:S01]  /*1060*/  LDG.E.CONSTANT R20, desc[UR8][R28.64+0x10] ;  /* 0x000010081c147981 */ /* 0x000162000c1e9900 */
[----:B------:R-:W0:Y:S01]  /*1070*/  LDC.64 R6, c[0x3][R21+0x138] ;  /* 0x00c04e0015067b82 */ /* 0x000e220000000a00 */
[----:B-1----:R-:W-:-:S04]  /*1080*/  IMAD.WIDE R26, R5, 0x4, R28 ;  /* 0x00000004051a7825 */ /* 0x002fc800078e021c */
[----:B0-----:R-:W-:Y:S02]  /*1090*/  FFMA R15, R13, R6, R12 ;  /* 0x000000060d0f7223 */ /* 0x001fe4000000000c */
[----:B------:R-:W5:Y:S04]  /*10a0*/  LDG.E.CONSTANT R13, desc[UR8][R26.64] ;  /* 0x000000081a0d7981 */ /* 0x000f68000c1e9900 */
[----:B------:R-:W5:Y:S01]  /*10b0*/  LDG.E.CONSTANT R12, desc[UR8][R26.64+0x4] ;  /* 0x000004081a0c7981 */ /* 0x000f62000c1e9900 */
[----:B------:R-:W-:Y:S02]  /*10c0*/  FFMA R10, R10, R7, R15 ;  /* 0x000000070a0a7223 */ /* 0x000fe4000000000f */
[----:B------:R-:W0:Y:S01]  /*10d0*/  LDC.64 R6, c[0x3][R21+0x140] ;  /* 0x00c0500015067b82 */ /* 0x000e220000000a00 */
[----:B------:R-:W5:Y:S01]  /*10e0*/  LDG.E.CONSTANT R15, desc[UR8][R26.64+0x8] ;  /* 0x000008081a0f7981 */ /* 0x000f62000c1e9900 */
[----:B0-----:R-:W-:-:S04]  /*10f0*/  FFMA R11, R11, R6, R10 ;  /* 0x000000060b0b7223 */ /* 0x001fc8000000000a */
[----:B------:R-:W-:Y:S02]  /*1100*/  FFMA R10, R8, R7, R11 ;  /* 0x00000007080a7223 */ /* 0x000fe4000000000b */
[----:B------:R-:W0:Y:S01]  /*1110*/  LDC.64 R6, c[0x3][R21+0x148] ;  /* 0x00c0520015067b82 */ /* 0x000e220000000a00 */
[----:B------:R-:W5:Y:S01]  /*1120*/  LDG.E.CONSTANT R8, desc[UR8][R26.64+0xc] ;  /* 0x00000c081a087981 */ /* 0x000f62000c1e9900 */
[----:B------:R-:W-:-:S04]  /*1130*/  IMAD.WIDE R28, R5, 0x4, R26 ;  /* 0x00000004051c7825 */ /* 0x000fc800078e021a */
[----:B0-----:R-:W-:Y:S02]  /*1140*/  FFMA R9, R9, R6, R10 ;  /* 0x0000000609097223 */ /* 0x001fe4000000000a */
[----:B------:R-:W2:Y:S02]  /*1150*/  LDC.64 R10, c[0x3][R21+0x150] ;  /* 0x00c05400150a7b82 */ /* 0x000ea40000000a00 */
[----:B------:R-:W-:Y:S02]  /*1160*/  FFMA R6, R14, R7, R9 ;  /* 0x000000070e067223 */ /* 0x000fe40000000009 */
[----:B------:R0:W5:Y:S04]  /*1170*/  LDG.E.CONSTANT R9, desc[UR8][R26.64+0x10] ;  /* 0x000010081a097981 */ /* 0x000168000c1e9900 */
[----:B------:R-:W5:Y:S01]  /*1180*/  LDG.E.CONSTANT R14, desc[UR8][R28.64] ;  /* 0x000000081c0e7981 */ /* 0x000f62000c1e9900 */
[----:B------:R-:W-:-:S05]  /*1190*/  IADD3 R16, PT, PT, R16, UR5, RZ ;  /* 0x0000000510107c10 */ /* 0x000fca000fffe0ff */
[----:B0-----:R-:W-:-:S04]  /*11a0*/  IMAD R27, R16, R5, R0 ;  /* 0x00000005101b7224 */ /* 0x001fc800078e0200 */
[----:B------:R-:W-:-:S04]  /*11b0*/  IMAD.WIDE R26, R27, 0x4, R22 ;  /* 0x000000041b1a7825 */ /* 0x000fc800078e0216 */
[----:B--2---:R-:W-:Y:S02]  /*11c0*/  FFMA R19, R19, R10, R6 ;  /* 0x0000000a13137223 */ /* 0x004fe40000000006 */
[----:B------:R-:W0:Y:S02]  /*11d0*/  LDC.64 R6, c[0x3][R21+0x158] ;  /* 0x00c0560015067b82 */ /* 0x000e240000000a00 */
[----:B------:R-:W-:Y:S02]  /*11e0*/  FFMA R10, R18, R11, R19 ;  /* 0x0000000b120a7223 */ /* 0x000fe40000000013 */
[----:B------:R-:W2:Y:S04]  /*11f0*/  LDG.E.CONSTANT R19, desc[UR8][R28.64+0x4] ;  /* 0x000004081c137981 */ /* 0x000ea8000c1e9900 */
[----:B------:R-:W2:Y:S04]  /*1200*/  LDG.E.CONSTANT R18, desc[UR8][R28.64+0x8] ;  /* 0x000008081c127981 */ /* 0x000ea8000c1e9900 */
[----:B------:R-:W2:Y:S01]  /*1210*/  LDG.E.CONSTANT R11, desc[UR8][R28.64+0xc] ;  /* 0x00000c081c0b7981 */ /* 0x000ea2000c1e9900 */
[----:B0-----:R-:W-:-:S03]  /*1220*/  FFMA R25, R25, R6, R10 ;  /* 0x0000000619197223 */ /* 0x001fc6000000000a */
[----:B------:R-:W2:Y:S01]  /*1230*/  LDG.E.CONSTANT R10, desc[UR8][R28.64+0x10] ;  /* 0x000010081c0a7981 */ /* 0x000ea2000c1e9900 */
[----:B---3--:R-:W-:Y:S02]  /*1240*/  FFMA R24, R24, R7, R25 ;  /* 0x0000000718187223 */ /* 0x008fe40000000019 */
[----:B------:R-:W4:Y:S02]  /*1250*/  LDC.64 R6, c[0x3][R21+0x160] ;  /* 0x00c0580015067b82 */ /* 0x000f240000000a00 */
[----:B----4-:R-:W-:-:S04]  /*1260*/  FFMA R17, R17, R6, R24 ;  /* 0x0000000611117223 */ /* 0x010fc80000000018 */
[----:B-----5:R-:W-:Y:S02]  /*1270*/  FFMA R24, R20, R7, R17 ;  /* 0x0000000714187223 */ /* 0x020fe40000000011 */
[----:B------:R-:W3:Y:S01]  /*1280*/  LDG.E.CONSTANT R17, desc[UR8][R26.64] ;  /* 0x000000081a117981 */ /* 0x000ee2000c1e9900 */
[----:B------:R-:W0:Y:S03]  /*1290*/  LDC.64 R6, c[0x3][R21+0x168] ;  /* 0x00c05a0015067b82 */ /* 0x000e260000000a00 */
[----:B------:R-:W4:Y:S01]  /*12a0*/  LDG.E.CONSTANT R20, desc[UR8][R26.64+0x4] ;  /* 0x000004081a147981 */ /* 0x000f22000c1e9900 */
[----:B0-----:R-:W-:-:S03]  /*12b0*/  FFMA R25, R13, R6, R24 ;  /* 0x000000060d197223 */ /* 0x001fc60000000018 */
[----:B------:R-:W5:Y:S01]  /*12c0*/  LDG.E.CONSTANT R13, desc[UR8][R26.64+0x8] ;  /* 0x000008081a0d7981 */ /* 0x000f62000c1e9900 */
[----:B------:R-:W-:-:S03]  /*12d0*/  FFMA R24, R12, R7, R25 ;  /* 0x000000070c187223 */ /* 0x000fc60000000019 */
[----:B------:R-:W5:Y:S01]  /*12e0*/  LDG.E.CONSTANT R12, desc[UR8][R26.64+0xc] ;  /* 0x00000c081a0c7981 */ /* 0x000f62000c1e9900 */
[----:B------:R-:W0:Y:S02]  /*12f0*/  LDC.64 R6, c[0x3][R21+0x170] ;  /* 0x00c05c0015067b82 */ /* 0x000e240000000a00 */
[----:B0-----:R-:W-:Y:S02]  /*1300*/  FFMA R25, R15, R6, R24 ;  /* 0x000000060f197223 */ /* 0x001fe40000000018 */
[----:B------:R0:W5:Y:S02]  /*1310*/  LDG.E.CONSTANT R15, desc[UR8][R26.64+0x10] ;  /* 0x000010081a0f7981 */ /* 0x000164000c1e9900 */
[----:B------:R-:W-:Y:S02]  /*1320*/  FFMA R8, R8, R7, R25 ;  /* 0x0000000708087223 */ /* 0x000fe40000000019 */
[----:B------:R-:W1:Y:S01]  /*1330*/  LDC.64 R6, c[0x3][R21+0x178] ;  /* 0x00c05e0015067b82 */ /* 0x000e620000000a00 */
[----:B0-----:R-:W-:-:S05]  /*1340*/  IMAD.WIDE R26, R5, 0x4, R26 ;  /* 0x00000004051a7825 */ /* 0x001fca00078e021a */
[----:B------:R-:W5:Y:S01]  /*1350*/  LDG.E.CONSTANT R24, desc[UR8][R26.64] ;  /* 0x000000081a187981 */ /* 0x000f62000c1e9900 */
[----:B-1----:R-:W-:Y:S02]  /*1360*/  FFMA R25, R9, R6, R8 ;  /* 0x0000000609197223 */ /* 0x002fe40000000008 */
[----:B------:R-:W2:Y:S02]  /*1370*/  LDC.64 R8, c[0x3][R21+0x180] ;  /* 0x00c0600015087b82 */ /* 0x000ea40000000a00 */
[----:B------:R-:W-:Y:S02]  /*1380*/  FFMA R6, R14, R7, R25 ;  /* 0x000000070e067223 */ /* 0x000fe40000000019 */
[----:B------:R-:W5:Y:S04]  /*1390*/  LDG.E.CONSTANT R25, desc[UR8][R26.64+0x4] ;  /* 0x000004081a197981 */ /* 0x000f68000c1e9900 */
[----:B------:R-:W5:Y:S01]  /*13a0*/  LDG.E.CONSTANT R14, desc[UR8][R26.64+0x8] ;  /* 0x000008081a0e7981 */ /* 0x000f62000c1e9900 */
[----:B------:R-:W-:-:S04]  /*13b0*/  IMAD.WIDE R28, R5, 0x4, R26 ;  /* 0x00000004051c7825 */ /* 0x000fc800078e021a */
[----:B--2---:R-:W-:Y:S02]  /*13c0*/  FFMA R19, R19, R8, R6 ;  /* 0x0000000813137223 */ /* 0x004fe40000000006 */
[----:B------:R-:W0:Y:S02]  /*13d0*/  LDC.64 R6, c[0x3][R21+0x188] ;  /* 0x00c0620015067b82 */ /* 0x000e240000000a00 */
[----:B------:R-:W-:Y:S02]  /*13e0*/  FFMA R8, R18, R9, R19 ;  /* 0x0000000912087223 */ /* 0x000fe40000000013 */
[----:B------:R-:W2:Y:S04]  /*13f0*/  LDG.E.CONSTANT R19, desc[UR8][R26.64+0xc] ;  /* 0x00000c081a137981 */ /* 0x000ea8000c1e9900 */
[----:B------:R1:W2:Y:S01]  /*1400*/  LDG.E.CONSTANT R18, desc[UR8][R26.64+0x10] ;  /* 0x000010081a127981 */ /* 0x0002a2000c1e9900 */
[----:B0-----:R-:W-:-:S02]  /*1410*/  FFMA R11, R11, R6, R8 ;  /* 0x000000060b0b7223 */ /* 0x001fc40000000008 */
[----:B------:R-:W3:Y:S02]  /*1420*/  LDC.64 R8, c[0x3][R21+0x190] ;  /* 0x00c0640015087b82 */ /* 0x000ee40000000a00 */
[----:B------:R-:W-:Y:S02]  /*1430*/  FFMA R6, R10, R7, R11 ;  /* 0x000000070a067223 */ /* 0x000fe4000000000b */
[----:B------:R-:W2:Y:S04]  /*1440*/  LDG.E.CONSTANT R11, desc[UR8][R28.64] ;  /* 0x000000081c0b7981 */ /* 0x000ea8000c1e9900 */
[----:B------:R-:W2:Y:S01]  /*1450*/  LDG.E.CONSTANT R10, desc[UR8][R28.64+0x4] ;  /* 0x000004081c0a7981 */ /* 0x000ea2000c1e9900 */
[----:B---3--:R-:W-:Y:S02]  /*1460*/  FFMA R17, R17, R8, R6 ;  /* 0x0000000811117223 */ /* 0x008fe40000000006 */
[----:B------:R-:W5:Y:S02]  /*1470*/  LDC.64 R6, c[0x3][R21+0x198] ;  /* 0x00c0660015067b82 */ /* 0x000f640000000a00 */
[----:B----4-:R-:W-:-:S02]  /*1480*/  FFMA R20, R20, R9, R17 ;  /* 0x0000000914147223 */ /* 0x010fc40000000011 */
[----:B------:R-:W3:Y:S01]  /*1490*/  LDG.E.CONSTANT R17, desc[UR8][R28.64+0x8] ;  /* 0x000008081c117981 */ /* 0x000ee2000c1e9900 */
[----:B-1----:R-:W-:-:S04]  /*14a0*/  IMAD.WIDE R26, R5, 0x4, R28 ;  /* 0x00000004051a7825 */ /* 0x002fc800078e021c */
[----:B-----5:R-:W-:Y:S02]  /*14b0*/  FFMA R13, R13, R6, R20 ;  /* 0x000000060d0d7223 */ /* 0x020fe40000000014 */
[----:B------:R-:W4:Y:S02]  /*14c0*/  LDG.E.CONSTANT R20, desc[UR8][R28.64+0xc] ;  /* 0x00000c081c147981 */ /* 0x000f24000c1e9900 */
[----:B------:R-:W-:Y:S02]  /*14d0*/  FFMA R8, R12, R7, R13 ;  /* 0x000000070c087223 */ /* 0x000fe4000000000d */
[----:B------:R0:W5:Y:S01]  /*14e0*/  LDG.E.CONSTANT R13, desc[UR8][R28.64+0x10] ;  /* 0x000010081c0d7981 */ /* 0x000162000c1e9900 */
[----:B------:R-:W1:Y:S03]  /*14f0*/  LDC.64 R6, c[0x3][R21+0x1a0] ;  /* 0x00c0680015067b82 */ /* 0x000e660000000a00 */
[----:B------:R-:W5:Y:S01]  /*1500*/  LDG.E.CONSTANT R12, desc[UR8][R26.64] ;  /* 0x000000081a0c7981 */ /* 0x000f62000c1e9900 */
[----:B-1----:R-:W-:-:S03]  /*1510*/  FFMA R9, R15, R6, R8 ;  /* 0x000000060f097223 */ /* 0x002fc60000000008 */
[----:B------:R-:W5:Y:S01]  /*1520*/  LDG.E.CONSTANT R15, desc[UR8][R26.64+0x4] ;  /* 0x000004081a0f7981 */ /* 0x000f62000c1e9900 */
[----:B------:R-:W-:Y:S02]  /*1530*/  FFMA R6, R24, R7, R9 ;  /* 0x0000000718067223 */ /* 0x000fe40000000009 */
[----:B------:R-:W1:Y:S01]  /*1540*/  LDC.64 R8, c[0x3][R21+0x1a8] ;  /* 0x00c06a0015087b82 */ /* 0x000e620000000a00 */
[----:B------:R-:W5:Y:S01]  /*1550*/  LDG.E.CONSTANT R24, desc[UR8][R26.64+0x8] ;  /* 0x000008081a187981 */ /* 0x000f62000c1e9900 */
[----:B-1----:R-:W-:-:S06]  /*1560*/  FFMA R25, R25, R8, R6 ;  /* 0x0000000819197223 */ /* 0x002fcc0000000006 */
[----:B------:R-:W2:Y:S01]  /*1570*/  LDC.64 R6, c[0x3][R21+0x1b0] ;  /* 0x00c06c0015067b82 */ /* 0x000ea20000000a00 */
[----:B------:R-:W-:Y:S02]  /*1580*/  FFMA R14, R14, R9, R25 ;  /* 0x000000090e0e7223 */ /* 0x000fe40000000019 */
[----:B------:R-:W5:Y:S05]  /*1590*/  LDG.E.CONSTANT R25, desc[UR8][R26.64+0xc] ;  /* 0x00000c081a197981 */ /* 0x000f6a000c1e9900 */
[----:B------:R-:W1:Y:S01]  /*15a0*/  LDC.64 R8, c[0x3][R21+0x1b8] ;  /* 0x00c06e0015087b82 */ /* 0x000e620000000a00 */
[----:B------:R-:W-:-:S05]  /*15b0*/  IADD3 R16, PT, PT, R16, UR5, RZ ;  /* 0x0000000510107c10 */ /* 0x000fca000fffe0ff */
[----:B0-----:R-:W-:-:S04]  /*15c0*/  IMAD R29, R16, R5, R0 ;  /* 0x00000005101d7224 */ /* 0x001fc800078e0200 */
[----:B------:R-:W-:-:S05]  /*15d0*/  IMAD.WIDE R28, R29, 0x4, R22 ;  /* 0x000000041d1c7825 */ /* 0x000fca00078e0216 */
[----:B------:R-:W5:Y:S04]  /*15e0*/  LDG.E.CONSTANT R16, desc[UR8][R28.64] ;  /* 0x000000081c107981 */ /* 0x000f68000c1e9900 */
[----:B------:R-:W5:Y:S04]  /*15f0*/  LDG.E.CONSTANT R23, desc[UR8][R28.64+0x4] ;  /* 0x000004081c177981 */ /* 0x000f68000c1e9900 */
[----:B------:R-:W5:Y:S01]  /*1600*/  LDG.E.CONSTANT R22, desc[UR8][R28.64+0x8] ;  /* 0x000008081c167981 */ /* 0x000f62000c1e9900 */
[----:B--2---:R-:W-:-:S03]  /*1610*/  FFMA R19, R19, R6, R14 ;  /* 0x0000000613137223 */ /* 0x004fc6000000000e */
[----:B------:R0:W2:Y:S01]  /*1620*/  LDG.E.CONSTANT R14, desc[UR8][R26.64+0x10] ;  /* 0x000010081a0e7981 */ /* 0x0000a2000c1e9900 */
[----:B------:R-:W-:Y:S02]  /*1630*/  FFMA R18, R18, R7, R19 ;  /* 0x0000000712127223 */ /* 0x000fe40000000013 */
[----:B------:R-:W3:Y:S01]  /*1640*/  LDC.64 R6, c[0x3][R21+0x1c0] ;  /* 0x00c0700015067b82 */ /* 0x000ee20000000a00 */
[----:B0-----:R-:W-:-:S05]  /*1650*/  IMAD.WIDE R26, R5, 0x4, R26 ;  /* 0x00000004051a7825 */ /* 0x001fca00078e021a */
[----:B------:R-:W2:Y:S01]  /*1660*/  LDG.E.CONSTANT R19, desc[UR8][R26.64] ;  /* 0x000000081a137981 */ /* 0x000ea2000c1e9900 */
[----:B-1----:R-:W-:-:S03]  /*1670*/  FFMA R11, R11, R8, R18 ;  /* 0x000000080b0b7223 */ /* 0x002fc60000000012 */
[----:B------:R-:W2:Y:S01]  /*1680*/  LDG.E.CONSTANT R18, desc[UR8][R26.64+0x4] ;  /* 0x000004081a127981 */ /* 0x000ea2000c1e9900 */
[----:B------:R-:W-:-:S03]  /*1690*/  FFMA R8, R10, R9, R11 ;  /* 0x000000090a087223 */ /* 0x000fc6000000000b */
[----:B------:R-:W2:Y:S04]  /*16a0*/  LDG.E.CONSTANT R11, desc[UR8][R26.64+0x8] ;  /* 0x000008081a0b7981 */ /* 0x000ea8000c1e9900 */
[----:B------:R-:W2:Y:S01]  /*16b0*/  LDG.E.CONSTANT R10, desc[UR8][R26.64+0xc] ;  /* 0x00000c081a0a7981 */ /* 0x000ea2000c1e9900 */
[----:B---3--:R-:W-:-:S03]  /*16c0*/  FFMA R6, R17, R6, R8 ;  /* 0x0000000611067223 */ /* 0x008fc60000000008 */
[----:B------:R-:W3:Y:S01]  /*16d0*/  LDG.E.CONSTANT R17, desc[UR8][R26.64+0x10] ;  /* 0x000010081a117981 */ /* 0x000ee2000c1e9900 */
[----:B------:R-:W5:Y:S01]  /*16e0*/  LDC.64 R8, c[0x3][R21+0x1c8] ;  /* 0x00c0720015087b82 */ /* 0x000f620000000a00 */
[----:B----4-:R-:W-:-:S04]  /*16f0*/  FFMA R6, R20, R7, R6 ;  /* 0x0000000714067223 */ /* 0x010fc80000000006 */
[----:B-----5:R-:W-:Y:S02]  /*1700*/  FFMA R8, R13, R8, R6 ;  /* 0x000000080d087223 */ /* 0x020fe40000000006 */
[----:B------:R-:W4:Y:S01]  /*1710*/  LDG.E.CONSTANT R13, desc[UR8][R28.64+0xc] ;  /* 0x00000c081c0d7981 */ /* 0x000f22000c1e9900 */
[----:B------:R-:W0:Y:S01]  /*1720*/  LDC.64 R6, c[0x3][R21+0x1d0] ;  /* 0x00c0740015067b82 */ /* 0x000e220000000a00 */
[----:B------:R-:W-:Y:S02]  /*1730*/  FFMA R8, R12, R9, R8 ;  /* 0x000000090c087223 */ /* 0x000fe40000000008 */
[----:B------:R1:W5:Y:S02]  /*1740*/  LDG.E.CONSTANT R12, desc[UR8][R28.64+0x10] ;  /* 0x000010081c0c7981 */ /* 0x000364000c1e9900 */
[----:B-1----:R-:W-:-:S05]  /*1750*/  IMAD.WIDE R28, R5, 0x4, R28 ;  /* 0x00000004051c7825 */ /* 0x002fca00078e021c */
[----:B------:R-:W5:Y:S04]  /*1760*/  LDG.E.CONSTANT R27, desc[UR8][R28.64] ;  /* 0x000000081c1b7981 */ /* 0x000f68000c1e9900 */
[----:B------:R-:W5:Y:S01]  /*1770*/  LDG.E.CONSTANT R20, desc[UR8][R28.64+0x4] ;  /* 0x000004081c147981 */ /* 0x000f62000c1e9900 */
[----:B0-----:R-:W-:-:S03]  /*1780*/  FFMA R9, R15, R6, R8 ;  /* 0x000000060f097223 */ /* 0x001fc60000000008 */
[----:B------:R-:W5:Y:S01]  /*1790*/  LDG.E.CONSTANT R15, desc[UR8][R28.64+0x8] ;  /* 0x000008081c0f7981 */ /* 0x000f62000c1e9900 */
[----:B------:R-:W-:Y:S02]  /*17a0*/  FFMA R24, R24, R7, R9 ;  /* 0x0000000718187223 */ /* 0x000fe40000000009 */
[----:B------:R-:W0:Y:S08]  /*17b0*/  LDC.64 R8, c[0x3][R21+0x1d8] ;  /* 0x00c0760015087b82 */ /* 0x000e300000000a00 */
[----:B------:R-:W1:Y:S01]  /*17c0*/  LDC.64 R6, c[0x3][R21+0x1e0] ;  /* 0x00c0780015067b82 */ /* 0x000e620000000a00 */
[----:B0-----:R-:W-:-:S04]  /*17d0*/  FFMA R25, R25, R8, R24 ;  /* 0x0000000819197223 */ /* 0x001fc80000000018 */
[----:B--2---:R-:W-:Y:S02]  /*17e0*/  FFMA R8, R14, R9, R25 ;  /* 0x000000090e087223 */ /* 0x004fe40000000019 */
[----:B------:R-:W2:Y:S02]  /*17f0*/  LDG.E.CONSTANT R14, desc[UR8][R28.64+0xc] ;  /* 0x00000c081c0e7981 */ /* 0x000ea4000c1e9900 */
[----:B-1----:R-:W-:Y:S02]  /*1800*/  FFMA R19, R19, R6, R8 ;  /* 0x0000000613137223 */ /* 0x002fe40000000008 */
[----:B------:R-:W0:Y:S02]  /*1810*/  LDC.64 R8, c[0x3][R21+0x1e8] ;  /* 0x00c07a0015087b82 */ /* 0x000e240000000a00 */
[----:B------:R-:W-:-:S06]  /*1820*/  FFMA R18, R18, R7, R19 ;  /* 0x0000000712127223 */ /* 0x000fcc0000000013 */
[----:B------:R-:W3:Y:S01]  /*1830*/  LDC.64 R6, c[0x3][R21+0x1f0] ;  /* 0x00c07c0015067b82 */ /* 0x000ee20000000a00 */
[----:B------:R1:W2:Y:S01]  /*1840*/  LDG.E.CONSTANT R19, desc[UR8][R28.64+0x10] ;  /* 0x000010081c137981 */ /* 0x0002a2000c1e9900 */
[----:B0-----:R-:W-:Y:S01]  /*1850*/  FFMA R11, R11, R8, R18 ;  /* 0x000000080b0b7223 */ /* 0x001fe20000000012 */
[----:B-1----:R-:W-:-:S04]  /*1860*/  IMAD.WIDE R28, R5, 0x4, R28 ;  /* 0x00000004051c7825 */ /* 0x002fc800078e021c */
[----:B------:R-:W-:Y:S02]  /*1870*/  FFMA R8, R10, R9, R11 ;  /* 0x000000090a087223 */ /* 0x000fe4000000000b */
[----:B------:R-:W0:Y:S01]  /*1880*/  LDC.64 R10, c[0x3][R21+0x1f8] ;  /* 0x00c07e00150a7b82 */ /* 0x000e220000000a00 */
[----:B------:R-:W2:Y:S04]  /*1890*/  LDG.E.CONSTANT R18, desc[UR8][R28.64] ;  /* 0x000000081c127981 */ /* 0x000ea8000c1e9900 */
[----:B------:R-:W2:Y:S01]  /*18a0*/  LDG.E.CONSTANT R24, desc[UR8][R28.64+0x10] ;  /* 0x000010081c187981 */ /* 0x000ea2000c1e9900 */
[----:B---3--:R-:W-:-:S03]  /*18b0*/  FFMA R25, R17, R6, R8 ;  /* 0x0000000611197223 */ /* 0x008fc60000000008 */
[----:B------:R-:W3:Y:S01]  /*18c0*/  LDG.E.CONSTANT R17, desc[UR8][R28.64+0x4] ;  /* 0x000004081c117981 */ /* 0x000ee2000c1e9900 */
[----:B------:R-:W4:Y:S01]  /*18d0*/  LDC.64 R8, c[0x3][R21+0x200] ;  /* 0x00c0800015087b82 */ /* 0x000f220000000a00 */
[----:B------:R-:W-:Y:S02]  /*18e0*/  FFMA R6, R16, R7, R25 ;  /* 0x0000000710067223 */ /* 0x000fe40000000019 */
[----:B------:R-:W3:Y:S04]  /*18f0*/  LDG.E.CONSTANT R16, desc[UR8][R28.64+0x8] ;  /* 0x000008081c107981 */ /* 0x000ee8000c1e9900 */
[----:B------:R1:W3:Y:S01]  /*1900*/  LDG.E.CONSTANT R25, desc[UR8][R28.64+0xc] ;  /* 0x00000c081c197981 */ /* 0x0002e2000c1e9900 */
[----:B0-----:R-:W-:Y:S02]  /*1910*/  FFMA R23, R23, R10, R6 ;  /* 0x0000000a17177223 */ /* 0x001fe40000000006 */
[----:B------:R-:W0:Y:S01]  /*1920*/  LDC.64 R6, c[0x3][R21+0x208] ;  /* 0x00c0820015067b82 */ /* 0x000e220000000a00 */
[----:B-1----:R-:W-:-:S04]  /*1930*/  IMAD.WIDE R28, R5, 0x4, R28 ;  /* 0x00000004051c7825 */ /* 0x002fc800078e021c */
[----:B------:R-:W-:Y:S02]  /*1940*/  FFMA R22, R22, R11, R23 ;  /* 0x0000000b16167223 */ /* 0x000fe40000000017 */
[----:B------:R-:W3:Y:S02]  /*1950*/  LDG.E.CONSTANT R23, desc[UR8][R28.64] ;  /* 0x000000081c177981 */ /* 0x000ee4000c1e9900 */
[----:B----4-:R-:W-:Y:S02]  /*1960*/  FFMA R13, R13, R8, R22 ;  /* 0x000000080d0d7223 */ /* 0x010fe40000000016 */
[----:B------:R-:W4:Y:S02]  /*1970*/  LDG.E.CONSTANT R22, desc[UR8][R28.64+0x4] ;  /* 0x000004081c167981 */ /* 0x000f24000c1e9900 */
[----:B-----5:R-:W-:Y:S02]  /*1980*/  FFMA R8, R12, R9, R13 ;  /* 0x000000090c087223 */ /* 0x020fe4000000000d */
[----:B------:R-:W5:Y:S01]  /*1990*/  LDG.E.CONSTANT R11, desc[UR8][R28.64+0x8] ;  /* 0x000008081c0b7981 */ /* 0x000f62000c1e9900 */
[----:B------:R-:W1:Y:S01]  /*19a0*/  LDC.64 R12, c[0x3][R21+0x210] ;  /* 0x00c08400150c7b82 */ /* 0x000e620000000a00 */
[----:B0-----:R-:W-:-:S02]  /*19b0*/  FFMA R9, R27, R6, R8 ;  /* 0x000000061b097223 */ /* 0x001fc40000000008 */
[----:B------:R-:W5:Y:S01]  /*19c0*/  LDG.E.CONSTANT R6, desc[UR8][R28.64+0xc] ;  /* 0x00000c081c067981 */ /* 0x000f62000c1e9900 */
[----:B------:R-:W-:-:S03]  /*19d0*/  IMAD.WIDE R26, R5, 0x4, R28 ;  /* 0x00000004051a7825 */ /* 0x000fc600078e021c */
[----:B------:R-:W5:Y:S01]  /*19e0*/  LDG.E.CONSTANT R5, desc[UR8][R28.64+0x10] ;  /* 0x000010081c057981 */ /* 0x000f62000c1e9900 */
[----:B------:R-:W-:-:S03]  /*19f0*/  FFMA R20, R20, R7, R9 ;  /* 0x0000000714147223 */ /* 0x000fc60000000009 */
[----:B------:R-:W5:Y:S04]  /*1a00*/  LDG.E.CONSTANT R8, desc[UR8][R26.64] ;  /* 0x000000081a087981 */ /* 0x000f68000c1e9900 */
[----:B------:R-:W5:Y:S04]  /*1a10*/  LDG.E.CONSTANT R7, desc[UR8][R26.64+0x4] ;  /* 0x000004081a077981 */ /* 0x000f68000c1e9900 */
[----:B------:R-:W5:Y:S01]  /*1a20*/  LDG.E.CONSTANT R10, desc[UR8][R26.64+0x8] ;  /* 0x000008081a0a7981 */ /* 0x000f62000c1e9900 */
[----:B-1----:R-:W-:-:S03]  /*1a30*/  FFMA R15, R15, R12, R20 ;  /* 0x0000000c0f0f7223 */ /* 0x002fc60000000014 */
[----:B------:R-:W5:Y:S04]  /*1a40*/  LDG.E.CONSTANT R9, desc[UR8][R26.64+0xc] ;  /* 0x00000c081a097981 */ /* 0x000f68000c1e9900 */
[----:B------:R-:W5:Y:S01]  /*1a50*/  LDG.E.CONSTANT R20, desc[UR8][R26.64+0x10] ;  /* 0x000010081a147981 */ /* 0x000f62000c1e9900 */
[----:B--2---:R-:W-:Y:S02]  /*1a60*/  FFMA R12, R14, R13, R15 ;  /* 0x0000000d0e0c7223 */ /* 0x004fe4000000000f */
[----:B------:R-:W0:Y:S02]  /*1a70*/  LDC.64 R14, c[0x3][R21+0x218] ;  /* 0x00c08600150e7b82 */ /* 0x000e240000000a00 */
[----:B0-----:R-:W-:-:S06]  /*1a80*/  FFMA R19, R19, R14, R12 ;  /* 0x0000000e13137223 */ /* 0x001fcc000000000c */
[----:B------:R-:W3:Y:S01]  /*1a90*/  LDC.64 R12, c[0x3][R21+0x220] ;  /* 0x00c08800150c7b82 */ /* 0x000ee20000000a00 */
[----:B------:R-:W-:-:S07]  /*1aa0*/  FFMA R14, R18, R15, R19 ;  /* 0x0000000f120e7223 */ /* 0x000fce0000000013 */
[----:B------:R-:W0:Y:S01]  /*1ab0*/  LDC.64 R18, c[0x3][R21+0x228] ;  /* 0x00c08a0015127b82 */ /* 0x000e220000000a00 */
[----:B---3--:R-:W-:-:S07]  /*1ac0*/  FFMA R17, R17, R12, R14 ;  /* 0x0000000c11117223 */ /* 0x008fce000000000e */
[----:B------:R-:W1:Y:S01]  /*1ad0*/  LDC.64 R14, c[0x3][R21+0x230] ;  /* 0x00c08c00150e7b82 */ /* 0x000e620000000a00 */
[----:B------:R-:W-:-:S07]  /*1ae0*/  FFMA R12, R16, R13, R17 ;  /* 0x0000000d100c7223 */ /* 0x000fce0000000011 */
[----:B------:R-:W5:Y:S01]  /*1af0*/  LDC.64 R16, c[0x3][R21+0x238] ;  /* 0x00c08e0015107b82 */ /* 0x000f620000000a00 */
[----:B0-----:R-:W-:-:S07]  /*1b00*/  FFMA R25, R25, R18, R12 ;  /* 0x0000001219197223 */ /* 0x001fce000000000c */
[----:B------:R-:W0:Y:S01]  /*1b10*/  LDC.64 R12, c[0x3][R21+0x240] ;  /* 0x00c09000150c7b82 */ /* 0x000e220000000a00 */
[----:B------:R-:W-:-:S04]  /*1b20*/  FFMA R24, R24, R19, R25 ;  /* 0x0000001318187223 */ /* 0x000fc80000000019 */
[----:B-1----:R-:W-:-:S03]  /*1b30*/  FFMA R23, R23, R14, R24 ;  /* 0x0000000e17177223 */ /* 0x002fc60000000018 */
[----:B------:R-:W1:Y:S01]  /*1b40*/  LDC.64 R18, c[0x3][R21+0x248] ;  /* 0x00c0920015127b82 */ /* 0x000e620000000a00 */
[----:B----4-:R-:W-:-:S04]  /*1b50*/  FFMA R22, R22, R15, R23 ;  /* 0x0000000f16167223 */ /* 0x010fc80000000017 */
[----:B-----5:R-:W-:-:S03]  /*1b60*/  FFMA R11, R11, R16, R22 ;  /* 0x000000100b0b7223 */ /* 0x020fc60000000016 */
[----:B------:R-:W2:Y:S08]  /*1b70*/  LDC.64 R14, c[0x3][R21+0x250] ;  /* 0x00c09400150e7b82 */ /* 0x000eb00000000a00 */
[----:B------:R-:W3:Y:S01]  /*1b80*/  LDC.64 R22, c[0x0][0x388] ;  /* 0x0000e200ff167b82 */ /* 0x000ee20000000a00 */
[----:B------:R-:W-:-:S04]  /*1b90*/  FFMA R6, R6, R17, R11 ;  /* 0x0000001106067223 */ /* 0x000fc8000000000b */
[----:B0-----:R-:W-:-:S04]  /*1ba0*/  FFMA R5, R5, R12, R6 ;  /* 0x0000000c05057223 */ /* 0x001fc80000000006 */
[----:B------:R-:W-:Y:S01]  /*1bb0*/  FFMA R8, R8, R13, R5 ;  /* 0x0000000d08087223 */ /* 0x000fe20000000005 */
[----:B------:R-:W-:-:S03]  /*1bc0*/  LOP3.LUT R5, R4, 0xffff, RZ, 0xc0, !PT ;  /* 0x0000ffff04057812 */ /* 0x000fc600078ec0ff */
[----:B-1----:R-:W-:Y:S02]  /*1bd0*/  FFMA R7, R7, R18, R8 ;  /* 0x0000001207077223 */ /* 0x002fe40000000008 */
[----:B------:R-:W-:Y:S02]  /*1be0*/  IMAD R5, R5, UR6, R2 ;  /* 0x0000000605057c24 */ /* 0x000fe4000f8e0202 */
[----:B------:R-:W-:Y:S02]  /*1bf0*/  FFMA R10, R10, R19, R7 ;  /* 0x000000130a0a7223 */ /* 0x000fe40000000007 */
[----:B------:R-:W-:Y:S02]  /*1c00*/  IMAD R5, R3, R5, R0 ;  /* 0x0000000503057224 */ /* 0x000fe400078e0200 */
[----:B--2---:R-:W-:Y:S02]  /*1c10*/  FFMA R9, R9, R14, R10 ;  /* 0x0000000e09097223 */ /* 0x004fe4000000000a */
[----:B---3--:R-:W-:-:S04]  /*1c20*/  IMAD.WIDE R22, R5, 0x4, R22 ;  /* 0x0000000405167825 */ /* 0x008fc800078e0216 */
[----:B------:R-:W-:-:S05]  /*1c30*/  FFMA R9, R20, R15, R9 ;  /* 0x0000000f14097223 */ /* 0x000fca0000000009 */
[----:B------:R-:W-:Y:S01]  /*1c40*/  STG.E desc[UR8][R22.64], R9 ;  /* 0x0000000916007986 */ /* 0x000fe2000c101908 */
[----:B------:R-:W-:Y:S05]  /*1c50*/  EXIT ;  /* 0x000000000000794d */ /* 0x000fea0003800000 */
.L_x_34:
        /* <DEDUP_REMOVED lines=10> */
.L_x_47:


//--------------------- .text._Z25conv2d_conv1_const_kernelPKfPfiii --------------------------
	.section	.text._Z25conv2d_conv1_const_kernelPKfPfiii,"ax",@progbits
	.align	128
        .global         _Z25conv2d_conv1_const_kernelPKfPfiii
        .type           _Z25conv2d_conv1_const_kernelPKfPfiii,@function
        .size           _Z25conv2d_conv1_const_kernelPKfPfiii,(.L_x_48 - _Z25conv2d_conv1_const_kernelPKfPfiii)
        .other          _Z25conv2d_conv1_const_kernelPKfPfiii,@"STO_CUDA_ENTRY STV_DEFAULT"
_Z25conv2d_conv1_const_kernelPKfPfiii:
.text._Z25conv2d_conv1_const_kernelPKfPfiii:
        /* <DEDUP_REMOVED lines=9> */
[----:B------:R-:W-:-:S05]  /*0090*/  UIMAD UR4, UR4, 0x6, URZ ;  /* 0x00000006040478a4 */ /* 0x000fca000f8e02ff */
        /* <DEDUP_REMOVED lines=10> */
[----:B------:R-:W-:Y:S01]  /*0140*/  LOP3.LUT R2, R0, 0xffff, RZ, 0xc0, !PT ;  /* 0x0000ffff00027812 */ /* 0x000fe200078ec0ff */
[----:B------:R-:W1:Y:S04]  /*0150*/  LDCU.64 UR8, c[0x0][0x358] ;  /* 0x00006b00ff0877ac */ /* 0x000e680008000a00 */
[----:B------:R-:W-:-:S05]  /*0160*/  IMAD R2, R2, 0xaaab, RZ ;  /* 0x0000aaab02027824 */ /* 0x000fca00078e02ff */
[----:B------:R-:W-:-:S05]  /*0170*/  SHF.R.U32.HI R15, RZ, 0x12, R2 ;  /* 0x00000012ff0f7819 */ /* 0x000fca0000011602 */
[----:B------:R-:W-:-:S04]  /*0180*/  IMAD R2, R15, UR5, R10 ;  /* 0x000000050f027c24 */ /* 0x000fc8000f8e020a */
        /* <DEDUP_REMOVED lines=10> */
[----:B------:R-:W5:Y:S01]  /*0230*/  LDG.E.CONSTANT R14, desc[UR8][R2.64+0x8] ;  /* 0x00000808020e7981 */ /* 0x000f62000c1e9900 */
[----:B------:R-:W-:-:S03]  /*0240*/  PRMT R11, R15, 0x9910, RZ ;  /* 0x000099100f0b7816 */ /* 0x000fc600000000ff */
[----:B------:R-:W5:Y:S02]  /*0250*/  LDG.E.CONSTANT R12, desc[UR8][R2.64+0x10] ;  /* 0x00001008020c7981 */ /* 0x000f64000c1e9900 */
[----:B------:R-:W-:-:S05]  /*0260*/  IMAD R11, R11, 0x6, RZ ;  /* 0x000000060b0b7824 */ /* 0x000fca00078e02ff */
[----:B------:R-:W-:Y:S02]  /*0270*/  IADD3 R13, PT, PT, RZ, -R11, RZ ;  /* 0x8000000bff0d7210 */ /* 0x000fe40007ffe0ff */
[----:B------:R3:W5:Y:S01]  /*0280*/  LDG.E.CONSTANT R11, desc[UR8][R2.64+0xc] ;  /* 0x00000c08020b7981 */ /* 0x000762000c1e9900 */
[----:B0-----:R-:W-:Y:S01]  /*0290*/  HFMA2 R4, -RZ, RZ, 0, 3.5762786865234375e-05 ;  /* 0x00000258ff047431 */ /* 0x001fe200000001ff */
[----:B------:R-:W-:-:S04]  /*02a0*/  PRMT R13, R13, 0x7710, RZ ;  /* 0x000077100d0d7816 */ /* 0x000fc800000000ff */
[----:B------:R-:W-:-:S04]  /*02b0*/  IADD3 R13, PT, PT, R13, R0, RZ ;  /* 0x000000000d0d7210 */ /* 0x000fc80007ffe0ff */
[----:B------:R-:W-:-:S04]  /*02c0*/  LOP3.LUT R13, R13, 0xffff, RZ, 0xc0, !PT ;  /* 0x0000ffff0d0d7812 */ /* 0x000fc800078ec0ff */
[C---:B------:R-:W-:Y:S01]  /*02d0*/  LEA R27, R13.reuse, R4, 0x2 ;  /* 0x000000040d1b7211 */ /* 0x040fe200078e10ff */
[----:B------:R-:W-:-:S05]  /*02e0*/  IMAD R0, R13, 0x19, RZ ;  /* 0x000000190d007824 */ /* 0x000fca00078e02ff */
[----:B------:R-:W-:Y:S01]  /*02f0*/  SHF.L.U32 R0, R0, 0x2, RZ ;  /* 0x0000000200007819 */ /* 0x000fe200000006ff */
[----:B------:R0:W2:Y:S08]  /*0300*/  LDC R28, c[0x3][R27] ;  /* 0x00c000001b1c7b82 */ /* 0x0000b00000000800 */
[----:B------:R-:W2:Y:S01]  /*0310*/  LDC R25, c[0x3][R0] ;  /* 0x00c0000000197b82 */ /* 0x000ea20000000800 */
[----:B------:R-:W-:-:S05]  /*0320*/  IMAD.WIDE R4, R7, 0x4, R2 ;  /* 0x0000000407047825 */ /* 0x000fca00078e0202 */
[----:B------:R-:W5:Y:S02]  /*0330*/  LDG.E.CONSTANT R20, desc[UR8][R4.64] ;  /* 0x0000000804147981 */ /* 0x000f64000c1e9900 */
[----:B------:R-:W3:Y:S08]  /*0340*/  LDC R26, c[0x3][R0+0x4] ;  /* 0x00c00100001a7b82 */ /* 0x000ef00000000800 */
[----:B------:R-:W4:Y:S08]  /*0350*/  LDC R23, c[0x3][R0+0x8] ;  /* 0x00c0020000177b82 */ /* 0x000f300000000800 */
[----:B------:R-:W5:Y:S08]  /*0360*/  LDC R24, c[0x3][R0+0xc] ;  /* 0x00c0030000187b82 */ /* 0x000f700000000800 */
[----:B------:R-:W1:Y:S08]  /*0370*/  LDC R29, c[0x3][R0+0x14] ;  /* 0x00c00500001d7b82 */ /* 0x000e700000000800 */
[----:B0-----:R-:W0:Y:S01]  /*0380*/  LDC R27, c[0x3][R0+0x18] ;  /* 0x00c00600001b7b82 */ /* 0x001e220000000800 */
[----:B--2---:R-:W-:-:S02]  /*0390*/  FFMA R28, R17, R25, R28 ;  /* 0x00000019111c7223 */ /* 0x004fc4000000001c */
[----:B------:R-:W2:Y:S05]  /*03a0*/  LDG.E.CONSTANT R17, desc[UR8][R4.64+0x4] ;  /* 0x0000040804117981 */ /* 0x000eaa000c1e9900 */
[----:B------:R-:W1:Y:S01]  /*03b0*/  LDC R25, c[0x3][R0+0x10] ;  /* 0x00c0040000197b82 */ /* 0x000e620000000800 */
[----:B---3--:R-:W-:Y:S02]  /*03c0*/  FFMA R3, R19, R26, R28 ;  /* 0x0000001a13037223 */ /* 0x008fe4000000001c */
[----:B------:R-:W3:Y:S02]  /*03d0*/  LDG.E.CONSTANT R19, desc[UR8][R4.64+0x8] ;  /* 0x0000080804137981 */ /* 0x000ee4000c1e9900 */
[----:B----4-:R-:W-:-:S02]  /*03e0*/  FFMA R2, R18, R23, R3 ;  /* 0x0000001712027223 */ /* 0x010fc40000000003 */
[----:B------:R-:W4:Y:S02]  /*03f0*/  LDG.E.CONSTANT R18, desc[UR8][R4.64+0xc] ;  /* 0x00000c0804127981 */ /* 0x000f24000c1e9900 */
[----:B-----5:R-:W-:Y:S01]  /*0400*/  FFMA R24, R21, R24, R2 ;  /* 0x0000001815187223 */ /* 0x020fe20000000002 */
[----:B------:R-:W-:Y:S01]  /*0410*/  IMAD.WIDE R2, R7, 0x4, R4 ;  /* 0x0000000407027825 */ /* 0x000fe200078e0204 */
[----:B------:R-:W5:Y:S04]  /*0420*/  LDG.E.CONSTANT R21, desc[UR8][R4.64+0x10] ;  /* 0x0000100804157981 */ /* 0x000f68000c1e9900 */
[----:B------:R-:W5:Y:S04]  /*0430*/  LDG.E.CONSTANT R23, desc[UR8][R2.64] ;  /* 0x0000000802177981 */ /* 0x000f68000c1e9900 */
[----:B------:R-:W5:Y:S04]  /*0440*/  LDG.E.CONSTANT R26, desc[UR8][R2.64+0x8] ;  /* 0x00000808021a7981 */ /* 0x000f68000c1e9900 */
[----:B------:R-:W5:Y:S01]  /*0450*/  LDG.E.CONSTANT R28, desc[UR8][R2.64+0x10] ;  /* 0x00001008021c7981 */ /* 0x000f62000c1e9900 */
[----:B-1----:R-:W-:-:S03]  /*0460*/  FFMA R24, R22, R25, R24 ;  /* 0x0000001916187223 */ /* 0x002fc60000000018 */
[----:B------:R-:W5:Y:S01]  /*0470*/  LDG.E.CONSTANT R22, desc[UR8][R2.64+0x4] ;  /* 0x0000040802167981 */ /* 0x000f62000c1e9900 */
[----:B------:R-:W1:Y:S01]  /*0480*/  LDC R25, c[0x3][R0+0x1c] ;  /* 0x00c0070000197b82 */ /* 0x000e620000000800 */
[----:B------:R-:W-:Y:S02]  /*0490*/  FFMA R29, R6, R29, R24 ;  /* 0x0000001d061d7223 */ /* 0x000fe40000000018 */
[----:B------:R1:W5:Y:S01]  /*04a0*/  LDG.E.CONSTANT R24, desc[UR8][R2.64+0xc] ;  /* 0x00000c0802187981 */ /* 0x000362000c1e9900 */
[----:B------:R-:W-:-:S05]  /*04b0*/  IMAD.WIDE R6, R7, 0x4, R2 ;  /* 0x0000000407067825 */ /* 0x000fca00078e0202 */
[----:B------:R-:W5:Y:S01]  /*04c0*/  LDG.E.CONSTANT R5, desc[UR8][R6.64] ;  /* 0x0000000806057981 */ /* 0x000f62000c1e9900 */
[----:B0-----:R-:W-:-:S03]  /*04d0*/  FFMA R27, R16, R27, R29 ;  /* 0x0000001b101b7223 */ /* 0x001fc6000000001d */
[----:B------:R-:W5:Y:S04]  /*04e0*/  LDG.E.CONSTANT R4, desc[UR8][R6.64+0x4] ;  /* 0x0000040806047981 */ /* 0x000f68000c1e9900 */
[----:B------:R-:W5:Y:S01]  /*04f0*/  LDG.E.CONSTANT R16, desc[UR8][R6.64+0x8] ;  /* 0x0000080806107981 */ /* 0x000f62000c1e9900 */
[----:B-1----:R-:W-:-:S03]  /*0500*/  FFMA R27, R14, R25, R27 ;  /* 0x000000190e1b7223 */ /* 0x002fc6000000001b */
[----:B------:R-:W5:Y:S04]  /*0510*/  LDG.E.CONSTANT R14, desc[UR8][R6.64+0xc] ;  /* 0x00000c08060e7981 */ /* 0x000f68000c1e9900 */
[----:B------:R0:W5:Y:S01]  /*0520*/  LDG.E.CONSTANT R25, desc[UR8][R6.64+0x10] ;  /* 0x0000100806197981 */ /* 0x000162000c1e9900 */
[----:B------:R-:W1:Y:S08]  /*0530*/  LDC R29, c[0x3][R0+0x20] ;  /* 0x00c00800001d7b82 */ /* 0x000e700000000800 */
[----:B------:R-:W0:Y:S01]  /*0540*/  LDC R3, c[0x3][R0+0x28] ;  /* 0x00c00a0000037b82 */ /* 0x000e220000000800 */
[----:B-1----:R-:W-:-:S07]  /*0550*/  FFMA R11, R11, R29, R27 ;  /* 0x0000001d0b0b7223 */ /* 0x002fce000000001b */
[----:B------:R-:W1:Y:S08]  /*0560*/  LDC R27, c[0x3][R0+0x24] ;  /* 0x00c00900001b7b82 */ /* 0x000e700000000800 */
[----:B------:R-:W3:Y:S01]  /*0570*/  LDC R2, c[0x3][R0+0x30] ;  /* 0x00c00c0000027b82 */ /* 0x000ee20000000800 */
[----:B-1----:R-:W-:-:S07]  /*0580*/  FFMA R11, R12, R27, R11 ;  /* 0x0000001b0c0b7223 */ /* 0x002fce000000000b */
[----:B------:R-:W2:Y:S01]  /*0590*/  LDC R27, c[0x3][R0+0x2c] ;  /* 0x00c00b00001b7b82 */ /* 0x000ea20000000800 */
[----:B0-----:R-:W-:-:S07]  /*05a0*/  FFMA R20, R20, R3, R11 ;  /* 0x0000000314147223 */ /* 0x001fce000000000b */
[----:B------:R-:W4:Y:S08]  /*05b0*/  LDC R3, c[0x3][R0+0x34] ;  /* 0x00c00d0000037b82 */ /* 0x000f300000000800 */
[----:B------:R-:W5:Y:S08]  /*05c0*/  LDC R12, c[0x3][R0+0x38] ;  /* 0x00c00e00000c7b82 */ /* 0x000f700000000800 */
[----:B------:R-:W0:Y:S08]  /*05d0*/  LDC R6, c[0x3][R0+0x3c] ;  /* 0x00c00f0000067b82 */ /* 0x000e300000000800 */
[----:B------:R-:W1:Y:S01]  /*05e0*/  LDC R11, c[0x3][R0+0x40] ;  /* 0x00c01000000b7b82 */ /* 0x000e620000000800 */
[----:B------:R-:W-:-:S04]  /*05f0*/  IMAD R13, R15, 0x6, R13 ;  /* 0x000000060f0d7824 */ /* 0x000fc800078e020d */
[----:B------:R-:W-:-:S04]  /*0600*/  IMAD R13, R13, UR6, R10 ;  /* 0x000000060d0d7c24 */ /* 0x000fc8000f8e020a */
[----:B------:R-:W-:Y:S02]  /*0610*/  IMAD R13, R9, R13, R8 ;  /* 0x0000000d090d7224 */ /* 0x000fe400078e0208 */
[----:B--2---:R-:W-:-:S04]  /*0620*/  FFMA R20, R17, R27, R20 ;  /* 0x0000001b11147223 */ /* 0x004fc80000000014 */
[----:B---3--:R-:W-:Y:S02]  /*0630*/  FFMA R7, R19, R2, R20 ;  /* 0x0000000213077223 */ /* 0x008fe40000000014 */
[----:B------:R-:W2:Y:S02]  /*0640*/  LDC R19, c[0x3][R0+0x44] ;  /* 0x00c0110000137b82 */ /* 0x000ea40000000800 */
[----:B----4-:R-:W-:-:S06]  /*0650*/  FFMA R18, R18, R3, R7 ;  /* 0x0000000312127223 */ /* 0x010fcc0000000007 */
[----:B------:R-:W3:Y:S01]  /*0660*/  LDC R17, c[0x3][R0+0x48] ;  /* 0x00c0120000117b82 */ /* 0x000ee20000000800 */
[----:B-----5:R-:W-:-:S07]  /*0670*/  FFMA R18, R21, R12, R18 ;  /* 0x0000000c15127223 */ /* 0x020fce0000000012 */
[----:B------:R-:W4:Y:S01]  /*0680*/  LDC R7, c[0x3][R0+0x4c] ;  /* 0x00c0130000077b82 */ /* 0x000f220000000800 */
[----:B0-----:R-:W-:-:S07]  /*0690*/  FFMA R23, R23, R6, R18 ;  /* 0x0000000617177223 */ /* 0x001fce0000000012 */
[----:B------:R-:W0:Y:S01]  /*06a0*/  LDC R12, c[0x3][R0+0x50] ;  /* 0x00c01400000c7b82 */ /* 0x000e220000000800 */
[----:B-1----:R-:W-:-:S07]  /*06b0*/  FFMA R23, R22, R11, R23 ;  /* 0x0000000b16177223 */ /* 0x002fce0000000017 */
[----:B------:R-:W1:Y:S01]  /*06c0*/  LDC R21, c[0x3][R0+0x54] ;  /* 0x00c0150000157b82 */ /* 0x000e620000000800 */
[----:B--2---:R-:W-:-:S07]  /*06d0*/  FFMA R23, R26, R19, R23 ;  /* 0x000000131a177223 */ /* 0x004fce0000000017 */
[----:B------:R-:W2:Y:S01]  /*06e0*/  LDC R11, c[0x3][R0+0x58] ;  /* 0x00c01600000b7b82 */ /* 0x000ea20000000800 */
[----:B---3--:R-:W-:-:S07]  /*06f0*/  FFMA R17, R24, R17, R23 ;  /* 0x0000001118117223 */ /* 0x008fce0000000017 */
[----:B------:R-:W3:Y:S01]  /*0700*/  LDC R19, c[0x3][R0+0x5c] ;  /* 0x00c0170000137b82 */ /* 0x000ee20000000800 */
[----:B----4-:R-:W-:-:S07]  /*0710*/  FFMA R28, R28, R7, R17 ;  /* 0x000000071c1c7223 */ /* 0x010fce0000000011 */
[----:B------:R-:W4:Y:S08]  /*0720*/  LDC.64 R2, c[0x0][0x388] ;  /* 0x0000e200ff027b82 */ /* 0x000f300000000a00 */
[----:B------:R-:W5:Y:S01]  /*0730*/  LDC R6, c[0x3][R0+0x60] ;  /* 0x00c0180000067b82 */ /* 0x000f620000000800 */
[----:B0-----:R-:W-:-:S04]  /*0740*/  FFMA R5, R5, R12, R28 ;  /* 0x0000000c05057223 */ /* 0x001fc8000000001c */
[----:B-1----:R-:W-:-:S04]  /*0750*/  FFMA R5, R4, R21, R5 ;  /* 0x0000001504057223 */ /* 0x002fc80000000005 */
[----:B--2---:R-:W-:-:S04]  /*0760*/  FFMA R5, R16, R11, R5 ;  /* 0x0000000b10057223 */ /* 0x004fc80000000005 */
[----:B---3--:R-:W-:Y:S01]  /*0770*/  FFMA R14, R14, R19, R5 ;  /* 0x000000130e0e7223 */ /* 0x008fe20000000005 */
[----:B----4-:R-:W-:-:S04]  /*0780*/  IMAD.WIDE R2, R13, 0x4, R2 ;  /* 0x000000040d027825 */ /* 0x010fc800078e0202 */
[----:B-----5:R-:W-:-:S05]  /*0790*/  FFMA R25, R25, R6, R14 ;  /* 0x0000000619197223 */ /* 0x020fca000000000e */
[----:B------:R-:W-:Y:S01]  /*07a0*/  STG.E desc[UR8][R2.64], R25 ;  /* 0x0000001902007986 */ /* 0x000fe2000c101908 */
[----:B------:R-:W-:Y:S05]  /*07b0*/  EXIT ;  /* 0x000000000000794d */ /* 0x000fea0003800000 */
.L_x_35:
        /* <DEDUP_REMOVED lines=12> */
.L_x_48:


//--------------------- .nv.shared._Z31conv2_if_pool2_fused_const_smemPKfPfS1_iiif --------------------------
	.section	.nv.shared._Z31conv2_if_pool2_fused_const_smemPKfPfS1_iiif,"aw",@nobits
	.sectionflags	@""
	.align	16
	.zero		1024


//--------------------- .nv.shared.reserved.0     --------------------------
	.section	.nv.shared.reserved.0,"aw",@nobits
	.weak		__nv_reservedSMEM_offset_0_alias
	.size		__nv_reservedSMEM_offset_0_alias, 0, 64
	.other		__nv_reservedSMEM_offset_0_alias,@"STO_CUDA_RESERVED_SHARED STV_DEFAULT"
__nv_reservedSMEM_offset_0_alias:
	.zero		0
	.zero		64


//--------------------- .nv.shared._Z17ifnode_vec_kernelPKfPfS1_iif --------------------------
	.section	.nv.shared._Z17ifnode_vec_kernelPKfPfS1_iif,"aw",@nobits
	.sectionflags	@""
	.align	16
	.zero		1024


//--------------------- .nv.shared._Z22if1_pool1_fused_kernelPKfPfS1_iiif --------------------------
	.section	.nv.shared._Z22if1_pool1_fused_kernelPKfPfS1_iiif,"aw",@nobits
	.sectionflags	@""
	.align	16
	.zero		1024


//--------------------- .nv.shared._Z26conv2_if_pool2_fused_constPKfPfS1_iiif --------------------------
	.section	.nv.shared._Z26conv2_if_pool2_fused_constPKfPfS1_iiif,"aw",@nobits
	.sectionflags	@""
	.align	16
	.zero		1024


//--------------------- .nv.shared._Z13argmax_kernelPKfPiii --------------------------
	.section	.nv.shared._Z13argmax_kernelPKfPiii,"aw",@nobits
	.sectionflags	@""
	.align	16
	.zero		1024


//--------------------- .nv.shared._Z20scale_inplace_kernelPffi --------------------------
	.section	.nv.shared._Z20scale_inplace_kernelPffi,"aw",@nobits
	.sectionflags	@""
	.align	16
	.zero		1024


//--------------------- .nv.shared._Z18add_inplace_kernelPfPKfi --------------------------
	.section	.nv.shared._Z18add_inplace_kernelPfPKfi,"aw",@nobits
	.sectionflags	@""
	.align	16
	.zero		1024


//--------------------- .nv.shared._Z13linear_kernelPKfS0_S0_Pfiii --------------------------
	.section	.nv.shared._Z13linear_kernelPKfS0_S0_Pfiii,"aw",@nobits
	.sectionflags	@""
	.align	16
	.zero		1024


//--------------------- .nv.shared._Z14flatten_kernelPKfPfiiii --------------------------
	.section	.nv.shared._Z14flatten_kernelPKfPfiiii,"aw",@nobits
	.sectionflags	@""
	.align	16
	.zero		1024


//--------------------- .nv.shared._Z13ifnode_kernelPKfPfS1_iiiif --------------------------
	.section	.nv.shared._Z13ifnode_kernelPKfPfS1_iiiif,"aw",@nobits
	.sectionflags	@""
	.align	16
	.zero		1024


//--------------------- .nv.shared._Z17maxpool2x2_kernelPKfPfiiii --------------------------
	.section	.nv.shared._Z17maxpool2x2_kernelPKfPfiiii,"aw",@nobits
	.sectionflags	@""
	.align	16
	.zero		1024


//--------------------- .nv.shared._Z25conv2d_conv2_const_kernelPKfPfiii --------------------------
	.section	.nv.shared._Z25conv2d_conv2_const_kernelPKfPfiii,"aw",@nobits
	.sectionflags	@""
	.align	16
	.zero		1024


//--------------------- .nv.shared._Z25conv2d_conv1_const_kernelPKfPfiii --------------------------
	.section	.nv.shared._Z25conv2d_conv1_const_kernelPKfPfiii,"aw",@nobits
	.sectionflags	@""
	.align	16
	.zero		1024


//--------------------- .nv.constant0._Z31conv2_if_pool2_fused_const_smemPKfPfS1_iiif --------------------------
	.section	.nv.constant0._Z31conv2_if_pool2_fused_const_smemPKfPfS1_iiif,"a",@progbits
	.sectionflags	@""
	.align	4
.nv.constant0._Z31conv2_if_pool2_fused_const_smemPKfPfS1_iiif:
	.zero		936


//--------------------- .nv.constant0._Z17ifnode_vec_kernelPKfPfS1_iif --------------------------
	.section	.nv.constant0._Z17ifnode_vec_kernelPKfPfS1_iif,"a",@progbits
	.sectionflags	@""
	.align	4
.nv.constant0._Z17ifnode_vec_kernelPKfPfS1_iif:
	.zero		932


//--------------------- .nv.constant0._Z22if1_pool1_fused_kernelPKfPfS1_iiif --------------------------
	.section	.nv.constant0._Z22if1_pool1_fused_kernelPKfPfS1_iiif,"a",@progbits
	.sectionflags	@""
	.align	4
.nv.constant0._Z22if1_pool1_fused_kernelPKfPfS1_iiif:
	.zero		936


//--------------------- .nv.constant0._Z26conv2_if_pool2_fused_constPKfPfS1_iiif --------------------------
	.section	.nv.constant0._Z26conv2_if_pool2_fused_constPKfPfS1_iiif,"a",@progbits
	.sectionflags	@""
	.align	4
.nv.constant0._Z26conv2_if_pool2_fused_constPKfPfS1_iiif:
	.zero		936


//--------------------- .nv.constant0._Z13argmax_kernelPKfPiii --------------------------
	.section	.nv.constant0._Z13argmax_kernelPKfPiii,"a",@progbits
	.sectionflags	@""
	.align	4
.nv.constant0._Z13argmax_kernelPKfPiii:
	.zero		920


//--------------------- .nv.constant0._Z20scale_inplace_kernelPffi --------------------------
	.section	.nv.constant0._Z20scale_inplace_kernelPffi,"a",@progbits
	.sectionflags	@""
	.align	4
.nv.constant0._Z20scale_inplace_kernelPffi:
	.zero		912


//--------------------- .nv.constant0._Z18add_inplace_kernelPfPKfi --------------------------
	.section	.nv.constant0._Z18add_inplace_kernelPfPKfi,"a",@progbits
	.sectionflags	@""
	.align	4
.nv.constant0._Z18add_inplace_kernelPfPKfi:
	.zero		916


//--------------------- .nv.constant0._Z13linear_kernelPKfS0_S0_Pfiii --------------------------
	.section	.nv.constant0._Z13linear_kernelPKfS0_S0_Pfiii,"a",@progbits
	.sectionflags	@""
	.align	4
.nv.constant0._Z13linear_kernelPKfS0_S0_Pfiii:
	.zero		940


//--------------------- .nv.constant0._Z14flatten_kernelPKfPfiiii --------------------------
	.section	.nv.constant0._Z14flatten_kernelPKfPfiiii,"a",@progbits
	.sectionflags	@""
	.align	4
.nv.constant0._Z14flatten_kernelPKfPfiiii:
	.zero		928


//--------------------- .nv.constant0._Z13ifnode_kernelPKfPfS1_iiiif --------------------------
	.section	.nv.constant0._Z13ifnode_kernelPKfPfS1_iiiif,"a",@progbits
	.sectionflags	@""
	.align	4
.nv.constant0._Z13ifnode_kernelPKfPfS1_iiiif:
	.zero		940


//--------------------- .nv.constant0._Z17maxpool2x2_kernelPKfPfiiii --------------------------
	.section	.nv.constant0._Z17maxpool2x2_kernelPKfPfiiii,"a",@progbits
	.sectionflags	@""
	.align	4
.nv.constant0._Z17maxpool2x2_kernelPKfPfiiii:
	.zero		928


//--------------------- .nv.constant0._Z25conv2d_conv2_const_kernelPKfPfiii --------------------------
	.section	.nv.constant0._Z25conv2d_conv2_const_kernelPKfPfiii,"a",@progbits
	.sectionflags	@""
	.align	4
.nv.constant0._Z25conv2d_conv2_const_kernelPKfPfiii:
	.zero		924


//--------------------- .nv.constant0._Z25conv2d_conv1_const_kernelPKfPfiii --------------------------
	.section	.nv.constant0._Z25conv2d_conv1_const_kernelPKfPfiii,"a",@progbits
	.sectionflags	@""
	.align	4
.nv.constant0._Z25conv2d_conv1_const_kernelPKfPfiii:
	.zero		924


//--------------------- SYMBOLS --------------------------

	.type		.nv.reservedSmem.offset0,@object
	.size		.nv.reservedSmem.offset0,0x4
	.type		.nv.reservedSmem.cap,@object
	.size		.nv.reservedSmem.cap,0x4
